	.headerflags	@"EF_CUDA_TEXMODE_UNIFIED EF_CUDA_64BIT_ADDRESS EF_CUDA_SM89 EF_CUDA_VIRTUAL_SM(EF_CUDA_SM89)"
	.elftype	@"ET_EXEC"


//--------------------- .nv.info                  --------------------------
	.section	.nv.info,"",@"SHT_CUDA_INFO"
	.align	4


	//----- nvinfo : EIATTR_REGCOUNT
	.align		4
        /*0000*/ 	.byte	0x04, 0x2f
        /*0002*/ 	.short	(.L_27 - .L_26)
	.align		4
.L_26:
        /*0004*/ 	.word	index@(sleepParticles_cuda_kernel_forward)
        /*0008*/ 	.word	0x00000016


	//----- nvinfo : EIATTR_MIN_STACK_SIZE
	.align		4
.L_27:
        /*000c*/ 	.byte	0x04, 0x12
        /*000e*/ 	.short	(.L_29 - .L_28)
	.align		4
.L_28:
        /*0010*/ 	.word	index@($__internal_38_$__cuda_sm3x_div_rn_noftz_f32_slowpath)
        /*0014*/ 	.word	0x00000000


	//----- nvinfo : EIATTR_FRAME_SIZE
	.align		4
.L_29:
        /*0018*/ 	.byte	0x04, 0x11
        /*001a*/ 	.short	(.L_31 - .L_30)
	.align		4
.L_30:
        /*001c*/ 	.word	index@($__internal_38_$__cuda_sm3x_div_rn_noftz_f32_slowpath)
        /*0020*/ 	.word	0x00000000


	//----- nvinfo : EIATTR_MIN_STACK_SIZE
	.align		4
.L_31:
        /*0024*/ 	.byte	0x04, 0x12
        /*0026*/ 	.short	(.L_33 - .L_32)
	.align		4
.L_32:
        /*0028*/ 	.word	index@($__internal_37_$__cuda_sm20_sqrt_rn_f32_slowpath)
        /*002c*/ 	.word	0x00000000


	//----- nvinfo : EIATTR_FRAME_SIZE
	.align		4
.L_33:
        /*0030*/ 	.byte	0x04, 0x11
        /*0032*/ 	.short	(.L_35 - .L_34)
	.align		4
.L_34:
        /*0034*/ 	.word	index@($__internal_37_$__cuda_sm20_sqrt_rn_f32_slowpath)
        /*0038*/ 	.word	0x00000000


	//----- nvinfo : EIATTR_MIN_STACK_SIZE
	.align		4
.L_35:
        /*003c*/ 	.byte	0x04, 0x12
        /*003e*/ 	.short	(.L_37 - .L_36)
	.align		4
.L_36:
        /*0040*/ 	.word	index@(sleepParticles_cuda_kernel_forward)
        /*0044*/ 	.word	0x00000000


	//----- nvinfo : EIATTR_FRAME_SIZE
	.align		4
.L_37:
        /*0048*/ 	.byte	0x04, 0x11
        /*004a*/ 	.short	(.L_39 - .L_38)
	.align		4
.L_38:
        /*004c*/ 	.word	index@(sleepParticles_cuda_kernel_forward)
        /*0050*/ 	.word	0x00000000


	//----- nvinfo : EIATTR_REGCOUNT
	.align		4
.L_39:
        /*0054*/ 	.byte	0x04, 0x2f
        /*0056*/ 	.short	(.L_41 - .L_40)
	.align		4
.L_40:
        /*0058*/ 	.word	index@(sleepParticles_cuda_kernel_backward)
        /*005c*/ 	.word	0x0000001e


	//----- nvinfo : EIATTR_MIN_STACK_SIZE
	.align		4
.L_41:
        /*0060*/ 	.byte	0x04, 0x12
        /*0062*/ 	.short	(.L_43 - .L_42)
	.align		4
.L_42:
        /*0064*/ 	.word	index@($__internal_36_$__cuda_sm3x_div_rn_noftz_f32_slowpath)
        /*0068*/ 	.word	0x00000000


	//----- nvinfo : EIATTR_FRAME_SIZE
	.align		4
.L_43:
        /*006c*/ 	.byte	0x04, 0x11
        /*006e*/ 	.short	(.L_45 - .L_44)
	.align		4
.L_44:
        /*0070*/ 	.word	index@($__internal_36_$__cuda_sm3x_div_rn_noftz_f32_slowpath)
        /*0074*/ 	.word	0x00000000


	//----- nvinfo : EIATTR_MIN_STACK_SIZE
	.align		4
.L_45:
        /*0078*/ 	.byte	0x04, 0x12
        /*007a*/ 	.short	(.L_47 - .L_46)
	.align		4
.L_46:
        /*007c*/ 	.word	index@($__internal_35_$__cuda_sm20_sqrt_rn_f32_slowpath)
        /*0080*/ 	.word	0x00000000


	//----- nvinfo : EIATTR_FRAME_SIZE
	.align		4
.L_47:
        /*0084*/ 	.byte	0x04, 0x11
        /*0086*/ 	.short	(.L_49 - .L_48)
	.align		4
.L_48:
        /*0088*/ 	.word	index@($__internal_35_$__cuda_sm20_sqrt_rn_f32_slowpath)
        /*008c*/ 	.word	0x00000000


	//----- nvinfo : EIATTR_MIN_STACK_SIZE
	.align		4
.L_49:
        /*0090*/ 	.byte	0x04, 0x12
        /*0092*/ 	.short	(.L_51 - .L_50)
	.align		4
.L_50:
        /*0094*/ 	.word	index@(sleepParticles_cuda_kernel_backward)
        /*0098*/ 	.word	0x00000000


	//----- nvinfo : EIATTR_FRAME_SIZE
	.align		4
.L_51:
        /*009c*/ 	.byte	0x04, 0x11
        /*009e*/ 	.short	(.L_53 - .L_52)
	.align		4
.L_52:
        /*00a0*/ 	.word	index@(sleepParticles_cuda_kernel_backward)
        /*00a4*/ 	.word	0x00000000


	//----- nvinfo : EIATTR_REGCOUNT
	.align		4
.L_53:
        /*00a8*/ 	.byte	0x04, 0x2f
        /*00aa*/ 	.short	(.L_55 - .L_54)
	.align		4
.L_54:
        /*00ac*/ 	.word	index@(swellParticles_cuda_kernel_forward)
        /*00b0*/ 	.word	0x00000024


	//----- nvinfo : EIATTR_MIN_STACK_SIZE
	.align		4
.L_55:
        /*00b4*/ 	.byte	0x04, 0x12
        /*00b6*/ 	.short	(.L_57 - .L_56)
	.align		4
.L_56:
        /*00b8*/ 	.word	index@($__internal_34_$__cuda_sm20_sqrt_rn_f32_slowpath)
        /*00bc*/ 	.word	0x00000000


	//----- nvinfo : EIATTR_FRAME_SIZE
	.align		4
.L_57:
        /*00c0*/ 	.byte	0x04, 0x11
        /*00c2*/ 	.short	(.L_59 - .L_58)
	.align		4
.L_58:
        /*00c4*/ 	.word	index@($__internal_34_$__cuda_sm20_sqrt_rn_f32_slowpath)
        /*00c8*/ 	.word	0x00000000


	//----- nvinfo : EIATTR_MIN_STACK_SIZE
	.align		4
.L_59:
        /*00cc*/ 	.byte	0x04, 0x12
        /*00ce*/ 	.short	(.L_61 - .L_60)
	.align		4
.L_60:
        /*00d0*/ 	.word	index@(swellParticles_cuda_kernel_forward)
        /*00d4*/ 	.word	0x00000020


	//----- nvinfo : EIATTR_FRAME_SIZE
	.align		4
.L_61:
        /*00d8*/ 	.byte	0x04, 0x11
        /*00da*/ 	.short	(.L_63 - .L_62)
	.align		4
.L_62:
        /*00dc*/ 	.word	index@(swellParticles_cuda_kernel_forward)
        /*00e0*/ 	.word	0x00000020


	//----- nvinfo : EIATTR_REGCOUNT
	.align		4
.L_63:
        /*00e4*/ 	.byte	0x04, 0x2f
        /*00e6*/ 	.short	(.L_65 - .L_64)
	.align		4
.L_64:
        /*00e8*/ 	.word	index@(swellParticles_cuda_kernel_backward)
        /*00ec*/ 	.word	0x0000002a


	//----- nvinfo : EIATTR_MIN_STACK_SIZE
	.align		4
.L_65:
        /*00f0*/ 	.byte	0x04, 0x12
        /*00f2*/ 	.short	(.L_67 - .L_66)
	.align		4
.L_66:
        /*00f4*/ 	.word	index@($__internal_33_$__cuda_sm3x_div_rn_noftz_f32_slowpath)
        /*00f8*/ 	.word	0x00000000


	//----- nvinfo : EIATTR_FRAME_SIZE
	.align		4
.L_67:
        /*00fc*/ 	.byte	0x04, 0x11
        /*00fe*/ 	.short	(.L_69 - .L_68)
	.align		4
.L_68:
        /*0100*/ 	.word	index@($__internal_33_$__cuda_sm3x_div_rn_noftz_f32_slowpath)
        /*0104*/ 	.word	0x00000000


	//----- nvinfo : EIATTR_MIN_STACK_SIZE
	.align		4
.L_69:
        /*0108*/ 	.byte	0x04, 0x12
        /*010a*/ 	.short	(.L_71 - .L_70)
	.align		4
.L_70:
        /*010c*/ 	.word	index@($__internal_32_$__cuda_sm20_sqrt_rn_f32_slowpath)
        /*0110*/ 	.word	0x00000000


	//----- nvinfo : EIATTR_FRAME_SIZE
	.align		4
.L_71:
        /*0114*/ 	.byte	0x04, 0x11
        /*0116*/ 	.short	(.L_73 - .L_72)
	.align		4
.L_72:
        /*0118*/ 	.word	index@($__internal_32_$__cuda_sm20_sqrt_rn_f32_slowpath)
        /*011c*/ 	.word	0x00000000


	//----- nvinfo : EIATTR_MIN_STACK_SIZE
	.align		4
.L_73:
        /*0120*/ 	.byte	0x04, 0x12
        /*0122*/ 	.short	(.L_75 - .L_74)
	.align		4
.L_74:
        /*0124*/ 	.word	index@(swellParticles_cuda_kernel_backward)
        /*0128*/ 	.word	0x00000000


	//----- nvinfo : EIATTR_FRAME_SIZE
	.align		4
.L_75:
        /*012c*/ 	.byte	0x04, 0x11
        /*012e*/ 	.short	(.L_77 - .L_76)
	.align		4
.L_76:
        /*0130*/ 	.word	index@(swellParticles_cuda_kernel_backward)
        /*0134*/ 	.word	0x00000000


	//----- nvinfo : EIATTR_REGCOUNT
	.align		4
.L_77:
        /*0138*/ 	.byte	0x04, 0x2f
        /*013a*/ 	.short	(.L_79 - .L_78)
	.align		4
.L_78:
        /*013c*/ 	.word	index@(swellParticlesStage2_cuda_kernel_forward)
        /*0140*/ 	.word	0x00000011


	//----- nvinfo : EIATTR_MIN_STACK_SIZE
	.align		4
.L_79:
        /*0144*/ 	.byte	0x04, 0x12
        /*0146*/ 	.short	(.L_81 - .L_80)
	.align		4
.L_80:
        /*0148*/ 	.word	index@($__internal_31_$__cuda_sm3x_div_rn_noftz_f32_slowpath)
        /*014c*/ 	.word	0x00000000


	//----- nvinfo : EIATTR_FRAME_SIZE
	.align		4
.L_81:
        /*0150*/ 	.byte	0x04, 0x11
        /*0152*/ 	.short	(.L_83 - .L_82)
	.align		4
.L_82:
        /*0154*/ 	.word	index@($__internal_31_$__cuda_sm3x_div_rn_noftz_f32_slowpath)
        /*0158*/ 	.word	0x00000000


	//----- nvinfo : EIATTR_MIN_STACK_SIZE
	.align		4
.L_83:
        /*015c*/ 	.byte	0x04, 0x12
        /*015e*/ 	.short	(.L_85 - .L_84)
	.align		4
.L_84:
        /*0160*/ 	.word	index@(swellParticlesStage2_cuda_kernel_forward)
        /*0164*/ 	.word	0x00000000


	//----- nvinfo : EIATTR_FRAME_SIZE
	.align		4
.L_85:
        /*0168*/ 	.byte	0x04, 0x11
        /*016a*/ 	.short	(.L_87 - .L_86)
	.align		4
.L_86:
        /*016c*/ 	.word	index@(swellParticlesStage2_cuda_kernel_forward)
        /*0170*/ 	.word	0x00000000


	//----- nvinfo : EIATTR_REGCOUNT
	.align		4
.L_87:
        /*0174*/ 	.byte	0x04, 0x2f
        /*0176*/ 	.short	(.L_89 - .L_88)
	.align		4
.L_88:
        /*0178*/ 	.word	index@(swellParticlesStage2_cuda_kernel_backward)
        /*017c*/ 	.word	0x00000010


	//----- nvinfo : EIATTR_MIN_STACK_SIZE
	.align		4
.L_89:
        /*0180*/ 	.byte	0x04, 0x12
        /*0182*/ 	.short	(.L_91 - .L_90)
	.align		4
.L_90:
        /*0184*/ 	.word	index@(swellParticlesStage2_cuda_kernel_backward)
        /*0188*/ 	.word	0x00000000


	//----- nvinfo : EIATTR_FRAME_SIZE
	.align		4
.L_91:
        /*018c*/ 	.byte	0x04, 0x11
        /*018e*/ 	.short	(.L_93 - .L_92)
	.align		4
.L_92:
        /*0190*/ 	.word	index@(swellParticlesStage2_cuda_kernel_backward)
        /*0194*/ 	.word	0x00000000


	//----- nvinfo : EIATTR_REGCOUNT
	.align		4
.L_93:
        /*0198*/ 	.byte	0x04, 0x2f
        /*019a*/ 	.short	(.L_95 - .L_94)
	.align		4
.L_94:
        /*019c*/ 	.word	index@(my_integrate_particles_cuda_kernel_forward)
        /*01a0*/ 	.word	0x0000001a


	//----- nvinfo : EIATTR_MIN_STACK_SIZE
	.align		4
.L_95:
        /*01a4*/ 	.byte	0x04, 0x12
        /*01a6*/ 	.short	(.L_97 - .L_96)
	.align		4
.L_96:
        /*01a8*/ 	.word	index@($__internal_30_$__cuda_sm3x_div_rn_noftz_f32_slowpath)
        /*01ac*/ 	.word	0x00000000


	//----- nvinfo : EIATTR_FRAME_SIZE
	.align		4
.L_97:
        /*01b0*/ 	.byte	0x04, 0x11
        /*01b2*/ 	.short	(.L_99 - .L_98)
	.align		4
.L_98:
        /*01b4*/ 	.word	index@($__internal_30_$__cuda_sm3x_div_rn_noftz_f32_slowpath)
        /*01b8*/ 	.word	0x00000000


	//----- nvinfo : EIATTR_MIN_STACK_SIZE
	.align		4
.L_99:
        /*01bc*/ 	.byte	0x04, 0x12
        /*01be*/ 	.short	(.L_101 - .L_100)
	.align		4
.L_100:
        /*01c0*/ 	.word	index@($__internal_29_$__cuda_sm20_sqrt_rn_f32_slowpath)
        /*01c4*/ 	.word	0x00000000


	//----- nvinfo : EIATTR_FRAME_SIZE
	.align		4
.L_101:
        /*01c8*/ 	.byte	0x04, 0x11
        /*01ca*/ 	.short	(.L_103 - .L_102)
	.align		4
.L_102:
        /*01cc*/ 	.word	index@($__internal_29_$__cuda_sm20_sqrt_rn_f32_slowpath)
        /*01d0*/ 	.word	0x00000000


	//----- nvinfo : EIATTR_MIN_STACK_SIZE
	.align		4
.L_103:
        /*01d4*/ 	.byte	0x04, 0x12
        /*01d6*/ 	.short	(.L_105 - .L_104)
	.align		4
.L_104:
        /*01d8*/ 	.word	index@(my_integrate_particles_cuda_kernel_forward)
        /*01dc*/ 	.word	0x00000000


	//----- nvinfo : EIATTR_FRAME_SIZE
	.align		4
.L_105:
        /*01e0*/ 	.byte	0x04, 0x11
        /*01e2*/ 	.short	(.L_107 - .L_106)
	.align		4
.L_106:
        /*01e4*/ 	.word	index@(my_integrate_particles_cuda_kernel_forward)
        /*01e8*/ 	.word	0x00000000


	//----- nvinfo : EIATTR_REGCOUNT
	.align		4
.L_107:
        /*01ec*/ 	.byte	0x04, 0x2f
        /*01ee*/ 	.short	(.L_109 - .L_108)
	.align		4
.L_108:
        /*01f0*/ 	.word	index@(my_integrate_particles_cuda_kernel_backward)
        /*01f4*/ 	.word	0x00000023


	//----- nvinfo : EIATTR_MIN_STACK_SIZE
	.align		4
.L_109:
        /*01f8*/ 	.byte	0x04, 0x12
        /*01fa*/ 	.short	(.L_111 - .L_110)
	.align		4
.L_110:
        /*01fc*/ 	.word	index@($__internal_28_$__cuda_sm3x_div_rn_noftz_f32_slowpath)
        /*0200*/ 	.word	0x00000000


	//----- nvinfo : EIATTR_FRAME_SIZE
	.align		4
.L_111:
        /*0204*/ 	.byte	0x04, 0x11
        /*0206*/ 	.short	(.L_113 - .L_112)
	.align		4
.L_112:
        /*0208*/ 	.word	index@($__internal_28_$__cuda_sm3x_div_rn_noftz_f32_slowpath)
        /*020c*/ 	.word	0x00000000


	//----- nvinfo : EIATTR_MIN_STACK_SIZE
	.align		4
.L_113:
        /*0210*/ 	.byte	0x04, 0x12
        /*0212*/ 	.short	(.L_115 - .L_114)
	.align		4
.L_114:
        /*0214*/ 	.word	index@($__internal_27_$__cuda_sm20_sqrt_rn_f32_slowpath)
        /*0218*/ 	.word	0x00000000


	//----- nvinfo : EIATTR_FRAME_SIZE
	.align		4
.L_115:
        /*021c*/ 	.byte	0x04, 0x11
        /*021e*/ 	.short	(.L_117 - .L_116)
	.align		4
.L_116:
        /*0220*/ 	.word	index@($__internal_27_$__cuda_sm20_sqrt_rn_f32_slowpath)
        /*0224*/ 	.word	0x00000000


	//----- nvinfo : EIATTR_MIN_STACK_SIZE
	.align		4
.L_117:
        /*0228*/ 	.byte	0x04, 0x12
        /*022a*/ 	.short	(.L_119 - .L_118)
	.align		4
.L_118:
        /*022c*/ 	.word	index@(my_integrate_particles_cuda_kernel_backward)
        /*0230*/ 	.word	0x00000000


	//----- nvinfo : EIATTR_FRAME_SIZE
	.align		4
.L_119:
        /*0234*/ 	.byte	0x04, 0x11
        /*0236*/ 	.short	(.L_121 - .L_120)
	.align		4
.L_120:
        /*0238*/ 	.word	index@(my_integrate_particles_cuda_kernel_backward)
        /*023c*/ 	.word	0x00000000


	//----- nvinfo : EIATTR_REGCOUNT
	.align		4
.L_121:
        /*0240*/ 	.byte	0x04, 0x2f
        /*0242*/ 	.short	(.L_123 - .L_122)
	.align		4
.L_122:
        /*0244*/ 	.word	index@(my_apply_particle_deltas_cuda_kernel_forward)
        /*0248*/ 	.word	0x00000018


	//----- nvinfo : EIATTR_MIN_STACK_SIZE
	.align		4
.L_123:
        /*024c*/ 	.byte	0x04, 0x12
        /*024e*/ 	.short	(.L_125 - .L_124)
	.align		4
.L_124:
        /*0250*/ 	.word	index@($__internal_26_$__cuda_sm3x_div_rn_noftz_f32_slowpath)
        /*0254*/ 	.word	0x00000000


	//----- nvinfo : EIATTR_FRAME_SIZE
	.align		4
.L_125:
        /*0258*/ 	.byte	0x04, 0x11
        /*025a*/ 	.short	(.L_127 - .L_126)
	.align		4
.L_126:
        /*025c*/ 	.word	index@($__internal_26_$__cuda_sm3x_div_rn_noftz_f32_slowpath)
        /*0260*/ 	.word	0x00000000


	//----- nvinfo : EIATTR_MIN_STACK_SIZE
	.align		4
.L_127:
        /*0264*/ 	.byte	0x04, 0x12
        /*0266*/ 	.short	(.L_129 - .L_128)
	.align		4
.L_128:
        /*0268*/ 	.word	index@($__internal_25_$__cuda_sm20_sqrt_rn_f32_slowpath)
        /*026c*/ 	.word	0x00000000


	//----- nvinfo : EIATTR_FRAME_SIZE
	.align		4
.L_129:
        /*0270*/ 	.byte	0x04, 0x11
        /*0272*/ 	.short	(.L_131 - .L_130)
	.align		4
.L_130:
        /*0274*/ 	.word	index@($__internal_25_$__cuda_sm20_sqrt_rn_f32_slowpath)
        /*0278*/ 	.word	0x00000000


	//----- nvinfo : EIATTR_MIN_STACK_SIZE
	.align		4
.L_131:
        /*027c*/ 	.byte	0x04, 0x12
        /*027e*/ 	.short	(.L_133 - .L_132)
	.align		4
.L_132:
        /*0280*/ 	.word	index@(my_apply_particle_deltas_cuda_kernel_forward)
        /*0284*/ 	.word	0x00000000


	//----- nvinfo : EIATTR_FRAME_SIZE
	.align		4
.L_133:
        /*0288*/ 	.byte	0x04, 0x11
        /*028a*/ 	.short	(.L_135 - .L_134)
	.align		4
.L_134:
        /*028c*/ 	.word	index@(my_apply_particle_deltas_cuda_kernel_forward)
        /*0290*/ 	.word	0x00000000


	//----- nvinfo : EIATTR_REGCOUNT
	.align		4
.L_135:
        /*0294*/ 	.byte	0x04, 0x2f
        /*0296*/ 	.short	(.L_137 - .L_136)
	.align		4
.L_136:
        /*0298*/ 	.word	index@(my_apply_particle_deltas_cuda_kernel_backward)
        /*029c*/ 	.word	0x00000022


	//----- nvinfo : EIATTR_MIN_STACK_SIZE
	.align		4
.L_137:
        /*02a0*/ 	.byte	0x04, 0x12
        /*02a2*/ 	.short	(.L_139 - .L_138)
	.align		4
.L_138:
        /*02a4*/ 	.word	index@($__internal_24_$__cuda_sm3x_div_rn_noftz_f32_slowpath)
        /*02a8*/ 	.word	0x00000000


	//----- nvinfo : EIATTR_FRAME_SIZE
	.align		4
.L_139:
        /*02ac*/ 	.byte	0x04, 0x11
        /*02ae*/ 	.short	(.L_141 - .L_140)
	.align		4
.L_140:
        /*02b0*/ 	.word	index@($__internal_24_$__cuda_sm3x_div_rn_noftz_f32_slowpath)
        /*02b4*/ 	.word	0x00000000


	//----- nvinfo : EIATTR_MIN_STACK_SIZE
	.align		4
.L_141:
        /*02b8*/ 	.byte	0x04, 0x12
        /*02ba*/ 	.short	(.L_143 - .L_142)
	.align		4
.L_142:
        /*02bc*/ 	.word	index@($__internal_23_$__cuda_sm20_sqrt_rn_f32_slowpath)
        /*02c0*/ 	.word	0x00000000


	//----- nvinfo : EIATTR_FRAME_SIZE
	.align		4
.L_143:
        /*02c4*/ 	.byte	0x04, 0x11
        /*02c6*/ 	.short	(.L_145 - .L_144)
	.align		4
.L_144:
        /*02c8*/ 	.word	index@($__internal_23_$__cuda_sm20_sqrt_rn_f32_slowpath)
        /*02cc*/ 	.word	0x00000000


	//----- nvinfo : EIATTR_MIN_STACK_SIZE
	.align		4
.L_145:
        /*02d0*/ 	.byte	0x04, 0x12
        /*02d2*/ 	.short	(.L_147 - .L_146)
	.align		4
.L_146:
        /*02d4*/ 	.word	index@(my_apply_particle_deltas_cuda_kernel_backward)
        /*02d8*/ 	.word	0x00000000


	//----- nvinfo : EIATTR_FRAME_SIZE
	.align		4
.L_147:
        /*02dc*/ 	.byte	0x04, 0x11
        /*02de*/ 	.short	(.L_149 - .L_148)
	.align		4
.L_148:
        /*02e0*/ 	.word	index@(my_apply_particle_deltas_cuda_kernel_backward)
        /*02e4*/ 	.word	0x00000000


	//----- nvinfo : EIATTR_REGCOUNT
	.align		4
.L_149:
        /*02e8*/ 	.byte	0x04, 0x2f
        /*02ea*/ 	.short	(.L_151 - .L_150)
	.align		4
.L_150:
        /*02ec*/ 	.word	index@(my_solve_particle_ground_contacts_cuda_kernel_forward)
        /*02f0*/ 	.word	0x0000001b


	//----- nvinfo : EIATTR_MIN_STACK_SIZE
	.align		4
.L_151:
        /*02f4*/ 	.byte	0x04, 0x12
        /*02f6*/ 	.short	(.L_153 - .L_152)
	.align		4
.L_152:
        /*02f8*/ 	.word	index@($__internal_22_$__cuda_sm3x_div_rn_noftz_f32_slowpath)
        /*02fc*/ 	.word	0x00000000


	//----- nvinfo : EIATTR_FRAME_SIZE
	.align		4
.L_153:
        /*0300*/ 	.byte	0x04, 0x11
        /*0302*/ 	.short	(.L_155 - .L_154)
	.align		4
.L_154:
        /*0304*/ 	.word	index@($__internal_22_$__cuda_sm3x_div_rn_noftz_f32_slowpath)
        /*0308*/ 	.word	0x00000000


	//----- nvinfo : EIATTR_MIN_STACK_SIZE
	.align		4
.L_155:
        /*030c*/ 	.byte	0x04, 0x12
        /*030e*/ 	.short	(.L_157 - .L_156)
	.align		4
.L_156:
        /*0310*/ 	.word	index@($__internal_21_$__cuda_sm20_sqrt_rn_f32_slowpath)
        /*0314*/ 	.word	0x00000000


	//----- nvinfo : EIATTR_FRAME_SIZE
	.align		4
.L_157:
        /*0318*/ 	.byte	0x04, 0x11
        /*031a*/ 	.short	(.L_159 - .L_158)
	.align		4
.L_158:
        /*031c*/ 	.word	index@($__internal_21_$__cuda_sm20_sqrt_rn_f32_slowpath)
        /*0320*/ 	.word	0x00000000


	//----- nvinfo : EIATTR_MIN_STACK_SIZE
	.align		4
.L_159:
        /*0324*/ 	.byte	0x04, 0x12
        /*0326*/ 	.short	(.L_161 - .L_160)
	.align		4
.L_160:
        /*0328*/ 	.word	index@(my_solve_particle_ground_contacts_cuda_kernel_forward)
        /*032c*/ 	.word	0x00000000


	//----- nvinfo : EIATTR_FRAME_SIZE
	.align		4
.L_161:
        /*0330*/ 	.byte	0x04, 0x11
        /*0332*/ 	.short	(.L_163 - .L_162)
	.align		4
.L_162:
        /*0334*/ 	.word	index@(my_solve_particle_ground_contacts_cuda_kernel_forward)
        /*0338*/ 	.word	0x00000000


	//----- nvinfo : EIATTR_REGCOUNT
	.align		4
.L_163:
        /*033c*/ 	.byte	0x04, 0x2f
        /*033e*/ 	.short	(.L_165 - .L_164)
	.align		4
.L_164:
        /*0340*/ 	.word	index@(my_solve_particle_ground_contacts_cuda_kernel_backward)
        /*0344*/ 	.word	0x00000038


	//----- nvinfo : EIATTR_MIN_STACK_SIZE
	.align		4
.L_165:
        /*0348*/ 	.byte	0x04, 0x12
        /*034a*/ 	.short	(.L_167 - .L_166)
	.align		4
.L_166:
        /*034c*/ 	.word	index@($__internal_20_$__cuda_sm3x_div_rn_noftz_f32_slowpath)
        /*0350*/ 	.word	0x00000000


	//----- nvinfo : EIATTR_FRAME_SIZE
	.align		4
.L_167:
        /*0354*/ 	.byte	0x04, 0x11
        /*0356*/ 	.short	(.L_169 - .L_168)
	.align		4
.L_168:
        /*0358*/ 	.word	index@($__internal_20_$__cuda_sm3x_div_rn_noftz_f32_slowpath)
        /*035c*/ 	.word	0x00000000


	//----- nvinfo : EIATTR_MIN_STACK_SIZE
	.align		4
.L_169:
        /*0360*/ 	.byte	0x04, 0x12
        /*0362*/ 	.short	(.L_171 - .L_170)
	.align		4
.L_170:
        /*0364*/ 	.word	index@($__internal_19_$__cuda_sm20_sqrt_rn_f32_slowpath)
        /*0368*/ 	.word	0x00000000


	//----- nvinfo : EIATTR_FRAME_SIZE
	.align		4
.L_171:
        /*036c*/ 	.byte	0x04, 0x11
        /*036e*/ 	.short	(.L_173 - .L_172)
	.align		4
.L_172:
        /*0370*/ 	.word	index@($__internal_19_$__cuda_sm20_sqrt_rn_f32_slowpath)
        /*0374*/ 	.word	0x00000000


	//----- nvinfo : EIATTR_MIN_STACK_SIZE
	.align		4
.L_173:
        /*0378*/ 	.byte	0x04, 0x12
        /*037a*/ 	.short	(.L_175 - .L_174)
	.align		4
.L_174:
        /*037c*/ 	.word	index@($__internal_18_$__cuda_sm20_rcp_rn_f32_slowpath)
        /*0380*/ 	.word	0x00000000


	//----- nvinfo : EIATTR_FRAME_SIZE
	.align		4
.L_175:
        /*0384*/ 	.byte	0x04, 0x11
        /*0386*/ 	.short	(.L_177 - .L_176)
	.align		4
.L_176:
        /*0388*/ 	.word	index@($__internal_18_$__cuda_sm20_rcp_rn_f32_slowpath)
        /*038c*/ 	.word	0x00000000


	//----- nvinfo : EIATTR_MIN_STACK_SIZE
	.align		4
.L_177:
        /*0390*/ 	.byte	0x04, 0x12
        /*0392*/ 	.short	(.L_179 - .L_178)
	.align		4
.L_178:
        /*0394*/ 	.word	index@(my_solve_particle_ground_contacts_cuda_kernel_backward)
        /*0398*/ 	.word	0x00000000


	//----- nvinfo : EIATTR_FRAME_SIZE
	.align		4
.L_179:
        /*039c*/ 	.byte	0x04, 0x11
        /*039e*/ 	.short	(.L_181 - .L_180)
	.align		4
.L_180:
        /*03a0*/ 	.word	index@(my_solve_particle_ground_contacts_cuda_kernel_backward)
        /*03a4*/ 	.word	0x00000000


	//----- nvinfo : EIATTR_REGCOUNT
	.align		4
.L_181:
        /*03a8*/ 	.byte	0x04, 0x2f
        /*03aa*/ 	.short	(.L_183 - .L_182)
	.align		4
.L_182:
        /*03ac*/ 	.word	index@(my_solve_particle_particle_contacts_cuda_kernel_forward)
        /*03b0*/ 	.word	0x0000003b


	//----- nvinfo : EIATTR_MIN_STACK_SIZE
	.align		4
.L_183:
        /*03b4*/ 	.byte	0x04, 0x12
        /*03b6*/ 	.short	(.L_185 - .L_184)
	.align		4
.L_184:
        /*03b8*/ 	.word	index@($__internal_17_$__cuda_sm3x_div_rn_noftz_f32_slowpath)
        /*03bc*/ 	.word	0x00000000


	//----- nvinfo : EIATTR_FRAME_SIZE
	.align		4
.L_185:
        /*03c0*/ 	.byte	0x04, 0x11
        /*03c2*/ 	.short	(.L_187 - .L_186)
	.align		4
.L_186:
        /*03c4*/ 	.word	index@($__internal_17_$__cuda_sm3x_div_rn_noftz_f32_slowpath)
        /*03c8*/ 	.word	0x00000000


	//----- nvinfo : EIATTR_MIN_STACK_SIZE
	.align		4
.L_187:
        /*03cc*/ 	.byte	0x04, 0x12
        /*03ce*/ 	.short	(.L_189 - .L_188)
	.align		4
.L_188:
        /*03d0*/ 	.word	index@($__internal_16_$__cuda_sm20_sqrt_rn_f32_slowpath)
        /*03d4*/ 	.word	0x00000000


	//----- nvinfo : EIATTR_FRAME_SIZE
	.align		4
.L_189:
        /*03d8*/ 	.byte	0x04, 0x11
        /*03da*/ 	.short	(.L_191 - .L_190)
	.align		4
.L_190:
        /*03dc*/ 	.word	index@($__internal_16_$__cuda_sm20_sqrt_rn_f32_slowpath)
        /*03e0*/ 	.word	0x00000000


	//----- nvinfo : EIATTR_MIN_STACK_SIZE
	.align		4
.L_191:
        /*03e4*/ 	.byte	0x04, 0x12
        /*03e6*/ 	.short	(.L_193 - .L_192)
	.align		4
.L_192:
        /*03e8*/ 	.word	index@(my_solve_particle_particle_contacts_cuda_kernel_forward)
        /*03ec*/ 	.word	0x00000000


	//----- nvinfo : EIATTR_FRAME_SIZE
	.align		4
.L_193:
        /*03f0*/ 	.byte	0x04, 0x11
        /*03f2*/ 	.short	(.L_195 - .L_194)
	.align		4
.L_194:
        /*03f4*/ 	.word	index@(my_solve_particle_particle_contacts_cuda_kernel_forward)
        /*03f8*/ 	.word	0x00000000


	//----- nvinfo : EIATTR_REGCOUNT
	.align		4
.L_195:
        /*03fc*/ 	.byte	0x04, 0x2f
        /*03fe*/ 	.short	(.L_197 - .L_196)
	.align		4
.L_196:
        /*0400*/ 	.word	index@(my_solve_particle_particle_contacts_cuda_kernel_backward)
        /*0404*/ 	.word	0x00000066


	//----- nvinfo : EIATTR_MIN_STACK_SIZE
	.align		4
.L_197:
        /*0408*/ 	.byte	0x04, 0x12
        /*040a*/ 	.short	(.L_199 - .L_198)
	.align		4
.L_198:
        /*040c*/ 	.word	index@($__internal_15_$__cuda_sm3x_div_rn_noftz_f32_slowpath)
        /*0410*/ 	.word	0x00000000


	//----- nvinfo : EIATTR_FRAME_SIZE
	.align		4
.L_199:
        /*0414*/ 	.byte	0x04, 0x11
        /*0416*/ 	.short	(.L_201 - .L_200)
	.align		4
.L_200:
        /*0418*/ 	.word	index@($__internal_15_$__cuda_sm3x_div_rn_noftz_f32_slowpath)
        /*041c*/ 	.word	0x00000000


	//----- nvinfo : EIATTR_MIN_STACK_SIZE
	.align		4
.L_201:
        /*0420*/ 	.byte	0x04, 0x12
        /*0422*/ 	.short	(.L_203 - .L_202)
	.align		4
.L_202:
        /*0424*/ 	.word	index@($__internal_14_$__cuda_sm20_sqrt_rn_f32_slowpath)
        /*0428*/ 	.word	0x00000000


	//----- nvinfo : EIATTR_FRAME_SIZE
	.align		4
.L_203:
        /*042c*/ 	.byte	0x04, 0x11
        /*042e*/ 	.short	(.L_205 - .L_204)
	.align		4
.L_204:
        /*0430*/ 	.word	index@($__internal_14_$__cuda_sm20_sqrt_rn_f32_slowpath)
        /*0434*/ 	.word	0x00000000


	//----- nvinfo : EIATTR_MIN_STACK_SIZE
	.align		4
.L_205:
        /*0438*/ 	.byte	0x04, 0x12
        /*043a*/ 	.short	(.L_207 - .L_206)
	.align		4
.L_206:
        /*043c*/ 	.word	index@($__internal_13_$__cuda_sm20_rcp_rn_f32_slowpath)
        /*0440*/ 	.word	0x00000000


	//----- nvinfo : EIATTR_FRAME_SIZE
	.align		4
.L_207:
        /*0444*/ 	.byte	0x04, 0x11
        /*0446*/ 	.short	(.L_209 - .L_208)
	.align		4
.L_208:
        /*0448*/ 	.word	index@($__internal_13_$__cuda_sm20_rcp_rn_f32_slowpath)
        /*044c*/ 	.word	0x00000000


	//----- nvinfo : EIATTR_MIN_STACK_SIZE
	.align		4
.L_209:
        /*0450*/ 	.byte	0x04, 0x12
        /*0452*/ 	.short	(.L_211 - .L_210)
	.align		4
.L_210:
        /*0454*/ 	.word	index@(my_solve_particle_particle_contacts_cuda_kernel_backward)
        /*0458*/ 	.word	0x00000000


	//----- nvinfo : EIATTR_FRAME_SIZE
	.align		4
.L_211:
        /*045c*/ 	.byte	0x04, 0x11
        /*045e*/ 	.short	(.L_213 - .L_212)
	.align		4
.L_212:
        /*0460*/ 	.word	index@(my_solve_particle_particle_contacts_cuda_kernel_backward)
        /*0464*/ 	.word	0x00000000


	//----- nvinfo : EIATTR_REGCOUNT
	.align		4
.L_213:
        /*0468*/ 	.byte	0x04, 0x2f
        /*046a*/ 	.short	(.L_215 - .L_214)
	.align		4
.L_214:
        /*046c*/ 	.word	index@(my_solve_particle_shape_contacts_cuda_kernel_forward)
        /*0470*/ 	.word	0x00000028


	//----- nvinfo : EIATTR_MIN_STACK_SIZE
	.align		4
.L_215:
        /*0474*/ 	.byte	0x04, 0x12
        /*0476*/ 	.short	(.L_217 - .L_216)
	.align		4
.L_216:
        /*0478*/ 	.word	index@($__internal_12_$__cuda_sm3x_div_rn_noftz_f32_slowpath)
        /*047c*/ 	.word	0x00000000


	//----- nvinfo : EIATTR_FRAME_SIZE
	.align		4
.L_217:
        /*0480*/ 	.byte	0x04, 0x11
        /*0482*/ 	.short	(.L_219 - .L_218)
	.align		4
.L_218:
        /*0484*/ 	.word	index@($__internal_12_$__cuda_sm3x_div_rn_noftz_f32_slowpath)
        /*0488*/ 	.word	0x00000000


	//----- nvinfo : EIATTR_MIN_STACK_SIZE
	.align		4
.L_219:
        /*048c*/ 	.byte	0x04, 0x12
        /*048e*/ 	.short	(.L_221 - .L_220)
	.align		4
.L_220:
        /*0490*/ 	.word	index@($__internal_11_$__cuda_sm20_sqrt_rn_f32_slowpath)
        /*0494*/ 	.word	0x00000000


	//----- nvinfo : EIATTR_FRAME_SIZE
	.align		4
.L_221:
        /*0498*/ 	.byte	0x04, 0x11
        /*049a*/ 	.short	(.L_223 - .L_222)
	.align		4
.L_222:
        /*049c*/ 	.word	index@($__internal_11_$__cuda_sm20_sqrt_rn_f32_slowpath)
        /*04a0*/ 	.word	0x00000000


	//----- nvinfo : EIATTR_MIN_STACK_SIZE
	.align		4
.L_223:
        /*04a4*/ 	.byte	0x04, 0x12
        /*04a6*/ 	.short	(.L_225 - .L_224)
	.align		4
.L_224:
        /*04a8*/ 	.word	index@(my_solve_particle_shape_contacts_cuda_kernel_forward)
        /*04ac*/ 	.word	0x00000000


	//----- nvinfo : EIATTR_FRAME_SIZE
	.align		4
.L_225:
        /*04b0*/ 	.byte	0x04, 0x11
        /*04b2*/ 	.short	(.L_227 - .L_226)
	.align		4
.L_226:
        /*04b4*/ 	.word	index@(my_solve_particle_shape_contacts_cuda_kernel_forward)
        /*04b8*/ 	.word	0x00000000


	//----- nvinfo : EIATTR_REGCOUNT
	.align		4
.L_227:
        /*04bc*/ 	.byte	0x04, 0x2f
        /*04be*/ 	.short	(.L_229 - .L_228)
	.align		4
.L_228:
        /*04c0*/ 	.word	index@(my_solve_particle_shape_contacts_cuda_kernel_backward)
        /*04c4*/ 	.word	0x00000069


	//----- nvinfo : EIATTR_MIN_STACK_SIZE
	.align		4
.L_229:
        /*04c8*/ 	.byte	0x04, 0x12
        /*04ca*/ 	.short	(.L_231 - .L_230)
	.align		4
.L_230:
        /*04cc*/ 	.word	index@($__internal_10_$__cuda_sm3x_div_rn_noftz_f32_slowpath)
        /*04d0*/ 	.word	0x00000000


	//----- nvinfo : EIATTR_FRAME_SIZE
	.align		4
.L_231:
        /*04d4*/ 	.byte	0x04, 0x11
        /*04d6*/ 	.short	(.L_233 - .L_232)
	.align		4
.L_232:
        /*04d8*/ 	.word	index@($__internal_10_$__cuda_sm3x_div_rn_noftz_f32_slowpath)
        /*04dc*/ 	.word	0x00000000


	//----- nvinfo : EIATTR_MIN_STACK_SIZE
	.align		4
.L_233:
        /*04e0*/ 	.byte	0x04, 0x12
        /*04e2*/ 	.short	(.L_235 - .L_234)
	.align		4
.L_234:
        /*04e4*/ 	.word	index@($__internal_9_$__cuda_sm20_sqrt_rn_f32_slowpath)
        /*04e8*/ 	.word	0x00000000


	//----- nvinfo : EIATTR_FRAME_SIZE
	.align		4
.L_235:
        /*04ec*/ 	.byte	0x04, 0x11
        /*04ee*/ 	.short	(.L_237 - .L_236)
	.align		4
.L_236:
        /*04f0*/ 	.word	index@($__internal_9_$__cuda_sm20_sqrt_rn_f32_slowpath)
        /*04f4*/ 	.word	0x00000000


	//----- nvinfo : EIATTR_MIN_STACK_SIZE
	.align		4
.L_237:
        /*04f8*/ 	.byte	0x04, 0x12
        /*04fa*/ 	.short	(.L_239 - .L_238)
	.align		4
.L_238:
        /*04fc*/ 	.word	index@($__internal_8_$__cuda_sm20_rcp_rn_f32_slowpath)
        /*0500*/ 	.word	0x00000000


	//----- nvinfo : EIATTR_FRAME_SIZE
	.align		4
.L_239:
        /*0504*/ 	.byte	0x04, 0x11
        /*0506*/ 	.short	(.L_241 - .L_240)
	.align		4
.L_240:
        /*0508*/ 	.word	index@($__internal_8_$__cuda_sm20_rcp_rn_f32_slowpath)
        /*050c*/ 	.word	0x00000000


	//----- nvinfo : EIATTR_MIN_STACK_SIZE
	.align		4
.L_241:
        /*0510*/ 	.byte	0x04, 0x12
        /*0512*/ 	.short	(.L_243 - .L_242)
	.align		4
.L_242:
        /*0514*/ 	.word	index@(my_solve_particle_shape_contacts_cuda_kernel_backward)
        /*0518*/ 	.word	0x00000000


	//----- nvinfo : EIATTR_FRAME_SIZE
	.align		4
.L_243:
        /*051c*/ 	.byte	0x04, 0x11
        /*051e*/ 	.short	(.L_245 - .L_244)
	.align		4
.L_244:
        /*0520*/ 	.word	index@(my_solve_particle_shape_contacts_cuda_kernel_backward)
        /*0524*/ 	.word	0x00000000


	//----- nvinfo : EIATTR_REGCOUNT
	.align		4
.L_245:
        /*0528*/ 	.byte	0x04, 0x2f
        /*052a*/ 	.short	(.L_247 - .L_246)
	.align		4
.L_246:
        /*052c*/ 	.word	index@(my_create_soft_contacts_cuda_kernel_forward)
        /*0530*/ 	.word	0x00000058


	//----- nvinfo : EIATTR_MIN_STACK_SIZE
	.align		4
.L_247:
        /*0534*/ 	.byte	0x04, 0x12
        /*0536*/ 	.short	(.L_249 - .L_248)
	.align		4
.L_248:
        /*0538*/ 	.word	index@($__internal_7_$__cuda_sm3x_div_rn_noftz_f32_slowpath)
        /*053c*/ 	.word	0x00000000


	//----- nvinfo : EIATTR_FRAME_SIZE
	.align		4
.L_249:
        /*0540*/ 	.byte	0x04, 0x11
        /*0542*/ 	.short	(.L_251 - .L_250)
	.align		4
.L_250:
        /*0544*/ 	.word	index@($__internal_7_$__cuda_sm3x_div_rn_noftz_f32_slowpath)
        /*0548*/ 	.word	0x00000000


	//----- nvinfo : EIATTR_MIN_STACK_SIZE
	.align		4
.L_251:
        /*054c*/ 	.byte	0x04, 0x12
        /*054e*/ 	.short	(.L_253 - .L_252)
	.align		4
.L_252:
        /*0550*/ 	.word	index@($__internal_6_$__cuda_sm20_sqrt_rn_f32_slowpath)
        /*0554*/ 	.word	0x00000000


	//----- nvinfo : EIATTR_FRAME_SIZE
	.align		4
.L_253:
        /*0558*/ 	.byte	0x04, 0x11
        /*055a*/ 	.short	(.L_255 - .L_254)
	.align		4
.L_254:
        /*055c*/ 	.word	index@($__internal_6_$__cuda_sm20_sqrt_rn_f32_slowpath)
        /*0560*/ 	.word	0x00000000


	//----- nvinfo : EIATTR_MIN_STACK_SIZE
	.align		4
.L_255:
        /*0564*/ 	.byte	0x04, 0x12
        /*0566*/ 	.short	(.L_257 - .L_256)
	.align		4
.L_256:
        /*0568*/ 	.word	index@($__internal_5_$__cuda_sm20_rcp_rn_f32_slowpath)
        /*056c*/ 	.word	0x00000000


	//----- nvinfo : EIATTR_FRAME_SIZE
	.align		4
.L_257:
        /*0570*/ 	.byte	0x04, 0x11
        /*0572*/ 	.short	(.L_259 - .L_258)
	.align		4
.L_258:
        /*0574*/ 	.word	index@($__internal_5_$__cuda_sm20_rcp_rn_f32_slowpath)
        /*0578*/ 	.word	0x00000000


	//----- nvinfo : EIATTR_MIN_STACK_SIZE
	.align		4
.L_259:
        /*057c*/ 	.byte	0x04, 0x12
        /*057e*/ 	.short	(.L_261 - .L_260)
	.align		4
.L_260:
        /*0580*/ 	.word	index@($__internal_4_$__cuda_sm20_div_u64)
        /*0584*/ 	.word	0x00000000


	//----- nvinfo : EIATTR_FRAME_SIZE
	.align		4
.L_261:
        /*0588*/ 	.byte	0x04, 0x11
        /*058a*/ 	.short	(.L_263 - .L_262)
	.align		4
.L_262:
        /*058c*/ 	.word	index@($__internal_4_$__cuda_sm20_div_u64)
        /*0590*/ 	.word	0x00000000


	//----- nvinfo : EIATTR_MIN_STACK_SIZE
	.align		4
.L_263:
        /*0594*/ 	.byte	0x04, 0x12
        /*0596*/ 	.short	(.L_265 - .L_264)
	.align		4
.L_264:
        /*0598*/ 	.word	index@(my_create_soft_contacts_cuda_kernel_forward)
        /*059c*/ 	.word	0x00000080


	//----- nvinfo : EIATTR_FRAME_SIZE
	.align		4
.L_265:
        /*05a0*/ 	.byte	0x04, 0x11
        /*05a2*/ 	.short	(.L_267 - .L_266)
	.align		4
.L_266:
        /*05a4*/ 	.word	index@(my_create_soft_contacts_cuda_kernel_forward)
        /*05a8*/ 	.word	0x00000080


	//----- nvinfo : EIATTR_REGCOUNT
	.align		4
.L_267:
        /*05ac*/ 	.byte	0x04, 0x2f
        /*05ae*/ 	.short	(.L_269 - .L_268)
	.align		4
.L_268:
        /*05b0*/ 	.word	index@(my_create_soft_contacts_cuda_kernel_backward)
        /*05b4*/ 	.word	0x00000082


	//----- nvinfo : EIATTR_MIN_STACK_SIZE
	.align		4
.L_269:
        /*05b8*/ 	.byte	0x04, 0x12
        /*05ba*/ 	.short	(.L_271 - .L_270)
	.align		4
.L_270:
        /*05bc*/ 	.word	index@($__internal_3_$__cuda_sm3x_div_rn_noftz_f32_slowpath)
        /*05c0*/ 	.word	0x00000000


	//----- nvinfo : EIATTR_FRAME_SIZE
	.align		4
.L_271:
        /*05c4*/ 	.byte	0x04, 0x11
        /*05c6*/ 	.short	(.L_273 - .L_272)
	.align		4
.L_272:
        /*05c8*/ 	.word	index@($__internal_3_$__cuda_sm3x_div_rn_noftz_f32_slowpath)
        /*05cc*/ 	.word	0x00000000


	//----- nvinfo : EIATTR_MIN_STACK_SIZE
	.align		4
.L_273:
        /*05d0*/ 	.byte	0x04, 0x12
        /*05d2*/ 	.short	(.L_275 - .L_274)
	.align		4
.L_274:
        /*05d4*/ 	.word	index@($__internal_2_$__cuda_sm20_sqrt_rn_f32_slowpath)
        /*05d8*/ 	.word	0x00000000


	//----- nvinfo : EIATTR_FRAME_SIZE
	.align		4
.L_275:
        /*05dc*/ 	.byte	0x04, 0x11
        /*05de*/ 	.short	(.L_277 - .L_276)
	.align		4
.L_276:
        /*05e0*/ 	.word	index@($__internal_2_$__cuda_sm20_sqrt_rn_f32_slowpath)
        /*05e4*/ 	.word	0x00000000


	//----- nvinfo : EIATTR_MIN_STACK_SIZE
	.align		4
.L_277:
        /*05e8*/ 	.byte	0x04, 0x12
        /*05ea*/ 	.short	(.L_279 - .L_278)
	.align		4
.L_278:
        /*05ec*/ 	.word	index@($__internal_1_$__cuda_sm20_rcp_rn_f32_slowpath)
        /*05f0*/ 	.word	0x00000000


	//----- nvinfo : EIATTR_FRAME_SIZE
	.align		4
.L_279:
        /*05f4*/ 	.byte	0x04, 0x11
        /*05f6*/ 	.short	(.L_281 - .L_280)
	.align		4
.L_280:
        /*05f8*/ 	.word	index@($__internal_1_$__cuda_sm20_rcp_rn_f32_slowpath)
        /*05fc*/ 	.word	0x00000000


	//----- nvinfo : EIATTR_MIN_STACK_SIZE
	.align		4
.L_281:
        /*0600*/ 	.byte	0x04, 0x12
        /*0602*/ 	.short	(.L_283 - .L_282)
	.align		4
.L_282:
        /*0604*/ 	.word	index@($__internal_0_$__cuda_sm20_div_u64)
        /*0608*/ 	.word	0x00000000


	//----- nvinfo : EIATTR_FRAME_SIZE
	.align		4
.L_283:
        /*060c*/ 	.byte	0x04, 0x11
        /*060e*/ 	.short	(.L_285 - .L_284)
	.align		4
.L_284:
        /*0610*/ 	.word	index@($__internal_0_$__cuda_sm20_div_u64)
        /*0614*/ 	.word	0x00000000


	//----- nvinfo : EIATTR_MIN_STACK_SIZE
	.align		4
.L_285:
        /*0618*/ 	.byte	0x04, 0x12
        /*061a*/ 	.short	(.L_287 - .L_286)
	.align		4
.L_286:
        /*061c*/ 	.word	index@(my_create_soft_contacts_cuda_kernel_backward)
        /*0620*/ 	.word	0x00000080


	//----- nvinfo : EIATTR_FRAME_SIZE
	.align		4
.L_287:
        /*0624*/ 	.byte	0x04, 0x11
        /*0626*/ 	.short	(.L_289 - .L_288)
	.align		4
.L_288:
        /*0628*/ 	.word	index@(my_create_soft_contacts_cuda_kernel_backward)
        /*062c*/ 	.word	0x00000080


	//----- nvinfo : EIATTR_MIN_STACK_SIZE
	.align		4
.L_289:
        /*0630*/ 	.byte	0x04, 0x12
        /*0632*/ 	.short	(.L_291 - .L_290)
	.align		4
.L_290:
        /*0634*/ 	.word	index@(my_create_soft_contacts_cuda_kernel_backward)
        /*0638*/ 	.word	0x00000080


	//----- nvinfo : EIATTR_MIN_STACK_SIZE
	.align		4
.L_291:
        /*063c*/ 	.byte	0x04, 0x12
        /*063e*/ 	.short	(.L_293 - .L_292)
	.align		4
.L_292:
        /*0640*/ 	.word	index@(my_create_soft_contacts_cuda_kernel_forward)
        /*0644*/ 	.word	0x00000080


	//----- nvinfo : EIATTR_MIN_STACK_SIZE
	.align		4
.L_293:
        /*0648*/ 	.byte	0x04, 0x12
        /*064a*/ 	.short	(.L_295 - .L_294)
	.align		4
.L_294:
        /*064c*/ 	.word	index@(my_solve_particle_shape_contacts_cuda_kernel_backward)
        /*0650*/ 	.word	0x00000000


	//----- nvinfo : EIATTR_MIN_STACK_SIZE
	.align		4
.L_295:
        /*0654*/ 	.byte	0x04, 0x12
        /*0656*/ 	.short	(.L_297 - .L_296)
	.align		4
.L_296:
        /*0658*/ 	.word	index@(my_solve_particle_shape_contacts_cuda_kernel_forward)
        /*065c*/ 	.word	0x00000000


	//----- nvinfo : EIATTR_MIN_STACK_SIZE
	.align		4
.L_297:
        /*0660*/ 	.byte	0x04, 0x12
        /*0662*/ 	.short	(.L_299 - .L_298)
	.align		4
.L_298:
        /*0664*/ 	.word	index@(my_solve_particle_particle_contacts_cuda_kernel_backward)
        /*0668*/ 	.word	0x00000000


	//----- nvinfo : EIATTR_MIN_STACK_SIZE
	.align		4
.L_299:
        /*066c*/ 	.byte	0x04, 0x12
        /*066e*/ 	.short	(.L_301 - .L_300)
	.align		4
.L_300:
        /*0670*/ 	.word	index@(my_solve_particle_particle_contacts_cuda_kernel_forward)
        /*0674*/ 	.word	0x00000000


	//----- nvinfo : EIATTR_MIN_STACK_SIZE
	.align		4
.L_301:
        /*0678*/ 	.byte	0x04, 0x12
        /*067a*/ 	.short	(.L_303 - .L_302)
	.align		4
.L_302:
        /*067c*/ 	.word	index@(my_solve_particle_ground_contacts_cuda_kernel_backward)
        /*0680*/ 	.word	0x00000000


	//----- nvinfo : EIATTR_MIN_STACK_SIZE
	.align		4
.L_303:
        /*0684*/ 	.byte	0x04, 0x12
        /*0686*/ 	.short	(.L_305 - .L_304)
	.align		4
.L_304:
        /*0688*/ 	.word	index@(my_solve_particle_ground_contacts_cuda_kernel_forward)
        /*068c*/ 	.word	0x00000000


	//----- nvinfo : EIATTR_MIN_STACK_SIZE
	.align		4
.L_305:
        /*0690*/ 	.byte	0x04, 0x12
        /*0692*/ 	.short	(.L_307 - .L_306)
	.align		4
.L_306:
        /*0694*/ 	.word	index@(my_apply_particle_deltas_cuda_kernel_backward)
        /*0698*/ 	.word	0x00000000


	//----- nvinfo : EIATTR_MIN_STACK_SIZE
	.align		4
.L_307:
        /*069c*/ 	.byte	0x04, 0x12
        /*069e*/ 	.short	(.L_309 - .L_308)
	.align		4
.L_308:
        /*06a0*/ 	.word	index@(my_apply_particle_deltas_cuda_kernel_forward)
        /*06a4*/ 	.word	0x00000000


	//----- nvinfo : EIATTR_MIN_STACK_SIZE
	.align		4
.L_309:
        /*06a8*/ 	.byte	0x04, 0x12
        /*06aa*/ 	.short	(.L_311 - .L_310)
	.align		4
.L_310:
        /*06ac*/ 	.word	index@(my_integrate_particles_cuda_kernel_backward)
        /*06b0*/ 	.word	0x00000000


	//----- nvinfo : EIATTR_MIN_STACK_SIZE
	.align		4
.L_311:
        /*06b4*/ 	.byte	0x04, 0x12
        /*06b6*/ 	.short	(.L_313 - .L_312)
	.align		4
.L_312:
        /*06b8*/ 	.word	index@(my_integrate_particles_cuda_kernel_forward)
        /*06bc*/ 	.word	0x00000000


	//----- nvinfo : EIATTR_MIN_STACK_SIZE
	.align		4
.L_313:
        /*06c0*/ 	.byte	0x04, 0x12
        /*06c2*/ 	.short	(.L_315 - .L_314)
	.align		4
.L_314:
        /*06c4*/ 	.word	index@(swellParticlesStage2_cuda_kernel_backward)
        /*06c8*/ 	.word	0x00000000


	//----- nvinfo : EIATTR_MIN_STACK_SIZE
	.align		4
.L_315:
        /*06cc*/ 	.byte	0x04, 0x12
        /*06ce*/ 	.short	(.L_317 - .L_316)
	.align		4
.L_316:
        /*06d0*/ 	.word	index@(swellParticlesStage2_cuda_kernel_forward)
        /*06d4*/ 	.word	0x00000000


	//----- nvinfo : EIATTR_MIN_STACK_SIZE
	.align		4
.L_317:
        /*06d8*/ 	.byte	0x04, 0x12
        /*06da*/ 	.short	(.L_319 - .L_318)
	.align		4
.L_318:
        /*06dc*/ 	.word	index@(swellParticles_cuda_kernel_backward)
        /*06e0*/ 	.word	0x00000000


	//----- nvinfo : EIATTR_MIN_STACK_SIZE
	.align		4
.L_319:
        /*06e4*/ 	.byte	0x04, 0x12
        /*06e6*/ 	.short	(.L_321 - .L_320)
	.align		4
.L_320:
        /*06e8*/ 	.word	index@(swellParticles_cuda_kernel_forward)
        /*06ec*/ 	.word	0x00000020


	//----- nvinfo : EIATTR_MIN_STACK_SIZE
	.align		4
.L_321:
        /*06f0*/ 	.byte	0x04, 0x12
        /*06f2*/ 	.short	(.L_323 - .L_322)
	.align		4
.L_322:
        /*06f4*/ 	.word	index@(sleepParticles_cuda_kernel_backward)
        /*06f8*/ 	.word	0x00000000


	//----- nvinfo : EIATTR_MIN_STACK_SIZE
	.align		4
.L_323:
        /*06fc*/ 	.byte	0x04, 0x12
        /*06fe*/ 	.short	(.L_325 - .L_324)
	.align		4
.L_324:
        /*0700*/ 	.word	index@(sleepParticles_cuda_kernel_forward)
        /*0704*/ 	.word	0x00000000
.L_325:


//--------------------- .nv.info.my_create_soft_contacts_cuda_kernel_backward --------------------------
	.section	.nv.info.my_create_soft_contacts_cuda_kernel_backward,"",@"SHT_CUDA_INFO"
	.sectionflags	@""
	.align	4


	//----- nvinfo : EIATTR_CUDA_API_VERSION
	.align		4
        /*0000*/ 	.byte	0x04, 0x37
        /*0002*/ 	.short	(.L_327 - .L_326)
.L_326:
        /*0004*/ 	.word	0x0000007d


	//----- nvinfo : EIATTR_PARAM_CBANK
	.align		4
.L_327:
        /*0008*/ 	.byte	0x04, 0x0a
        /*000a*/ 	.short	(.L_329 - .L_328)
	.align		4
.L_328:
        /*000c*/ 	.word	index@(.nv.constant0.my_create_soft_contacts_cuda_kernel_backward)
        /*0010*/ 	.short	0x0160
        /*0012*/ 	.short	0x07ac


	//----- nvinfo : EIATTR_CBANK_PARAM_SIZE
	.align		4
.L_329:
        /*0014*/ 	.byte	0x03, 0x19
        /*0016*/ 	.short	0x07ac


	//----- nvinfo : EIATTR_KPARAM_INFO
	.align		4
        /*0018*/ 	.byte	0x04, 0x17
        /*001a*/ 	.short	(.L_331 - .L_330)
.L_330:
        /*001c*/ 	.word	0x00000000
        /*0020*/ 	.short	0x0020
        /*0022*/ 	.short	0x07a8
        /*0024*/ 	.byte	0x00, 0xf0, 0x11, 0x00


	//----- nvinfo : EIATTR_KPARAM_INFO
	.align		4
.L_331:
        /*0028*/ 	.byte	0x04, 0x17
        /*002a*/ 	.short	(.L_333 - .L_332)
.L_332:
        /*002c*/ 	.word	0x00000000
        /*0030*/ 	.short	0x001f
        /*0032*/ 	.short	0x0770
        /*0034*/ 	.byte	0x00, 0xf0, 0xe1, 0x00


	//----- nvinfo : EIATTR_KPARAM_INFO
	.align		4
.L_333:
        /*0038*/ 	.byte	0x04, 0x17
        /*003a*/ 	.short	(.L_335 - .L_334)
.L_334:
        /*003c*/ 	.word	0x00000000
        /*0040*/ 	.short	0x001e
        /*0042*/ 	.short	0x0738
        /*0044*/ 	.byte	0x00, 0xf0, 0xe1, 0x00


	//----- nvinfo : EIATTR_KPARAM_INFO
	.align		4
.L_335:
        /*0048*/ 	.byte	0x04, 0x17
        /*004a*/ 	.short	(.L_337 - .L_336)
.L_336:
        /*004c*/ 	.word	0x00000000
        /*0050*/ 	.short	0x001d
        /*0052*/ 	.short	0x0700
        /*0054*/ 	.byte	0x00, 0xf0, 0xe1, 0x00


	//----- nvinfo : EIATTR_KPARAM_INFO
	.align		4
.L_337:
        /*0058*/ 	.byte	0x04, 0x17
        /*005a*/ 	.short	(.L_339 - .L_338)
.L_338:
        /*005c*/ 	.word	0x00000000
        /*0060*/ 	.short	0x001c
        /*0062*/ 	.short	0x06c8
        /*0064*/ 	.byte	0x00, 0xf0, 0xe1, 0x00


	//----- nvinfo : EIATTR_KPARAM_INFO
	.align		4
.L_339:
        /*0068*/ 	.byte	0x04, 0x17
        /*006a*/ 	.short	(.L_341 - .L_340)
.L_340:
        /*006c*/ 	.word	0x00000000
        /*0070*/ 	.short	0x001b
        /*0072*/ 	.short	0x0690
        /*0074*/ 	.byte	0x00, 0xf0, 0xe1, 0x00


	//----- nvinfo : EIATTR_KPARAM_INFO
	.align		4
.L_341:
        /*0078*/ 	.byte	0x04, 0x17
        /*007a*/ 	.short	(.L_343 - .L_342)
.L_342:
        /*007c*/ 	.word	0x00000000
        /*0080*/ 	.short	0x001a
        /*0082*/ 	.short	0x0658
        /*0084*/ 	.byte	0x00, 0xf0, 0xe1, 0x00


	//----- nvinfo : EIATTR_KPARAM_INFO
	.align		4
.L_343:
        /*0088*/ 	.byte	0x04, 0x17
        /*008a*/ 	.short	(.L_345 - .L_344)
.L_344:
        /*008c*/ 	.word	0x00000000
        /*0090*/ 	.short	0x0019
        /*0092*/ 	.short	0x0654
        /*0094*/ 	.byte	0x00, 0xf0, 0x11, 0x00


	//----- nvinfo : EIATTR_KPARAM_INFO
	.align		4
.L_345:
        /*0098*/ 	.byte	0x04, 0x17
        /*009a*/ 	.short	(.L_347 - .L_346)
.L_346:
        /*009c*/ 	.word	0x00000000
        /*00a0*/ 	.short	0x0018
        /*00a2*/ 	.short	0x0650
        /*00a4*/ 	.byte	0x00, 0xf0, 0x11, 0x00


	//----- nvinfo : EIATTR_KPARAM_INFO
	.align		4
.L_347:
        /*00a8*/ 	.byte	0x04, 0x17
        /*00aa*/ 	.short	(.L_349 - .L_348)
.L_348:
        /*00ac*/ 	.word	0x00000000
        /*00b0*/ 	.short	0x0017
        /*00b2*/ 	.short	0x0538
        /*00b4*/ 	.byte	0x00, 0xf0, 0x61, 0x04


	//----- nvinfo : EIATTR_KPARAM_INFO
	.align		4
.L_349:
        /*00b8*/ 	.byte	0x04, 0x17
        /*00ba*/ 	.short	(.L_351 - .L_350)
.L_350:
        /*00bc*/ 	.word	0x00000000
        /*00c0*/ 	.short	0x0016
        /*00c2*/ 	.short	0x0500
        /*00c4*/ 	.byte	0x00, 0xf0, 0xe1, 0x00


	//----- nvinfo : EIATTR_KPARAM_INFO
	.align		4
.L_351:
        /*00c8*/ 	.byte	0x04, 0x17
        /*00ca*/ 	.short	(.L_353 - .L_352)
.L_352:
        /*00cc*/ 	.word	0x00000000
        /*00d0*/ 	.short	0x0015
        /*00d2*/ 	.short	0x04c8
        /*00d4*/ 	.byte	0x00, 0xf0, 0xe1, 0x00


	//----- nvinfo : EIATTR_KPARAM_INFO
	.align		4
.L_353:
        /*00d8*/ 	.byte	0x04, 0x17
        /*00da*/ 	.short	(.L_355 - .L_354)
.L_354:
        /*00dc*/ 	.word	0x00000000
        /*00e0*/ 	.short	0x0014
        /*00e2*/ 	.short	0x0490
        /*00e4*/ 	.byte	0x00, 0xf0, 0xe1, 0x00


	//----- nvinfo : EIATTR_KPARAM_INFO
	.align		4
.L_355:
        /*00e8*/ 	.byte	0x04, 0x17
        /*00ea*/ 	.short	(.L_357 - .L_356)
.L_356:
        /*00ec*/ 	.word	0x00000000
        /*00f0*/ 	.short	0x0013
        /*00f2*/ 	.short	0x0458
        /*00f4*/ 	.byte	0x00, 0xf0, 0xe1, 0x00


	//----- nvinfo : EIATTR_KPARAM_INFO
	.align		4
.L_357:
        /*00f8*/ 	.byte	0x04, 0x17
        /*00fa*/ 	.short	(.L_359 - .L_358)
.L_358:
        /*00fc*/ 	.word	0x00000000
        /*0100*/ 	.short	0x0012
        /*0102*/ 	.short	0x0420
        /*0104*/ 	.byte	0x00, 0xf0, 0xe1, 0x00


	//----- nvinfo : EIATTR_KPARAM_INFO
	.align		4
.L_359:
        /*0108*/ 	.byte	0x04, 0x17
        /*010a*/ 	.short	(.L_361 - .L_360)
.L_360:
        /*010c*/ 	.word	0x00000000
        /*0110*/ 	.short	0x0011
        /*0112*/ 	.short	0x03e8
        /*0114*/ 	.byte	0x00, 0xf0, 0xe1, 0x00


	//----- nvinfo : EIATTR_KPARAM_INFO
	.align		4
.L_361:
        /*0118*/ 	.byte	0x04, 0x17
        /*011a*/ 	.short	(.L_363 - .L_362)
.L_362:
        /*011c*/ 	.word	0x00000000
        /*0120*/ 	.short	0x0010
        /*0122*/ 	.short	0x03e0
        /*0124*/ 	.byte	0x00, 0xf0, 0x11, 0x00


	//----- nvinfo : EIATTR_KPARAM_INFO
	.align		4
.L_363:
        /*0128*/ 	.byte	0x04, 0x17
        /*012a*/ 	.short	(.L_365 - .L_364)
.L_364:
        /*012c*/ 	.word	0x00000000
        /*0130*/ 	.short	0x000f
        /*0132*/ 	.short	0x03a8
        /*0134*/ 	.byte	0x00, 0xf0, 0xe1, 0x00


	//----- nvinfo : EIATTR_KPARAM_INFO
	.align		4
.L_365:
        /*0138*/ 	.byte	0x04, 0x17
        /*013a*/ 	.short	(.L_367 - .L_366)
.L_366:
        /*013c*/ 	.word	0x00000000
        /*0140*/ 	.short	0x000e
        /*0142*/ 	.short	0x0370
        /*0144*/ 	.byte	0x00, 0xf0, 0xe1, 0x00


	//----- nvinfo : EIATTR_KPARAM_INFO
	.align		4
.L_367:
        /*0148*/ 	.byte	0x04, 0x17
        /*014a*/ 	.short	(.L_369 - .L_368)
.L_368:
        /*014c*/ 	.word	0x00000000
        /*0150*/ 	.short	0x000d
        /*0152*/ 	.short	0x0338
        /*0154*/ 	.byte	0x00, 0xf0, 0xe1, 0x00


	//----- nvinfo : EIATTR_KPARAM_INFO
	.align		4
.L_369:
        /*0158*/ 	.byte	0x04, 0x17
        /*015a*/ 	.short	(.L_371 - .L_370)
.L_370:
        /*015c*/ 	.word	0x00000000
        /*0160*/ 	.short	0x000c
        /*0162*/ 	.short	0x0300
        /*0164*/ 	.byte	0x00, 0xf0, 0xe1, 0x00


	//----- nvinfo : EIATTR_KPARAM_INFO
	.align		4
.L_371:
        /*0168*/ 	.byte	0x04, 0x17
        /*016a*/ 	.short	(.L_373 - .L_372)
.L_372:
        /*016c*/ 	.word	0x00000000
        /*0170*/ 	.short	0x000b
        /*0172*/ 	.short	0x02c8
        /*0174*/ 	.byte	0x00, 0xf0, 0xe1, 0x00


	//----- nvinfo : EIATTR_KPARAM_INFO
	.align		4
.L_373:
        /*0178*/ 	.byte	0x04, 0x17
        /*017a*/ 	.short	(.L_375 - .L_374)
.L_374:
        /*017c*/ 	.word	0x00000000
        /*0180*/ 	.short	0x000a
        /*0182*/ 	.short	0x0290
        /*0184*/ 	.byte	0x00, 0xf0, 0xe1, 0x00


	//----- nvinfo : EIATTR_KPARAM_INFO
	.align		4
.L_375:
        /*0188*/ 	.byte	0x04, 0x17
        /*018a*/ 	.short	(.L_377 - .L_376)
.L_376:
        /*018c*/ 	.word	0x00000000
        /*0190*/ 	.short	0x0009
        /*0192*/ 	.short	0x028c
        /*0194*/ 	.byte	0x00, 0xf0, 0x11, 0x00


	//----- nvinfo : EIATTR_KPARAM_INFO
	.align		4
.L_377:
        /*0198*/ 	.byte	0x04, 0x17
        /*019a*/ 	.short	(.L_379 - .L_378)
.L_378:
        /*019c*/ 	.word	0x00000000
        /*01a0*/ 	.short	0x0008
        /*01a2*/ 	.short	0x0288
        /*01a4*/ 	.byte	0x00, 0xf0, 0x11, 0x00


	//----- nvinfo : EIATTR_KPARAM_INFO
	.align		4
.L_379:
        /*01a8*/ 	.byte	0x04, 0x17
        /*01aa*/ 	.short	(.L_381 - .L_380)
.L_380:
        /*01ac*/ 	.word	0x00000000
        /*01b0*/ 	.short	0x0007
        /*01b2*/ 	.short	0x0170
        /*01b4*/ 	.byte	0x00, 0xf0, 0x61, 0x04


	//----- nvinfo : EIATTR_KPARAM_INFO
	.align		4
.L_381:
        /*01b8*/ 	.byte	0x04, 0x17
        /*01ba*/ 	.short	(.L_383 - .L_382)
.L_382:
        /*01bc*/ 	.word	0x00000000
        /*01c0*/ 	.short	0x0006
        /*01c2*/ 	.short	0x0138
        /*01c4*/ 	.byte	0x00, 0xf0, 0xe1, 0x00


	//----- nvinfo : EIATTR_KPARAM_INFO
	.align		4
.L_383:
        /*01c8*/ 	.byte	0x04, 0x17
        /*01ca*/ 	.short	(.L_385 - .L_384)
.L_384:
        /*01cc*/ 	.word	0x00000000
        /*01d0*/ 	.short	0x0005
        /*01d2*/ 	.short	0x0100
        /*01d4*/ 	.byte	0x00, 0xf0, 0xe1, 0x00


	//----- nvinfo : EIATTR_KPARAM_INFO
	.align		4
.L_385:
        /*01d8*/ 	.byte	0x04, 0x17
        /*01da*/ 	.short	(.L_387 - .L_386)
.L_386:
        /*01dc*/ 	.word	0x00000000
        /*01e0*/ 	.short	0x0004
        /*01e2*/ 	.short	0x00c8
        /*01e4*/ 	.byte	0x00, 0xf0, 0xe1, 0x00


	//----- nvinfo : EIATTR_KPARAM_INFO
	.align		4
.L_387:
        /*01e8*/ 	.byte	0x04, 0x17
        /*01ea*/ 	.short	(.L_389 - .L_388)
.L_388:
        /*01ec*/ 	.word	0x00000000
        /*01f0*/ 	.short	0x0003
        /*01f2*/ 	.short	0x0090
        /*01f4*/ 	.byte	0x00, 0xf0, 0xe1, 0x00


	//----- nvinfo : EIATTR_KPARAM_INFO
	.align		4
.L_389:
        /*01f8*/ 	.byte	0x04, 0x17
        /*01fa*/ 	.short	(.L_391 - .L_390)
.L_390:
        /*01fc*/ 	.word	0x00000000
        /*0200*/ 	.short	0x0002
        /*0202*/ 	.short	0x0058
        /*0204*/ 	.byte	0x00, 0xf0, 0xe1, 0x00


	//----- nvinfo : EIATTR_KPARAM_INFO
	.align		4
.L_391:
        /*0208*/ 	.byte	0x04, 0x17
        /*020a*/ 	.short	(.L_393 - .L_392)
.L_392:
        /*020c*/ 	.word	0x00000000
        /*0210*/ 	.short	0x0001
        /*0212*/ 	.short	0x0020
        /*0214*/ 	.byte	0x00, 0xf0, 0xe1, 0x00


	//----- nvinfo : EIATTR_KPARAM_INFO
	.align		4
.L_393:
        /*0218*/ 	.byte	0x04, 0x17
        /*021a*/ 	.short	(.L_395 - .L_394)
.L_394:
        /*021c*/ 	.word	0x00000000
        /*0220*/ 	.short	0x0000
        /*0222*/ 	.short	0x0000
        /*0224*/ 	.byte	0x00, 0xf0, 0x81, 0x00


	//----- nvinfo : EIATTR_MAXREG_COUNT
	.align		4
.L_395:
        /*0228*/ 	.byte	0x03, 0x1b
        /*022a*/ 	.short	0x00ff


	//----- nvinfo : EIATTR_EXIT_INSTR_OFFSETS
	.align		4
        /*022c*/ 	.byte	0x04, 0x1c
        /*022e*/ 	.short	(.L_397 - .L_396)


	//   ....[0]....
.L_396:
        /*0230*/ 	.word	0x00000080


	//   ....[1]....
        /*0234*/ 	.word	0x0000c7f0


	//----- nvinfo : EIATTR_CRS_STACK_SIZE
	.align		4
.L_397:
        /*0238*/ 	.byte	0x04, 0x1e
        /*023a*/ 	.short	(.L_399 - .L_398)
.L_398:
        /*023c*/ 	.word	0x00000000
.L_399:


//--------------------- .nv.info.my_create_soft_contacts_cuda_kernel_forward --------------------------
	.section	.nv.info.my_create_soft_contacts_cuda_kernel_forward,"",@"SHT_CUDA_INFO"
	.sectionflags	@""
	.align	4


	//----- nvinfo : EIATTR_CUDA_API_VERSION
	.align		4
        /*0000*/ 	.byte	0x04, 0x37
        /*0002*/ 	.short	(.L_401 - .L_400)
.L_400:
        /*0004*/ 	.word	0x0000007d


	//----- nvinfo : EIATTR_PARAM_CBANK
	.align		4
.L_401:
        /*0008*/ 	.byte	0x04, 0x0a
        /*000a*/ 	.short	(.L_403 - .L_402)
	.align		4
.L_402:
        /*000c*/ 	.word	index@(.nv.constant0.my_create_soft_contacts_cuda_kernel_forward)
        /*0010*/ 	.short	0x0160
        /*0012*/ 	.short	0x03e4


	//----- nvinfo : EIATTR_CBANK_PARAM_SIZE
	.align		4
.L_403:
        /*0014*/ 	.byte	0x03, 0x19
        /*0016*/ 	.short	0x03e4


	//----- nvinfo : EIATTR_KPARAM_INFO
	.align		4
        /*0018*/ 	.byte	0x04, 0x17
        /*001a*/ 	.short	(.L_405 - .L_404)
.L_404:
        /*001c*/ 	.word	0x00000000
        /*0020*/ 	.short	0x0010
        /*0022*/ 	.short	0x03e0
        /*0024*/ 	.byte	0x00, 0xf0, 0x11, 0x00


	//----- nvinfo : EIATTR_KPARAM_INFO
	.align		4
.L_405:
        /*0028*/ 	.byte	0x04, 0x17
        /*002a*/ 	.short	(.L_407 - .L_406)
.L_406:
        /*002c*/ 	.word	0x00000000
        /*0030*/ 	.short	0x000f
        /*0032*/ 	.short	0x03a8
        /*0034*/ 	.byte	0x00, 0xf0, 0xe1, 0x00


	//----- nvinfo : EIATTR_KPARAM_INFO
	.align		4
.L_407:
        /*0038*/ 	.byte	0x04, 0x17
        /*003a*/ 	.short	(.L_409 - .L_408)
.L_408:
        /*003c*/ 	.word	0x00000000
        /*0040*/ 	.short	0x000e
        /*0042*/ 	.short	0x0370
        /*0044*/ 	.byte	0x00, 0xf0, 0xe1, 0x00


	//----- nvinfo : EIATTR_KPARAM_INFO
	.align		4
.L_409:
        /*0048*/ 	.byte	0x04, 0x17
        /*004a*/ 	.short	(.L_411 - .L_410)
.L_410:
        /*004c*/ 	.word	0x00000000
        /*0050*/ 	.short	0x000d
        /*0052*/ 	.short	0x0338
        /*0054*/ 	.byte	0x00, 0xf0, 0xe1, 0x00


	//----- nvinfo : EIATTR_KPARAM_INFO
	.align		4
.L_411:
        /*0058*/ 	.byte	0x04, 0x17
        /*005a*/ 	.short	(.L_413 - .L_412)
.L_412:
        /*005c*/ 	.word	0x00000000
        /*0060*/ 	.short	0x000c
        /*0062*/ 	.short	0x0300
        /*0064*/ 	.byte	0x00, 0xf0, 0xe1, 0x00


	//----- nvinfo : EIATTR_KPARAM_INFO
	.align		4
.L_413:
        /*0068*/ 	.byte	0x04, 0x17
        /*006a*/ 	.short	(.L_415 - .L_414)
.L_414:
        /*006c*/ 	.word	0x00000000
        /*0070*/ 	.short	0x000b
        /*0072*/ 	.short	0x02c8
        /*0074*/ 	.byte	0x00, 0xf0, 0xe1, 0x00


	//----- nvinfo : EIATTR_KPARAM_INFO
	.align		4
.L_415:
        /*0078*/ 	.byte	0x04, 0x17
        /*007a*/ 	.short	(.L_417 - .L_416)
.L_416:
        /*007c*/ 	.word	0x00000000
        /*0080*/ 	.short	0x000a
        /*0082*/ 	.short	0x0290
        /*0084*/ 	.byte	0x00, 0xf0, 0xe1, 0x00


	//----- nvinfo : EIATTR_KPARAM_INFO
	.align		4
.L_417:
        /*0088*/ 	.byte	0x04, 0x17
        /*008a*/ 	.short	(.L_419 - .L_418)
.L_418:
        /*008c*/ 	.word	0x00000000
        /*0090*/ 	.short	0x0009
        /*0092*/ 	.short	0x028c
        /*0094*/ 	.byte	0x00, 0xf0, 0x11, 0x00


	//----- nvinfo : EIATTR_KPARAM_INFO
	.align		4
.L_419:
        /*0098*/ 	.byte	0x04, 0x17
        /*009a*/ 	.short	(.L_421 - .L_420)
.L_420:
        /*009c*/ 	.word	0x00000000
        /*00a0*/ 	.short	0x0008
        /*00a2*/ 	.short	0x0288
        /*00a4*/ 	.byte	0x00, 0xf0, 0x11, 0x00


	//----- nvinfo : EIATTR_KPARAM_INFO
	.align		4
.L_421:
        /*00a8*/ 	.byte	0x04, 0x17
        /*00aa*/ 	.short	(.L_423 - .L_422)
.L_422:
        /*00ac*/ 	.word	0x00000000
        /*00b0*/ 	.short	0x0007
        /*00b2*/ 	.short	0x0170
        /*00b4*/ 	.byte	0x00, 0xf0, 0x61, 0x04


	//----- nvinfo : EIATTR_KPARAM_INFO
	.align		4
.L_423:
        /*00b8*/ 	.byte	0x04, 0x17
        /*00ba*/ 	.short	(.L_425 - .L_424)
.L_424:
        /*00bc*/ 	.word	0x00000000
        /*00c0*/ 	.short	0x0006
        /*00c2*/ 	.short	0x0138
        /*00c4*/ 	.byte	0x00, 0xf0, 0xe1, 0x00


	//----- nvinfo : EIATTR_KPARAM_INFO
	.align		4
.L_425:
        /*00c8*/ 	.byte	0x04, 0x17
        /*00ca*/ 	.short	(.L_427 - .L_426)
.L_426:
        /*00cc*/ 	.word	0x00000000
        /*00d0*/ 	.short	0x0005
        /*00d2*/ 	.short	0x0100
        /*00d4*/ 	.byte	0x00, 0xf0, 0xe1, 0x00


	//----- nvinfo : EIATTR_KPARAM_INFO
	.align		4
.L_427:
        /*00d8*/ 	.byte	0x04, 0x17
        /*00da*/ 	.short	(.L_429 - .L_428)
.L_428:
        /*00dc*/ 	.word	0x00000000
        /*00e0*/ 	.short	0x0004
        /*00e2*/ 	.short	0x00c8
        /*00e4*/ 	.byte	0x00, 0xf0, 0xe1, 0x00


	//----- nvinfo : EIATTR_KPARAM_INFO
	.align		4
.L_429:
        /*00e8*/ 	.byte	0x04, 0x17
        /*00ea*/ 	.short	(.L_431 - .L_430)
.L_430:
        /*00ec*/ 	.word	0x00000000
        /*00f0*/ 	.short	0x0003
        /*00f2*/ 	.short	0x0090
        /*00f4*/ 	.byte	0x00, 0xf0, 0xe1, 0x00


	//----- nvinfo : EIATTR_KPARAM_INFO
	.align		4
.L_431:
        /*00f8*/ 	.byte	0x04, 0x17
        /*00fa*/ 	.short	(.L_433 - .L_432)
.L_432:
        /*00fc*/ 	.word	0x00000000
        /*0100*/ 	.short	0x0002
        /*0102*/ 	.short	0x0058
        /*0104*/ 	.byte	0x00, 0xf0, 0xe1, 0x00


	//----- nvinfo : EIATTR_KPARAM_INFO
	.align		4
.L_433:
        /*0108*/ 	.byte	0x04, 0x17
        /*010a*/ 	.short	(.L_435 - .L_434)
.L_434:
        /*010c*/ 	.word	0x00000000
        /*0110*/ 	.short	0x0001
        /*0112*/ 	.short	0x0020
        /*0114*/ 	.byte	0x00, 0xf0, 0xe1, 0x00


	//----- nvinfo : EIATTR_KPARAM_INFO
	.align		4
.L_435:
        /*0118*/ 	.byte	0x04, 0x17
        /*011a*/ 	.short	(.L_437 - .L_436)
.L_436:
        /*011c*/ 	.word	0x00000000
        /*0120*/ 	.short	0x0000
        /*0122*/ 	.short	0x0000
        /*0124*/ 	.byte	0x00, 0xf0, 0x81, 0x00


	//----- nvinfo : EIATTR_MAXREG_COUNT
	.align		4
.L_437:
        /*0128*/ 	.byte	0x03, 0x1b
        /*012a*/ 	.short	0x00ff


	//----- nvinfo : EIATTR_INT_WARP_WIDE_INSTR_OFFSETS
	.align		4
        /*012c*/ 	.byte	0x04, 0x31
        /*012e*/ 	.short	(.L_439 - .L_438)


	//   ....[0]....
.L_438:
        /*0130*/ 	.word	0x000063d0


	//   ....[1]....
        /*0134*/ 	.word	0x00006890


	//----- nvinfo : EIATTR_EXIT_INSTR_OFFSETS
	.align		4
.L_439:
        /*0138*/ 	.byte	0x04, 0x1c
        /*013a*/ 	.short	(.L_441 - .L_440)


	//   ....[0]....
.L_440:
        /*013c*/ 	.word	0x00000080


	//   ....[1]....
        /*0140*/ 	.word	0x00000510


	//   ....[2]....
        /*0144*/ 	.word	0x00006c40


	//----- nvinfo : EIATTR_CRS_STACK_SIZE
	.align		4
.L_441:
        /*0148*/ 	.byte	0x04, 0x1e
        /*014a*/ 	.short	(.L_443 - .L_442)
.L_442:
        /*014c*/ 	.word	0x00000000
.L_443:


//--------------------- .nv.info.my_solve_particle_shape_contacts_cuda_kernel_backward --------------------------
	.section	.nv.info.my_solve_particle_shape_contacts_cuda_kernel_backward,"",@"SHT_CUDA_INFO"
	.sectionflags	@""
	.align	4


	//----- nvinfo : EIATTR_CUDA_API_VERSION
	.align		4
        /*0000*/ 	.byte	0x04, 0x37
        /*0002*/ 	.short	(.L_445 - .L_444)
.L_444:
        /*0004*/ 	.word	0x0000007d


	//----- nvinfo : EIATTR_PARAM_CBANK
	.align		4
.L_445:
        /*0008*/ 	.byte	0x04, 0x0a
        /*000a*/ 	.short	(.L_447 - .L_446)
	.align		4
.L_446:
        /*000c*/ 	.word	index@(.nv.constant0.my_solve_particle_shape_contacts_cuda_kernel_backward)
        /*0010*/ 	.short	0x0160
        /*0012*/ 	.short	0x0ae0


	//----- nvinfo : EIATTR_CBANK_PARAM_SIZE
	.align		4
.L_447:
        /*0014*/ 	.byte	0x03, 0x19
        /*0016*/ 	.short	0x0ae0


	//----- nvinfo : EIATTR_KPARAM_INFO
	.align		4
        /*0018*/ 	.byte	0x04, 0x17
        /*001a*/ 	.short	(.L_449 - .L_448)
.L_448:
        /*001c*/ 	.word	0x00000000
        /*0020*/ 	.short	0x0036
        /*0022*/ 	.short	0x0aa8
        /*0024*/ 	.byte	0x00, 0xf0, 0xe1, 0x00


	//----- nvinfo : EIATTR_KPARAM_INFO
	.align		4
.L_449:
        /*0028*/ 	.byte	0x04, 0x17
        /*002a*/ 	.short	(.L_451 - .L_450)
.L_450:
        /*002c*/ 	.word	0x00000000
        /*0030*/ 	.short	0x0035
        /*0032*/ 	.short	0x0a70
        /*0034*/ 	.byte	0x00, 0xf0, 0xe1, 0x00


	//----- nvinfo : EIATTR_KPARAM_INFO
	.align		4
.L_451:
        /*0038*/ 	.byte	0x04, 0x17
        /*003a*/ 	.short	(.L_453 - .L_452)
.L_452:
        /*003c*/ 	.word	0x00000000
        /*0040*/ 	.short	0x0034
        /*0042*/ 	.short	0x0a68
        /*0044*/ 	.byte	0x00, 0xf0, 0x11, 0x00


	//----- nvinfo : EIATTR_KPARAM_INFO
	.align		4
.L_453:
        /*0048*/ 	.byte	0x04, 0x17
        /*004a*/ 	.short	(.L_455 - .L_454)
.L_454:
        /*004c*/ 	.word	0x00000000
        /*0050*/ 	.short	0x0033
        /*0052*/ 	.short	0x0a64
        /*0054*/ 	.byte	0x00, 0xf0, 0x11, 0x00


	//----- nvinfo : EIATTR_KPARAM_INFO
	.align		4
.L_455:
        /*0058*/ 	.byte	0x04, 0x17
        /*005a*/ 	.short	(.L_457 - .L_456)
.L_456:
        /*005c*/ 	.word	0x00000000
        /*0060*/ 	.short	0x0032
        /*0062*/ 	.short	0x0a60
        /*0064*/ 	.byte	0x00, 0xf0, 0x11, 0x00


	//----- nvinfo : EIATTR_KPARAM_INFO
	.align		4
.L_457:
        /*0068*/ 	.byte	0x04, 0x17
        /*006a*/ 	.short	(.L_459 - .L_458)
.L_458:
        /*006c*/ 	.word	0x00000000
        /*0070*/ 	.short	0x0031
        /*0072*/ 	.short	0x0a28
        /*0074*/ 	.byte	0x00, 0xf0, 0xe1, 0x00


	//----- nvinfo : EIATTR_KPARAM_INFO
	.align		4
.L_459:
        /*0078*/ 	.byte	0x04, 0x17
        /*007a*/ 	.short	(.L_461 - .L_460)
.L_460:
        /*007c*/ 	.word	0x00000000
        /*0080*/ 	.short	0x0030
        /*0082*/ 	.short	0x09f0
        /*0084*/ 	.byte	0x00, 0xf0, 0xe1, 0x00


	//----- nvinfo : EIATTR_KPARAM_INFO
	.align		4
.L_461:
        /*0088*/ 	.byte	0x04, 0x17
        /*008a*/ 	.short	(.L_463 - .L_462)
.L_462:
        /*008c*/ 	.word	0x00000000
        /*0090*/ 	.short	0x002f
        /*0092*/ 	.short	0x09b8
        /*0094*/ 	.byte	0x00, 0xf0, 0xe1, 0x00


	//----- nvinfo : EIATTR_KPARAM_INFO
	.align		4
.L_463:
        /*0098*/ 	.byte	0x04, 0x17
        /*009a*/ 	.short	(.L_465 - .L_464)
.L_464:
        /*009c*/ 	.word	0x00000000
        /*00a0*/ 	.short	0x002e
        /*00a2*/ 	.short	0x0980
        /*00a4*/ 	.byte	0x00, 0xf0, 0xe1, 0x00


	//----- nvinfo : EIATTR_KPARAM_INFO
	.align		4
.L_465:
        /*00a8*/ 	.byte	0x04, 0x17
        /*00aa*/ 	.short	(.L_467 - .L_466)
.L_466:
        /*00ac*/ 	.word	0x00000000
        /*00b0*/ 	.short	0x002d
        /*00b2*/ 	.short	0x0948
        /*00b4*/ 	.byte	0x00, 0xf0, 0xe1, 0x00


	//----- nvinfo : EIATTR_KPARAM_INFO
	.align		4
.L_467:
        /*00b8*/ 	.byte	0x04, 0x17
        /*00ba*/ 	.short	(.L_469 - .L_468)
.L_468:
        /*00bc*/ 	.word	0x00000000
        /*00c0*/ 	.short	0x002c
        /*00c2*/ 	.short	0x0910
        /*00c4*/ 	.byte	0x00, 0xf0, 0xe1, 0x00


	//----- nvinfo : EIATTR_KPARAM_INFO
	.align		4
.L_469:
        /*00c8*/ 	.byte	0x04, 0x17
        /*00ca*/ 	.short	(.L_471 - .L_470)
.L_470:
        /*00cc*/ 	.word	0x00000000
        /*00d0*/ 	.short	0x002b
        /*00d2*/ 	.short	0x090c
        /*00d4*/ 	.byte	0x00, 0xf0, 0x11, 0x00


	//----- nvinfo : EIATTR_KPARAM_INFO
	.align		4
.L_471:
        /*00d8*/ 	.byte	0x04, 0x17
        /*00da*/ 	.short	(.L_473 - .L_472)
.L_472:
        /*00dc*/ 	.word	0x00000000
        /*00e0*/ 	.short	0x002a
        /*00e2*/ 	.short	0x0908
        /*00e4*/ 	.byte	0x00, 0xf0, 0x11, 0x00


	//----- nvinfo : EIATTR_KPARAM_INFO
	.align		4
.L_473:
        /*00e8*/ 	.byte	0x04, 0x17
        /*00ea*/ 	.short	(.L_475 - .L_474)
.L_474:
        /*00ec*/ 	.word	0x00000000
        /*00f0*/ 	.short	0x0029
        /*00f2*/ 	.short	0x0904
        /*00f4*/ 	.byte	0x00, 0xf0, 0x11, 0x00


	//----- nvinfo : EIATTR_KPARAM_INFO
	.align		4
.L_475:
        /*00f8*/ 	.byte	0x04, 0x17
        /*00fa*/ 	.short	(.L_477 - .L_476)
.L_476:
        /*00fc*/ 	.word	0x00000000
        /*0100*/ 	.short	0x0028
        /*0102*/ 	.short	0x0900
        /*0104*/ 	.byte	0x00, 0xf0, 0x11, 0x00


	//----- nvinfo : EIATTR_KPARAM_INFO
	.align		4
.L_477:
        /*0108*/ 	.byte	0x04, 0x17
        /*010a*/ 	.short	(.L_479 - .L_478)
.L_478:
        /*010c*/ 	.word	0x00000000
        /*0110*/ 	.short	0x0027
        /*0112*/ 	.short	0x07e8
        /*0114*/ 	.byte	0x00, 0xf0, 0x61, 0x04


	//----- nvinfo : EIATTR_KPARAM_INFO
	.align		4
.L_479:
        /*0118*/ 	.byte	0x04, 0x17
        /*011a*/ 	.short	(.L_481 - .L_480)
.L_480:
        /*011c*/ 	.word	0x00000000
        /*0120*/ 	.short	0x0026
        /*0122*/ 	.short	0x07b0
        /*0124*/ 	.byte	0x00, 0xf0, 0xe1, 0x00


	//----- nvinfo : EIATTR_KPARAM_INFO
	.align		4
.L_481:
        /*0128*/ 	.byte	0x04, 0x17
        /*012a*/ 	.short	(.L_483 - .L_482)
.L_482:
        /*012c*/ 	.word	0x00000000
        /*0130*/ 	.short	0x0025
        /*0132*/ 	.short	0x0778
        /*0134*/ 	.byte	0x00, 0xf0, 0xe1, 0x00


	//----- nvinfo : EIATTR_KPARAM_INFO
	.align		4
.L_483:
        /*0138*/ 	.byte	0x04, 0x17
        /*013a*/ 	.short	(.L_485 - .L_484)
.L_484:
        /*013c*/ 	.word	0x00000000
        /*0140*/ 	.short	0x0024
        /*0142*/ 	.short	0x0740
        /*0144*/ 	.byte	0x00, 0xf0, 0xe1, 0x00


	//----- nvinfo : EIATTR_KPARAM_INFO
	.align		4
.L_485:
        /*0148*/ 	.byte	0x04, 0x17
        /*014a*/ 	.short	(.L_487 - .L_486)
.L_486:
        /*014c*/ 	.word	0x00000000
        /*0150*/ 	.short	0x0023
        /*0152*/ 	.short	0x0708
        /*0154*/ 	.byte	0x00, 0xf0, 0xe1, 0x00


	//----- nvinfo : EIATTR_KPARAM_INFO
	.align		4
.L_487:
        /*0158*/ 	.byte	0x04, 0x17
        /*015a*/ 	.short	(.L_489 - .L_488)
.L_488:
        /*015c*/ 	.word	0x00000000
        /*0160*/ 	.short	0x0022
        /*0162*/ 	.short	0x06d0
        /*0164*/ 	.byte	0x00, 0xf0, 0xe1, 0x00


	//----- nvinfo : EIATTR_KPARAM_INFO
	.align		4
.L_489:
        /*0168*/ 	.byte	0x04, 0x17
        /*016a*/ 	.short	(.L_491 - .L_490)
.L_490:
        /*016c*/ 	.word	0x00000000
        /*0170*/ 	.short	0x0021
        /*0172*/ 	.short	0x0698
        /*0174*/ 	.byte	0x00, 0xf0, 0xe1, 0x00


	//----- nvinfo : EIATTR_KPARAM_INFO
	.align		4
.L_491:
        /*0178*/ 	.byte	0x04, 0x17
        /*017a*/ 	.short	(.L_493 - .L_492)
.L_492:
        /*017c*/ 	.word	0x00000000
        /*0180*/ 	.short	0x0020
        /*0182*/ 	.short	0x0660
        /*0184*/ 	.byte	0x00, 0xf0, 0xe1, 0x00


	//----- nvinfo : EIATTR_KPARAM_INFO
	.align		4
.L_493:
        /*0188*/ 	.byte	0x04, 0x17
        /*018a*/ 	.short	(.L_495 - .L_494)
.L_494:
        /*018c*/ 	.word	0x00000000
        /*0190*/ 	.short	0x001f
        /*0192*/ 	.short	0x0628
        /*0194*/ 	.byte	0x00, 0xf0, 0xe1, 0x00


	//----- nvinfo : EIATTR_KPARAM_INFO
	.align		4
.L_495:
        /*0198*/ 	.byte	0x04, 0x17
        /*019a*/ 	.short	(.L_497 - .L_496)
.L_496:
        /*019c*/ 	.word	0x00000000
        /*01a0*/ 	.short	0x001e
        /*01a2*/ 	.short	0x05f0
        /*01a4*/ 	.byte	0x00, 0xf0, 0xe1, 0x00


	//----- nvinfo : EIATTR_KPARAM_INFO
	.align		4
.L_497:
        /*01a8*/ 	.byte	0x04, 0x17
        /*01aa*/ 	.short	(.L_499 - .L_498)
.L_498:
        /*01ac*/ 	.word	0x00000000
        /*01b0*/ 	.short	0x001d
        /*01b2*/ 	.short	0x05b8
        /*01b4*/ 	.byte	0x00, 0xf0, 0xe1, 0x00


	//----- nvinfo : EIATTR_KPARAM_INFO
	.align		4
.L_499:
        /*01b8*/ 	.byte	0x04, 0x17
        /*01ba*/ 	.short	(.L_501 - .L_500)
.L_500:
        /*01bc*/ 	.word	0x00000000
        /*01c0*/ 	.short	0x001c
        /*01c2*/ 	.short	0x0580
        /*01c4*/ 	.byte	0x00, 0xf0, 0xe1, 0x00


	//----- nvinfo : EIATTR_KPARAM_INFO
	.align		4
.L_501:
        /*01c8*/ 	.byte	0x04, 0x17
        /*01ca*/ 	.short	(.L_503 - .L_502)
.L_502:
        /*01cc*/ 	.word	0x00000000
        /*01d0*/ 	.short	0x001b
        /*01d2*/ 	.short	0x0548
        /*01d4*/ 	.byte	0x00, 0xf0, 0xe1, 0x00


	//----- nvinfo : EIATTR_KPARAM_INFO
	.align		4
.L_503:
        /*01d8*/ 	.byte	0x04, 0x17
        /*01da*/ 	.short	(.L_505 - .L_504)
.L_504:
        /*01dc*/ 	.word	0x00000000
        /*01e0*/ 	.short	0x001a
        /*01e2*/ 	.short	0x0510
        /*01e4*/ 	.byte	0x00, 0xf0, 0xe1, 0x00


	//----- nvinfo : EIATTR_KPARAM_INFO
	.align		4
.L_505:
        /*01e8*/ 	.byte	0x04, 0x17
        /*01ea*/ 	.short	(.L_507 - .L_506)
.L_506:
        /*01ec*/ 	.word	0x00000000
        /*01f0*/ 	.short	0x0019
        /*01f2*/ 	.short	0x0508
        /*01f4*/ 	.byte	0x00, 0xf0, 0x11, 0x00


	//----- nvinfo : EIATTR_KPARAM_INFO
	.align		4
.L_507:
        /*01f8*/ 	.byte	0x04, 0x17
        /*01fa*/ 	.short	(.L_509 - .L_508)
.L_508:
        /*01fc*/ 	.word	0x00000000
        /*0200*/ 	.short	0x0018
        /*0202*/ 	.short	0x0504
        /*0204*/ 	.byte	0x00, 0xf0, 0x11, 0x00


	//----- nvinfo : EIATTR_KPARAM_INFO
	.align		4
.L_509:
        /*0208*/ 	.byte	0x04, 0x17
        /*020a*/ 	.short	(.L_511 - .L_510)
.L_510:
        /*020c*/ 	.word	0x00000000
        /*0210*/ 	.short	0x0017
        /*0212*/ 	.short	0x0500
        /*0214*/ 	.byte	0x00, 0xf0, 0x11, 0x00


	//----- nvinfo : EIATTR_KPARAM_INFO
	.align		4
.L_511:
        /*0218*/ 	.byte	0x04, 0x17
        /*021a*/ 	.short	(.L_513 - .L_512)
.L_512:
        /*021c*/ 	.word	0x00000000
        /*0220*/ 	.short	0x0016
        /*0222*/ 	.short	0x04c8
        /*0224*/ 	.byte	0x00, 0xf0, 0xe1, 0x00


	//----- nvinfo : EIATTR_KPARAM_INFO
	.align		4
.L_513:
        /*0228*/ 	.byte	0x04, 0x17
        /*022a*/ 	.short	(.L_515 - .L_514)
.L_514:
        /*022c*/ 	.word	0x00000000
        /*0230*/ 	.short	0x0015
        /*0232*/ 	.short	0x0490
        /*0234*/ 	.byte	0x00, 0xf0, 0xe1, 0x00


	//----- nvinfo : EIATTR_KPARAM_INFO
	.align		4
.L_515:
        /*0238*/ 	.byte	0x04, 0x17
        /*023a*/ 	.short	(.L_517 - .L_516)
.L_516:
        /*023c*/ 	.word	0x00000000
        /*0240*/ 	.short	0x0014
        /*0242*/ 	.short	0x0458
        /*0244*/ 	.byte	0x00, 0xf0, 0xe1, 0x00


	//----- nvinfo : EIATTR_KPARAM_INFO
	.align		4
.L_517:
        /*0248*/ 	.byte	0x04, 0x17
        /*024a*/ 	.short	(.L_519 - .L_518)
.L_518:
        /*024c*/ 	.word	0x00000000
        /*0250*/ 	.short	0x0013
        /*0252*/ 	.short	0x0420
        /*0254*/ 	.byte	0x00, 0xf0, 0xe1, 0x00


	//----- nvinfo : EIATTR_KPARAM_INFO
	.align		4
.L_519:
        /*0258*/ 	.byte	0x04, 0x17
        /*025a*/ 	.short	(.L_521 - .L_520)
.L_520:
        /*025c*/ 	.word	0x00000000
        /*0260*/ 	.short	0x0012
        /*0262*/ 	.short	0x03e8
        /*0264*/ 	.byte	0x00, 0xf0, 0xe1, 0x00


	//----- nvinfo : EIATTR_KPARAM_INFO
	.align		4
.L_521:
        /*0268*/ 	.byte	0x04, 0x17
        /*026a*/ 	.short	(.L_523 - .L_522)
.L_522:
        /*026c*/ 	.word	0x00000000
        /*0270*/ 	.short	0x0011
        /*0272*/ 	.short	0x03b0
        /*0274*/ 	.byte	0x00, 0xf0, 0xe1, 0x00


	//----- nvinfo : EIATTR_KPARAM_INFO
	.align		4
.L_523:
        /*0278*/ 	.byte	0x04, 0x17
        /*027a*/ 	.short	(.L_525 - .L_524)
.L_524:
        /*027c*/ 	.word	0x00000000
        /*0280*/ 	.short	0x0010
        /*0282*/ 	.short	0x03ac
        /*0284*/ 	.byte	0x00, 0xf0, 0x11, 0x00


	//----- nvinfo : EIATTR_KPARAM_INFO
	.align		4
.L_525:
        /*0288*/ 	.byte	0x04, 0x17
        /*028a*/ 	.short	(.L_527 - .L_526)
.L_526:
        /*028c*/ 	.word	0x00000000
        /*0290*/ 	.short	0x000f
        /*0292*/ 	.short	0x03a8
        /*0294*/ 	.byte	0x00, 0xf0, 0x11, 0x00


	//----- nvinfo : EIATTR_KPARAM_INFO
	.align		4
.L_527:
        /*0298*/ 	.byte	0x04, 0x17
        /*029a*/ 	.short	(.L_529 - .L_528)
.L_528:
        /*029c*/ 	.word	0x00000000
        /*02a0*/ 	.short	0x000e
        /*02a2*/ 	.short	0x03a4
        /*02a4*/ 	.byte	0x00, 0xf0, 0x11, 0x00


	//----- nvinfo : EIATTR_KPARAM_INFO
	.align		4
.L_529:
        /*02a8*/ 	.byte	0x04, 0x17
        /*02aa*/ 	.short	(.L_531 - .L_530)
.L_530:
        /*02ac*/ 	.word	0x00000000
        /*02b0*/ 	.short	0x000d
        /*02b2*/ 	.short	0x03a0
        /*02b4*/ 	.byte	0x00, 0xf0, 0x11, 0x00


	//----- nvinfo : EIATTR_KPARAM_INFO
	.align		4
.L_531:
        /*02b8*/ 	.byte	0x04, 0x17
        /*02ba*/ 	.short	(.L_533 - .L_532)
.L_532:
        /*02bc*/ 	.word	0x00000000
        /*02c0*/ 	.short	0x000c
        /*02c2*/ 	.short	0x0288
        /*02c4*/ 	.byte	0x00, 0xf0, 0x61, 0x04


	//----- nvinfo : EIATTR_KPARAM_INFO
	.align		4
.L_533:
        /*02c8*/ 	.byte	0x04, 0x17
        /*02ca*/ 	.short	(.L_535 - .L_534)
.L_534:
        /*02cc*/ 	.word	0x00000000
        /*02d0*/ 	.short	0x000b
        /*02d2*/ 	.short	0x0250
        /*02d4*/ 	.byte	0x00, 0xf0, 0xe1, 0x00


	//----- nvinfo : EIATTR_KPARAM_INFO
	.align		4
.L_535:
        /*02d8*/ 	.byte	0x04, 0x17
        /*02da*/ 	.short	(.L_537 - .L_536)
.L_536:
        /*02dc*/ 	.word	0x00000000
        /*02e0*/ 	.short	0x000a
        /*02e2*/ 	.short	0x0218
        /*02e4*/ 	.byte	0x00, 0xf0, 0xe1, 0x00


	//----- nvinfo : EIATTR_KPARAM_INFO
	.align		4
.L_537:
        /*02e8*/ 	.byte	0x04, 0x17
        /*02ea*/ 	.short	(.L_539 - .L_538)
.L_538:
        /*02ec*/ 	.word	0x00000000
        /*02f0*/ 	.short	0x0009
        /*02f2*/ 	.short	0x01e0
        /*02f4*/ 	.byte	0x00, 0xf0, 0xe1, 0x00


	//----- nvinfo : EIATTR_KPARAM_INFO
	.align		4
.L_539:
        /*02f8*/ 	.byte	0x04, 0x17
        /*02fa*/ 	.short	(.L_541 - .L_540)
.L_540:
        /*02fc*/ 	.word	0x00000000
        /*0300*/ 	.short	0x0008
        /*0302*/ 	.short	0x01a8
        /*0304*/ 	.byte	0x00, 0xf0, 0xe1, 0x00


	//----- nvinfo : EIATTR_KPARAM_INFO
	.align		4
.L_541:
        /*0308*/ 	.byte	0x04, 0x17
        /*030a*/ 	.short	(.L_543 - .L_542)
.L_542:
        /*030c*/ 	.word	0x00000000
        /*0310*/ 	.short	0x0007
        /*0312*/ 	.short	0x0170
        /*0314*/ 	.byte	0x00, 0xf0, 0xe1, 0x00


	//----- nvinfo : EIATTR_KPARAM_INFO
	.align		4
.L_543:
        /*0318*/ 	.byte	0x04, 0x17
        /*031a*/ 	.short	(.L_545 - .L_544)
.L_544:
        /*031c*/ 	.word	0x00000000
        /*0320*/ 	.short	0x0006
        /*0322*/ 	.short	0x0138
        /*0324*/ 	.byte	0x00, 0xf0, 0xe1, 0x00


	//----- nvinfo : EIATTR_KPARAM_INFO
	.align		4
.L_545:
        /*0328*/ 	.byte	0x04, 0x17
        /*032a*/ 	.short	(.L_547 - .L_546)
.L_546:
        /*032c*/ 	.word	0x00000000
        /*0330*/ 	.short	0x0005
        /*0332*/ 	.short	0x0100
        /*0334*/ 	.byte	0x00, 0xf0, 0xe1, 0x00


	//----- nvinfo : EIATTR_KPARAM_INFO
	.align		4
.L_547:
        /*0338*/ 	.byte	0x04, 0x17
        /*033a*/ 	.short	(.L_549 - .L_548)
.L_548:
        /*033c*/ 	.word	0x00000000
        /*0340*/ 	.short	0x0004
        /*0342*/ 	.short	0x00c8
        /*0344*/ 	.byte	0x00, 0xf0, 0xe1, 0x00


	//----- nvinfo : EIATTR_KPARAM_INFO
	.align		4
.L_549:
        /*0348*/ 	.byte	0x04, 0x17
        /*034a*/ 	.short	(.L_551 - .L_550)
.L_550:
        /*034c*/ 	.word	0x00000000
        /*0350*/ 	.short	0x0003
        /*0352*/ 	.short	0x0090
        /*0354*/ 	.byte	0x00, 0xf0, 0xe1, 0x00


	//----- nvinfo : EIATTR_KPARAM_INFO
	.align		4
.L_551:
        /*0358*/ 	.byte	0x04, 0x17
        /*035a*/ 	.short	(.L_553 - .L_552)
.L_552:
        /*035c*/ 	.word	0x00000000
        /*0360*/ 	.short	0x0002
        /*0362*/ 	.short	0x0058
        /*0364*/ 	.byte	0x00, 0xf0, 0xe1, 0x00


	//----- nvinfo : EIATTR_KPARAM_INFO
	.align		4
.L_553:
        /*0368*/ 	.byte	0x04, 0x17
        /*036a*/ 	.short	(.L_555 - .L_554)
.L_554:
        /*036c*/ 	.word	0x00000000
        /*0370*/ 	.short	0x0001
        /*0372*/ 	.short	0x0020
        /*0374*/ 	.byte	0x00, 0xf0, 0xe1, 0x00


	//----- nvinfo : EIATTR_KPARAM_INFO
	.align		4
.L_555:
        /*0378*/ 	.byte	0x04, 0x17
        /*037a*/ 	.short	(.L_557 - .L_556)
.L_556:
        /*037c*/ 	.word	0x00000000
        /*0380*/ 	.short	0x0000
        /*0382*/ 	.short	0x0000
        /*0384*/ 	.byte	0x00, 0xf0, 0x81, 0x00


	//----- nvinfo : EIATTR_MAXREG_COUNT
	.align		4
.L_557:
        /*0388*/ 	.byte	0x03, 0x1b
        /*038a*/ 	.short	0x00ff


	//----- nvinfo : EIATTR_EXIT_INSTR_OFFSETS
	.align		4
        /*038c*/ 	.byte	0x04, 0x1c
        /*038e*/ 	.short	(.L_559 - .L_558)


	//   ....[0]....
.L_558:
        /*0390*/ 	.word	0x00000070


	//   ....[1]....
        /*0394*/ 	.word	0x00006ca0


	//----- nvinfo : EIATTR_CRS_STACK_SIZE
	.align		4
.L_559:
        /*0398*/ 	.byte	0x04, 0x1e
        /*039a*/ 	.short	(.L_561 - .L_560)
.L_560:
        /*039c*/ 	.word	0x00000000
.L_561:


//--------------------- .nv.info.my_solve_particle_shape_contacts_cuda_kernel_forward --------------------------
	.section	.nv.info.my_solve_particle_shape_contacts_cuda_kernel_forward,"",@"SHT_CUDA_INFO"
	.sectionflags	@""
	.align	4


	//----- nvinfo : EIATTR_CUDA_API_VERSION
	.align		4
        /*0000*/ 	.byte	0x04, 0x37
        /*0002*/ 	.short	(.L_563 - .L_562)
.L_562:
        /*0004*/ 	.word	0x0000007d


	//----- nvinfo : EIATTR_PARAM_CBANK
	.align		4
.L_563:
        /*0008*/ 	.byte	0x04, 0x0a
        /*000a*/ 	.short	(.L_565 - .L_564)
	.align		4
.L_564:
        /*000c*/ 	.word	index@(.nv.constant0.my_solve_particle_shape_contacts_cuda_kernel_forward)
        /*0010*/ 	.short	0x0160
        /*0012*/ 	.short	0x0580


	//----- nvinfo : EIATTR_CBANK_PARAM_SIZE
	.align		4
.L_565:
        /*0014*/ 	.byte	0x03, 0x19
        /*0016*/ 	.short	0x0580


	//----- nvinfo : EIATTR_KPARAM_INFO
	.align		4
        /*0018*/ 	.byte	0x04, 0x17
        /*001a*/ 	.short	(.L_567 - .L_566)
.L_566:
        /*001c*/ 	.word	0x00000000
        /*0020*/ 	.short	0x001b
        /*0022*/ 	.short	0x0548
        /*0024*/ 	.byte	0x00, 0xf0, 0xe1, 0x00


	//----- nvinfo : EIATTR_KPARAM_INFO
	.align		4
.L_567:
        /*0028*/ 	.byte	0x04, 0x17
        /*002a*/ 	.short	(.L_569 - .L_568)
.L_568:
        /*002c*/ 	.word	0x00000000
        /*0030*/ 	.short	0x001a
        /*0032*/ 	.short	0x0510
        /*0034*/ 	.byte	0x00, 0xf0, 0xe1, 0x00


	//----- nvinfo : EIATTR_KPARAM_INFO
	.align		4
.L_569:
        /*0038*/ 	.byte	0x04, 0x17
        /*003a*/ 	.short	(.L_571 - .L_570)
.L_570:
        /*003c*/ 	.word	0x00000000
        /*0040*/ 	.short	0x0019
        /*0042*/ 	.short	0x0508
        /*0044*/ 	.byte	0x00, 0xf0, 0x11, 0x00


	//----- nvinfo : EIATTR_KPARAM_INFO
	.align		4
.L_571:
        /*0048*/ 	.byte	0x04, 0x17
        /*004a*/ 	.short	(.L_573 - .L_572)
.L_572:
        /*004c*/ 	.word	0x00000000
        /*0050*/ 	.short	0x0018
        /*0052*/ 	.short	0x0504
        /*0054*/ 	.byte	0x00, 0xf0, 0x11, 0x00


	//----- nvinfo : EIATTR_KPARAM_INFO
	.align		4
.L_573:
        /*0058*/ 	.byte	0x04, 0x17
        /*005a*/ 	.short	(.L_575 - .L_574)
.L_574:
        /*005c*/ 	.word	0x00000000
        /*0060*/ 	.short	0x0017
        /*0062*/ 	.short	0x0500
        /*0064*/ 	.byte	0x00, 0xf0, 0x11, 0x00


	//----- nvinfo : EIATTR_KPARAM_INFO
	.align		4
.L_575:
        /*0068*/ 	.byte	0x04, 0x17
        /*006a*/ 	.short	(.L_577 - .L_576)
.L_576:
        /*006c*/ 	.word	0x00000000
        /*0070*/ 	.short	0x0016
        /*0072*/ 	.short	0x04c8
        /*0074*/ 	.byte	0x00, 0xf0, 0xe1, 0x00


	//----- nvinfo : EIATTR_KPARAM_INFO
	.align		4
.L_577:
        /*0078*/ 	.byte	0x04, 0x17
        /*007a*/ 	.short	(.L_579 - .L_578)
.L_578:
        /*007c*/ 	.word	0x00000000
        /*0080*/ 	.short	0x0015
        /*0082*/ 	.short	0x0490
        /*0084*/ 	.byte	0x00, 0xf0, 0xe1, 0x00


	//----- nvinfo : EIATTR_KPARAM_INFO
	.align		4
.L_579:
        /*0088*/ 	.byte	0x04, 0x17
        /*008a*/ 	.short	(.L_581 - .L_580)
.L_580:
        /*008c*/ 	.word	0x00000000
        /*0090*/ 	.short	0x0014
        /*0092*/ 	.short	0x0458
        /*0094*/ 	.byte	0x00, 0xf0, 0xe1, 0x00


	//----- nvinfo : EIATTR_KPARAM_INFO
	.align		4
.L_581:
        /*0098*/ 	.byte	0x04, 0x17
        /*009a*/ 	.short	(.L_583 - .L_582)
.L_582:
        /*009c*/ 	.word	0x00000000
        /*00a0*/ 	.short	0x0013
        /*00a2*/ 	.short	0x0420
        /*00a4*/ 	.byte	0x00, 0xf0, 0xe1, 0x00


	//----- nvinfo : EIATTR_KPARAM_INFO
	.align		4
.L_583:
        /*00a8*/ 	.byte	0x04, 0x17
        /*00aa*/ 	.short	(.L_585 - .L_584)
.L_584:
        /*00ac*/ 	.word	0x00000000
        /*00b0*/ 	.short	0x0012
        /*00b2*/ 	.short	0x03e8
        /*00b4*/ 	.byte	0x00, 0xf0, 0xe1, 0x00


	//----- nvinfo : EIATTR_KPARAM_INFO
	.align		4
.L_585:
        /*00b8*/ 	.byte	0x04, 0x17
        /*00ba*/ 	.short	(.L_587 - .L_586)
.L_586:
        /*00bc*/ 	.word	0x00000000
        /*00c0*/ 	.short	0x0011
        /*00c2*/ 	.short	0x03b0
        /*00c4*/ 	.byte	0x00, 0xf0, 0xe1, 0x00


	//----- nvinfo : EIATTR_KPARAM_INFO
	.align		4
.L_587:
        /*00c8*/ 	.byte	0x04, 0x17
        /*00ca*/ 	.short	(.L_589 - .L_588)
.L_588:
        /*00cc*/ 	.word	0x00000000
        /*00d0*/ 	.short	0x0010
        /*00d2*/ 	.short	0x03ac
        /*00d4*/ 	.byte	0x00, 0xf0, 0x11, 0x00


	//----- nvinfo : EIATTR_KPARAM_INFO
	.align		4
.L_589:
        /*00d8*/ 	.byte	0x04, 0x17
        /*00da*/ 	.short	(.L_591 - .L_590)
.L_590:
        /*00dc*/ 	.word	0x00000000
        /*00e0*/ 	.short	0x000f
        /*00e2*/ 	.short	0x03a8
        /*00e4*/ 	.byte	0x00, 0xf0, 0x11, 0x00


	//----- nvinfo : EIATTR_KPARAM_INFO
	.align		4
.L_591:
        /*00e8*/ 	.byte	0x04, 0x17
        /*00ea*/ 	.short	(.L_593 - .L_592)
.L_592:
        /*00ec*/ 	.word	0x00000000
        /*00f0*/ 	.short	0x000e
        /*00f2*/ 	.short	0x03a4
        /*00f4*/ 	.byte	0x00, 0xf0, 0x11, 0x00


	//----- nvinfo : EIATTR_KPARAM_INFO
	.align		4
.L_593:
        /*00f8*/ 	.byte	0x04, 0x17
        /*00fa*/ 	.short	(.L_595 - .L_594)
.L_594:
        /*00fc*/ 	.word	0x00000000
        /*0100*/ 	.short	0x000d
        /*0102*/ 	.short	0x03a0
        /*0104*/ 	.byte	0x00, 0xf0, 0x11, 0x00


	//----- nvinfo : EIATTR_KPARAM_INFO
	.align		4
.L_595:
        /*0108*/ 	.byte	0x04, 0x17
        /*010a*/ 	.short	(.L_597 - .L_596)
.L_596:
        /*010c*/ 	.word	0x00000000
        /*0110*/ 	.short	0x000c
        /*0112*/ 	.short	0x0288
        /*0114*/ 	.byte	0x00, 0xf0, 0x61, 0x04


	//----- nvinfo : EIATTR_KPARAM_INFO
	.align		4
.L_597:
        /*0118*/ 	.byte	0x04, 0x17
        /*011a*/ 	.short	(.L_599 - .L_598)
.L_598:
        /*011c*/ 	.word	0x00000000
        /*0120*/ 	.short	0x000b
        /*0122*/ 	.short	0x0250
        /*0124*/ 	.byte	0x00, 0xf0, 0xe1, 0x00


	//----- nvinfo : EIATTR_KPARAM_INFO
	.align		4
.L_599:
        /*0128*/ 	.byte	0x04, 0x17
        /*012a*/ 	.short	(.L_601 - .L_600)
.L_600:
        /*012c*/ 	.word	0x00000000
        /*0130*/ 	.short	0x000a
        /*0132*/ 	.short	0x0218
        /*0134*/ 	.byte	0x00, 0xf0, 0xe1, 0x00


	//----- nvinfo : EIATTR_KPARAM_INFO
	.align		4
.L_601:
        /*0138*/ 	.byte	0x04, 0x17
        /*013a*/ 	.short	(.L_603 - .L_602)
.L_602:
        /*013c*/ 	.word	0x00000000
        /*0140*/ 	.short	0x0009
        /*0142*/ 	.short	0x01e0
        /*0144*/ 	.byte	0x00, 0xf0, 0xe1, 0x00


	//----- nvinfo : EIATTR_KPARAM_INFO
	.align		4
.L_603:
        /*0148*/ 	.byte	0x04, 0x17
        /*014a*/ 	.short	(.L_605 - .L_604)
.L_604:
        /*014c*/ 	.word	0x00000000
        /*0150*/ 	.short	0x0008
        /*0152*/ 	.short	0x01a8
        /*0154*/ 	.byte	0x00, 0xf0, 0xe1, 0x00


	//----- nvinfo : EIATTR_KPARAM_INFO
	.align		4
.L_605:
        /*0158*/ 	.byte	0x04, 0x17
        /*015a*/ 	.short	(.L_607 - .L_606)
.L_606:
        /*015c*/ 	.word	0x00000000
        /*0160*/ 	.short	0x0007
        /*0162*/ 	.short	0x0170
        /*0164*/ 	.byte	0x00, 0xf0, 0xe1, 0x00


	//----- nvinfo : EIATTR_KPARAM_INFO
	.align		4
.L_607:
        /*0168*/ 	.byte	0x04, 0x17
        /*016a*/ 	.short	(.L_609 - .L_608)
.L_608:
        /*016c*/ 	.word	0x00000000
        /*0170*/ 	.short	0x0006
        /*0172*/ 	.short	0x0138
        /*0174*/ 	.byte	0x00, 0xf0, 0xe1, 0x00


	//----- nvinfo : EIATTR_KPARAM_INFO
	.align		4
.L_609:
        /*0178*/ 	.byte	0x04, 0x17
        /*017a*/ 	.short	(.L_611 - .L_610)
.L_610:
        /*017c*/ 	.word	0x00000000
        /*0180*/ 	.short	0x0005
        /*0182*/ 	.short	0x0100
        /*0184*/ 	.byte	0x00, 0xf0, 0xe1, 0x00


	//----- nvinfo : EIATTR_KPARAM_INFO
	.align		4
.L_611:
        /*0188*/ 	.byte	0x04, 0x17
        /*018a*/ 	.short	(.L_613 - .L_612)
.L_612:
        /*018c*/ 	.word	0x00000000
        /*0190*/ 	.short	0x0004
        /*0192*/ 	.short	0x00c8
        /*0194*/ 	.byte	0x00, 0xf0, 0xe1, 0x00


	//----- nvinfo : EIATTR_KPARAM_INFO
	.align		4
.L_613:
        /*0198*/ 	.byte	0x04, 0x17
        /*019a*/ 	.short	(.L_615 - .L_614)
.L_614:
        /*019c*/ 	.word	0x00000000
        /*01a0*/ 	.short	0x0003
        /*01a2*/ 	.short	0x0090
        /*01a4*/ 	.byte	0x00, 0xf0, 0xe1, 0x00


	//----- nvinfo : EIATTR_KPARAM_INFO
	.align		4
.L_615:
        /*01a8*/ 	.byte	0x04, 0x17
        /*01aa*/ 	.short	(.L_617 - .L_616)
.L_616:
        /*01ac*/ 	.word	0x00000000
        /*01b0*/ 	.short	0x0002
        /*01b2*/ 	.short	0x0058
        /*01b4*/ 	.byte	0x00, 0xf0, 0xe1, 0x00


	//----- nvinfo : EIATTR_KPARAM_INFO
	.align		4
.L_617:
        /*01b8*/ 	.byte	0x04, 0x17
        /*01ba*/ 	.short	(.L_619 - .L_618)
.L_618:
        /*01bc*/ 	.word	0x00000000
        /*01c0*/ 	.short	0x0001
        /*01c2*/ 	.short	0x0020
        /*01c4*/ 	.byte	0x00, 0xf0, 0xe1, 0x00


	//----- nvinfo : EIATTR_KPARAM_INFO
	.align		4
.L_619:
        /*01c8*/ 	.byte	0x04, 0x17
        /*01ca*/ 	.short	(.L_621 - .L_620)
.L_620:
        /*01cc*/ 	.word	0x00000000
        /*01d0*/ 	.short	0x0000
        /*01d2*/ 	.short	0x0000
        /*01d4*/ 	.byte	0x00, 0xf0, 0x81, 0x00


	//----- nvinfo : EIATTR_MAXREG_COUNT
	.align		4
.L_621:
        /*01d8*/ 	.byte	0x03, 0x1b
        /*01da*/ 	.short	0x00ff


	//----- nvinfo : EIATTR_EXIT_INSTR_OFFSETS
	.align		4
        /*01dc*/ 	.byte	0x04, 0x1c
        /*01de*/ 	.short	(.L_623 - .L_622)


	//   ....[0]....
.L_622:
        /*01e0*/ 	.word	0x00000070


	//   ....[1]....
        /*01e4*/ 	.word	0x00000200


	//   ....[2]....
        /*01e8*/ 	.word	0x00000480


	//   ....[3]....
        /*01ec*/ 	.word	0x00000d80


	//   ....[4]....
        /*01f0*/ 	.word	0x00001700


	//   ....[5]....
        /*01f4*/ 	.word	0x00002280


	//----- nvinfo : EIATTR_CRS_STACK_SIZE
	.align		4
.L_623:
        /*01f8*/ 	.byte	0x04, 0x1e
        /*01fa*/ 	.short	(.L_625 - .L_624)
.L_624:
        /*01fc*/ 	.word	0x00000000
.L_625:


//--------------------- .nv.info.my_solve_particle_particle_contacts_cuda_kernel_backward --------------------------
	.section	.nv.info.my_solve_particle_particle_contacts_cuda_kernel_backward,"",@"SHT_CUDA_INFO"
	.sectionflags	@""
	.align	4


	//----- nvinfo : EIATTR_CUDA_API_VERSION
	.align		4
        /*0000*/ 	.byte	0x04, 0x37
        /*0002*/ 	.short	(.L_627 - .L_626)
.L_626:
        /*0004*/ 	.word	0x0000007d


	//----- nvinfo : EIATTR_PARAM_CBANK
	.align		4
.L_627:
        /*0008*/ 	.byte	0x04, 0x0a
        /*000a*/ 	.short	(.L_629 - .L_628)
	.align		4
.L_628:
        /*000c*/ 	.word	index@(.nv.constant0.my_solve_particle_particle_contacts_cuda_kernel_backward)
        /*0010*/ 	.short	0x0160
        /*0012*/ 	.short	0x0310


	//----- nvinfo : EIATTR_CBANK_PARAM_SIZE
	.align		4
.L_629:
        /*0014*/ 	.byte	0x03, 0x19
        /*0016*/ 	.short	0x0310


	//----- nvinfo : EIATTR_KPARAM_INFO
	.align		4
        /*0018*/ 	.byte	0x04, 0x17
        /*001a*/ 	.short	(.L_631 - .L_630)
.L_630:
        /*001c*/ 	.word	0x00000000
        /*0020*/ 	.short	0x001c
        /*0022*/ 	.short	0x02d8
        /*0024*/ 	.byte	0x00, 0xf0, 0xe1, 0x00


	//----- nvinfo : EIATTR_KPARAM_INFO
	.align		4
.L_631:
        /*0028*/ 	.byte	0x04, 0x17
        /*002a*/ 	.short	(.L_633 - .L_632)
.L_632:
        /*002c*/ 	.word	0x00000000
        /*0030*/ 	.short	0x001b
        /*0032*/ 	.short	0x02d0
        /*0034*/ 	.byte	0x00, 0xf0, 0x11, 0x00


	//----- nvinfo : EIATTR_KPARAM_INFO
	.align		4
.L_633:
        /*0038*/ 	.byte	0x04, 0x17
        /*003a*/ 	.short	(.L_635 - .L_634)
.L_634:
        /*003c*/ 	.word	0x00000000
        /*0040*/ 	.short	0x001a
        /*0042*/ 	.short	0x02cc
        /*0044*/ 	.byte	0x00, 0xf0, 0x11, 0x00


	//----- nvinfo : EIATTR_KPARAM_INFO
	.align		4
.L_635:
        /*0048*/ 	.byte	0x04, 0x17
        /*004a*/ 	.short	(.L_637 - .L_636)
.L_636:
        /*004c*/ 	.word	0x00000000
        /*0050*/ 	.short	0x0019
        /*0052*/ 	.short	0x02c8
        /*0054*/ 	.byte	0x00, 0xf0, 0x11, 0x00


	//----- nvinfo : EIATTR_KPARAM_INFO
	.align		4
.L_637:
        /*0058*/ 	.byte	0x04, 0x17
        /*005a*/ 	.short	(.L_639 - .L_638)
.L_638:
        /*005c*/ 	.word	0x00000000
        /*0060*/ 	.short	0x0018
        /*0062*/ 	.short	0x02c4
        /*0064*/ 	.byte	0x00, 0xf0, 0x11, 0x00


	//----- nvinfo : EIATTR_KPARAM_INFO
	.align		4
.L_639:
        /*0068*/ 	.byte	0x04, 0x17
        /*006a*/ 	.short	(.L_641 - .L_640)
.L_640:
        /*006c*/ 	.word	0x00000000
        /*0070*/ 	.short	0x0017
        /*0072*/ 	.short	0x02c0
        /*0074*/ 	.byte	0x00, 0xf0, 0x11, 0x00


	//----- nvinfo : EIATTR_KPARAM_INFO
	.align		4
.L_641:
        /*0078*/ 	.byte	0x04, 0x17
        /*007a*/ 	.short	(.L_643 - .L_642)
.L_642:
        /*007c*/ 	.word	0x00000000
        /*0080*/ 	.short	0x0016
        /*0082*/ 	.short	0x02bc
        /*0084*/ 	.byte	0x00, 0xf0, 0x11, 0x00


	//----- nvinfo : EIATTR_KPARAM_INFO
	.align		4
.L_643:
        /*0088*/ 	.byte	0x04, 0x17
        /*008a*/ 	.short	(.L_645 - .L_644)
.L_644:
        /*008c*/ 	.word	0x00000000
        /*0090*/ 	.short	0x0015
        /*0092*/ 	.short	0x02b8
        /*0094*/ 	.byte	0x00, 0xf0, 0x11, 0x00


	//----- nvinfo : EIATTR_KPARAM_INFO
	.align		4
.L_645:
        /*0098*/ 	.byte	0x04, 0x17
        /*009a*/ 	.short	(.L_647 - .L_646)
.L_646:
        /*009c*/ 	.word	0x00000000
        /*00a0*/ 	.short	0x0014
        /*00a2*/ 	.short	0x0280
        /*00a4*/ 	.byte	0x00, 0xf0, 0xe1, 0x00


	//----- nvinfo : EIATTR_KPARAM_INFO
	.align		4
.L_647:
        /*00a8*/ 	.byte	0x04, 0x17
        /*00aa*/ 	.short	(.L_649 - .L_648)
.L_648:
        /*00ac*/ 	.word	0x00000000
        /*00b0*/ 	.short	0x0013
        /*00b2*/ 	.short	0x0248
        /*00b4*/ 	.byte	0x00, 0xf0, 0xe1, 0x00


	//----- nvinfo : EIATTR_KPARAM_INFO
	.align		4
.L_649:
        /*00b8*/ 	.byte	0x04, 0x17
        /*00ba*/ 	.short	(.L_651 - .L_650)
.L_650:
        /*00bc*/ 	.word	0x00000000
        /*00c0*/ 	.short	0x0012
        /*00c2*/ 	.short	0x0210
        /*00c4*/ 	.byte	0x00, 0xf0, 0xe1, 0x00


	//----- nvinfo : EIATTR_KPARAM_INFO
	.align		4
.L_651:
        /*00c8*/ 	.byte	0x04, 0x17
        /*00ca*/ 	.short	(.L_653 - .L_652)
.L_652:
        /*00cc*/ 	.word	0x00000000
        /*00d0*/ 	.short	0x0011
        /*00d2*/ 	.short	0x01d8
        /*00d4*/ 	.byte	0x00, 0xf0, 0xe1, 0x00


	//----- nvinfo : EIATTR_KPARAM_INFO
	.align		4
.L_653:
        /*00d8*/ 	.byte	0x04, 0x17
        /*00da*/ 	.short	(.L_655 - .L_654)
.L_654:
        /*00dc*/ 	.word	0x00000000
        /*00e0*/ 	.short	0x0010
        /*00e2*/ 	.short	0x01a0
        /*00e4*/ 	.byte	0x00, 0xf0, 0xe1, 0x00


	//----- nvinfo : EIATTR_KPARAM_INFO
	.align		4
.L_655:
        /*00e8*/ 	.byte	0x04, 0x17
        /*00ea*/ 	.short	(.L_657 - .L_656)
.L_656:
        /*00ec*/ 	.word	0x00000000
        /*00f0*/ 	.short	0x000f
        /*00f2*/ 	.short	0x0198
        /*00f4*/ 	.byte	0x00, 0xf0, 0x21, 0x00


	//----- nvinfo : EIATTR_KPARAM_INFO
	.align		4
.L_657:
        /*00f8*/ 	.byte	0x04, 0x17
        /*00fa*/ 	.short	(.L_659 - .L_658)
.L_658:
        /*00fc*/ 	.word	0x00000000
        /*0100*/ 	.short	0x000e
        /*0102*/ 	.short	0x0160
        /*0104*/ 	.byte	0x00, 0xf0, 0xe1, 0x00


	//----- nvinfo : EIATTR_KPARAM_INFO
	.align		4
.L_659:
        /*0108*/ 	.byte	0x04, 0x17
        /*010a*/ 	.short	(.L_661 - .L_660)
.L_660:
        /*010c*/ 	.word	0x00000000
        /*0110*/ 	.short	0x000d
        /*0112*/ 	.short	0x0158
        /*0114*/ 	.byte	0x00, 0xf0, 0x11, 0x00


	//----- nvinfo : EIATTR_KPARAM_INFO
	.align		4
.L_661:
        /*0118*/ 	.byte	0x04, 0x17
        /*011a*/ 	.short	(.L_663 - .L_662)
.L_662:
        /*011c*/ 	.word	0x00000000
        /*0120*/ 	.short	0x000c
        /*0122*/ 	.short	0x0154
        /*0124*/ 	.byte	0x00, 0xf0, 0x11, 0x00


	//----- nvinfo : EIATTR_KPARAM_INFO
	.align		4
.L_663:
        /*0128*/ 	.byte	0x04, 0x17
        /*012a*/ 	.short	(.L_665 - .L_664)
.L_664:
        /*012c*/ 	.word	0x00000000
        /*0130*/ 	.short	0x000b
        /*0132*/ 	.short	0x0150
        /*0134*/ 	.byte	0x00, 0xf0, 0x11, 0x00


	//----- nvinfo : EIATTR_KPARAM_INFO
	.align		4
.L_665:
        /*0138*/ 	.byte	0x04, 0x17
        /*013a*/ 	.short	(.L_667 - .L_666)
.L_666:
        /*013c*/ 	.word	0x00000000
        /*0140*/ 	.short	0x000a
        /*0142*/ 	.short	0x014c
        /*0144*/ 	.byte	0x00, 0xf0, 0x11, 0x00


	//----- nvinfo : EIATTR_KPARAM_INFO
	.align		4
.L_667:
        /*0148*/ 	.byte	0x04, 0x17
        /*014a*/ 	.short	(.L_669 - .L_668)
.L_668:
        /*014c*/ 	.word	0x00000000
        /*0150*/ 	.short	0x0009
        /*0152*/ 	.short	0x0148
        /*0154*/ 	.byte	0x00, 0xf0, 0x11, 0x00


	//----- nvinfo : EIATTR_KPARAM_INFO
	.align		4
.L_669:
        /*0158*/ 	.byte	0x04, 0x17
        /*015a*/ 	.short	(.L_671 - .L_670)
.L_670:
        /*015c*/ 	.word	0x00000000
        /*0160*/ 	.short	0x0008
        /*0162*/ 	.short	0x0144
        /*0164*/ 	.byte	0x00, 0xf0, 0x11, 0x00


	//----- nvinfo : EIATTR_KPARAM_INFO
	.align		4
.L_671:
        /*0168*/ 	.byte	0x04, 0x17
        /*016a*/ 	.short	(.L_673 - .L_672)
.L_672:
        /*016c*/ 	.word	0x00000000
        /*0170*/ 	.short	0x0007
        /*0172*/ 	.short	0x0140
        /*0174*/ 	.byte	0x00, 0xf0, 0x11, 0x00


	//----- nvinfo : EIATTR_KPARAM_INFO
	.align		4
.L_673:
        /*0178*/ 	.byte	0x04, 0x17
        /*017a*/ 	.short	(.L_675 - .L_674)
.L_674:
        /*017c*/ 	.word	0x00000000
        /*0180*/ 	.short	0x0006
        /*0182*/ 	.short	0x0108
        /*0184*/ 	.byte	0x00, 0xf0, 0xe1, 0x00


	//----- nvinfo : EIATTR_KPARAM_INFO
	.align		4
.L_675:
        /*0188*/ 	.byte	0x04, 0x17
        /*018a*/ 	.short	(.L_677 - .L_676)
.L_676:
        /*018c*/ 	.word	0x00000000
        /*0190*/ 	.short	0x0005
        /*0192*/ 	.short	0x00d0
        /*0194*/ 	.byte	0x00, 0xf0, 0xe1, 0x00


	//----- nvinfo : EIATTR_KPARAM_INFO
	.align		4
.L_677:
        /*0198*/ 	.byte	0x04, 0x17
        /*019a*/ 	.short	(.L_679 - .L_678)
.L_678:
        /*019c*/ 	.word	0x00000000
        /*01a0*/ 	.short	0x0004
        /*01a2*/ 	.short	0x0098
        /*01a4*/ 	.byte	0x00, 0xf0, 0xe1, 0x00


	//----- nvinfo : EIATTR_KPARAM_INFO
	.align		4
.L_679:
        /*01a8*/ 	.byte	0x04, 0x17
        /*01aa*/ 	.short	(.L_681 - .L_680)
.L_680:
        /*01ac*/ 	.word	0x00000000
        /*01b0*/ 	.short	0x0003
        /*01b2*/ 	.short	0x0060
        /*01b4*/ 	.byte	0x00, 0xf0, 0xe1, 0x00


	//----- nvinfo : EIATTR_KPARAM_INFO
	.align		4
.L_681:
        /*01b8*/ 	.byte	0x04, 0x17
        /*01ba*/ 	.short	(.L_683 - .L_682)
.L_682:
        /*01bc*/ 	.word	0x00000000
        /*01c0*/ 	.short	0x0002
        /*01c2*/ 	.short	0x0028
        /*01c4*/ 	.byte	0x00, 0xf0, 0xe1, 0x00


	//----- nvinfo : EIATTR_KPARAM_INFO
	.align		4
.L_683:
        /*01c8*/ 	.byte	0x04, 0x17
        /*01ca*/ 	.short	(.L_685 - .L_684)
.L_684:
        /*01cc*/ 	.word	0x00000000
        /*01d0*/ 	.short	0x0001
        /*01d2*/ 	.short	0x0020
        /*01d4*/ 	.byte	0x00, 0xf0, 0x21, 0x00


	//----- nvinfo : EIATTR_KPARAM_INFO
	.align		4
.L_685:
        /*01d8*/ 	.byte	0x04, 0x17
        /*01da*/ 	.short	(.L_687 - .L_686)
.L_686:
        /*01dc*/ 	.word	0x00000000
        /*01e0*/ 	.short	0x0000
        /*01e2*/ 	.short	0x0000
        /*01e4*/ 	.byte	0x00, 0xf0, 0x81, 0x00


	//----- nvinfo : EIATTR_MAXREG_COUNT
	.align		4
.L_687:
        /*01e8*/ 	.byte	0x03, 0x1b
        /*01ea*/ 	.short	0x00ff


	//----- nvinfo : EIATTR_EXIT_INSTR_OFFSETS
	.align		4
        /*01ec*/ 	.byte	0x04, 0x1c
        /*01ee*/ 	.short	(.L_689 - .L_688)


	//   ....[0]....
.L_688:
        /*01f0*/ 	.word	0x00000070


	//   ....[1]....
        /*01f4*/ 	.word	0x00004bc0


	//----- nvinfo : EIATTR_CRS_STACK_SIZE
	.align		4
.L_689:
        /*01f8*/ 	.byte	0x04, 0x1e
        /*01fa*/ 	.short	(.L_691 - .L_690)
.L_690:
        /*01fc*/ 	.word	0x00000000
.L_691:


//--------------------- .nv.info.my_solve_particle_particle_contacts_cuda_kernel_forward --------------------------
	.section	.nv.info.my_solve_particle_particle_contacts_cuda_kernel_forward,"",@"SHT_CUDA_INFO"
	.sectionflags	@""
	.align	4


	//----- nvinfo : EIATTR_CUDA_API_VERSION
	.align		4
        /*0000*/ 	.byte	0x04, 0x37
        /*0002*/ 	.short	(.L_693 - .L_692)
.L_692:
        /*0004*/ 	.word	0x0000007d


	//----- nvinfo : EIATTR_PARAM_CBANK
	.align		4
.L_693:
        /*0008*/ 	.byte	0x04, 0x0a
        /*000a*/ 	.short	(.L_695 - .L_694)
	.align		4
.L_694:
        /*000c*/ 	.word	index@(.nv.constant0.my_solve_particle_particle_contacts_cuda_kernel_forward)
        /*0010*/ 	.short	0x0160
        /*0012*/ 	.short	0x0198


	//----- nvinfo : EIATTR_CBANK_PARAM_SIZE
	.align		4
.L_695:
        /*0014*/ 	.byte	0x03, 0x19
        /*0016*/ 	.short	0x0198


	//----- nvinfo : EIATTR_KPARAM_INFO
	.align		4
        /*0018*/ 	.byte	0x04, 0x17
        /*001a*/ 	.short	(.L_697 - .L_696)
.L_696:
        /*001c*/ 	.word	0x00000000
        /*0020*/ 	.short	0x000e
        /*0022*/ 	.short	0x0160
        /*0024*/ 	.byte	0x00, 0xf0, 0xe1, 0x00


	//----- nvinfo : EIATTR_KPARAM_INFO
	.align		4
.L_697:
        /*0028*/ 	.byte	0x04, 0x17
        /*002a*/ 	.short	(.L_699 - .L_698)
.L_698:
        /*002c*/ 	.word	0x00000000
        /*0030*/ 	.short	0x000d
        /*0032*/ 	.short	0x0158
        /*0034*/ 	.byte	0x00, 0xf0, 0x11, 0x00


	//----- nvinfo : EIATTR_KPARAM_INFO
	.align		4
.L_699:
        /*0038*/ 	.byte	0x04, 0x17
        /*003a*/ 	.short	(.L_701 - .L_700)
.L_700:
        /*003c*/ 	.word	0x00000000
        /*0040*/ 	.short	0x000c
        /*0042*/ 	.short	0x0154
        /*0044*/ 	.byte	0x00, 0xf0, 0x11, 0x00


	//----- nvinfo : EIATTR_KPARAM_INFO
	.align		4
.L_701:
        /*0048*/ 	.byte	0x04, 0x17
        /*004a*/ 	.short	(.L_703 - .L_702)
.L_702:
        /*004c*/ 	.word	0x00000000
        /*0050*/ 	.short	0x000b
        /*0052*/ 	.short	0x0150
        /*0054*/ 	.byte	0x00, 0xf0, 0x11, 0x00


	//----- nvinfo : EIATTR_KPARAM_INFO
	.align		4
.L_703:
        /*0058*/ 	.byte	0x04, 0x17
        /*005a*/ 	.short	(.L_705 - .L_704)
.L_704:
        /*005c*/ 	.word	0x00000000
        /*0060*/ 	.short	0x000a
        /*0062*/ 	.short	0x014c
        /*0064*/ 	.byte	0x00, 0xf0, 0x11, 0x00


	//----- nvinfo : EIATTR_KPARAM_INFO
	.align		4
.L_705:
        /*0068*/ 	.byte	0x04, 0x17
        /*006a*/ 	.short	(.L_707 - .L_706)
.L_706:
        /*006c*/ 	.word	0x00000000
        /*0070*/ 	.short	0x0009
        /*0072*/ 	.short	0x0148
        /*0074*/ 	.byte	0x00, 0xf0, 0x11, 0x00


	//----- nvinfo : EIATTR_KPARAM_INFO
	.align		4
.L_707:
        /*0078*/ 	.byte	0x04, 0x17
        /*007a*/ 	.short	(.L_709 - .L_708)
.L_708:
        /*007c*/ 	.word	0x00000000
        /*0080*/ 	.short	0x0008
        /*0082*/ 	.short	0x0144
        /*0084*/ 	.byte	0x00, 0xf0, 0x11, 0x00


	//----- nvinfo : EIATTR_KPARAM_INFO
	.align		4
.L_709:
        /*0088*/ 	.byte	0x04, 0x17
        /*008a*/ 	.short	(.L_711 - .L_710)
.L_710:
        /*008c*/ 	.word	0x00000000
        /*0090*/ 	.short	0x0007
        /*0092*/ 	.short	0x0140
        /*0094*/ 	.byte	0x00, 0xf0, 0x11, 0x00


	//----- nvinfo : EIATTR_KPARAM_INFO
	.align		4
.L_711:
        /*0098*/ 	.byte	0x04, 0x17
        /*009a*/ 	.short	(.L_713 - .L_712)
.L_712:
        /*009c*/ 	.word	0x00000000
        /*00a0*/ 	.short	0x0006
        /*00a2*/ 	.short	0x0108
        /*00a4*/ 	.byte	0x00, 0xf0, 0xe1, 0x00


	//----- nvinfo : EIATTR_KPARAM_INFO
	.align		4
.L_713:
        /*00a8*/ 	.byte	0x04, 0x17
        /*00aa*/ 	.short	(.L_715 - .L_714)
.L_714:
        /*00ac*/ 	.word	0x00000000
        /*00b0*/ 	.short	0x0005
        /*00b2*/ 	.short	0x00d0
        /*00b4*/ 	.byte	0x00, 0xf0, 0xe1, 0x00


	//----- nvinfo : EIATTR_KPARAM_INFO
	.align		4
.L_715:
        /*00b8*/ 	.byte	0x04, 0x17
        /*00ba*/ 	.short	(.L_717 - .L_716)
.L_716:
        /*00bc*/ 	.word	0x00000000
        /*00c0*/ 	.short	0x0004
        /*00c2*/ 	.short	0x0098
        /*00c4*/ 	.byte	0x00, 0xf0, 0xe1, 0x00


	//----- nvinfo : EIATTR_KPARAM_INFO
	.align		4
.L_717:
        /*00c8*/ 	.byte	0x04, 0x17
        /*00ca*/ 	.short	(.L_719 - .L_718)
.L_718:
        /*00cc*/ 	.word	0x00000000
        /*00d0*/ 	.short	0x0003
        /*00d2*/ 	.short	0x0060
        /*00d4*/ 	.byte	0x00, 0xf0, 0xe1, 0x00


	//----- nvinfo : EIATTR_KPARAM_INFO
	.align		4
.L_719:
        /*00d8*/ 	.byte	0x04, 0x17
        /*00da*/ 	.short	(.L_721 - .L_720)
.L_720:
        /*00dc*/ 	.word	0x00000000
        /*00e0*/ 	.short	0x0002
        /*00e2*/ 	.short	0x0028
        /*00e4*/ 	.byte	0x00, 0xf0, 0xe1, 0x00


	//----- nvinfo : EIATTR_KPARAM_INFO
	.align		4
.L_721:
        /*00e8*/ 	.byte	0x04, 0x17
        /*00ea*/ 	.short	(.L_723 - .L_722)
.L_722:
        /*00ec*/ 	.word	0x00000000
        /*00f0*/ 	.short	0x0001
        /*00f2*/ 	.short	0x0020
        /*00f4*/ 	.byte	0x00, 0xf0, 0x21, 0x00


	//----- nvinfo : EIATTR_KPARAM_INFO
	.align		4
.L_723:
        /*00f8*/ 	.byte	0x04, 0x17
        /*00fa*/ 	.short	(.L_725 - .L_724)
.L_724:
        /*00fc*/ 	.word	0x00000000
        /*0100*/ 	.short	0x0000
        /*0102*/ 	.short	0x0000
        /*0104*/ 	.byte	0x00, 0xf0, 0x81, 0x00


	//----- nvinfo : EIATTR_MAXREG_COUNT
	.align		4
.L_725:
        /*0108*/ 	.byte	0x03, 0x1b
        /*010a*/ 	.short	0x00ff


	//----- nvinfo : EIATTR_EXIT_INSTR_OFFSETS
	.align		4
        /*010c*/ 	.byte	0x04, 0x1c
        /*010e*/ 	.short	(.L_727 - .L_726)


	//   ....[0]....
.L_726:
        /*0110*/ 	.word	0x00000070


	//   ....[1]....
        /*0114*/ 	.word	0x000002c0


	//   ....[2]....
        /*0118*/ 	.word	0x00000360


	//   ....[3]....
        /*011c*/ 	.word	0x00002560


	//----- nvinfo : EIATTR_CRS_STACK_SIZE
	.align		4
.L_727:
        /*0120*/ 	.byte	0x04, 0x1e
        /*0122*/ 	.short	(.L_729 - .L_728)
.L_728:
        /*0124*/ 	.word	0x00000000
.L_729:


//--------------------- .nv.info.my_solve_particle_ground_contacts_cuda_kernel_backward --------------------------
	.section	.nv.info.my_solve_particle_ground_contacts_cuda_kernel_backward,"",@"SHT_CUDA_INFO"
	.sectionflags	@""
	.align	4


	//----- nvinfo : EIATTR_CUDA_API_VERSION
	.align		4
        /*0000*/ 	.byte	0x04, 0x37
        /*0002*/ 	.short	(.L_731 - .L_730)
.L_730:
        /*0004*/ 	.word	0x0000007d


	//----- nvinfo : EIATTR_PARAM_CBANK
	.align		4
.L_731:
        /*0008*/ 	.byte	0x04, 0x0a
        /*000a*/ 	.short	(.L_733 - .L_732)
	.align		4
.L_732:
        /*000c*/ 	.word	index@(.nv.constant0.my_solve_particle_ground_contacts_cuda_kernel_backward)
        /*0010*/ 	.short	0x0160
        /*0012*/ 	.short	0x0370


	//----- nvinfo : EIATTR_CBANK_PARAM_SIZE
	.align		4
.L_733:
        /*0014*/ 	.byte	0x03, 0x19
        /*0016*/ 	.short	0x0370


	//----- nvinfo : EIATTR_KPARAM_INFO
	.align		4
        /*0018*/ 	.byte	0x04, 0x17
        /*001a*/ 	.short	(.L_735 - .L_734)
.L_734:
        /*001c*/ 	.word	0x00000000
        /*0020*/ 	.short	0x001e
        /*0022*/ 	.short	0x0338
        /*0024*/ 	.byte	0x00, 0xf0, 0xe1, 0x00


	//----- nvinfo : EIATTR_KPARAM_INFO
	.align		4
.L_735:
        /*0028*/ 	.byte	0x04, 0x17
        /*002a*/ 	.short	(.L_737 - .L_736)
.L_736:
        /*002c*/ 	.word	0x00000000
        /*0030*/ 	.short	0x001d
        /*0032*/ 	.short	0x0334
        /*0034*/ 	.byte	0x00, 0xf0, 0x11, 0x00


	//----- nvinfo : EIATTR_KPARAM_INFO
	.align		4
.L_737:
        /*0038*/ 	.byte	0x04, 0x17
        /*003a*/ 	.short	(.L_739 - .L_738)
.L_738:
        /*003c*/ 	.word	0x00000000
        /*0040*/ 	.short	0x001c
        /*0042*/ 	.short	0x0330
        /*0044*/ 	.byte	0x00, 0xf0, 0x11, 0x00


	//----- nvinfo : EIATTR_KPARAM_INFO
	.align		4
.L_739:
        /*0048*/ 	.byte	0x04, 0x17
        /*004a*/ 	.short	(.L_741 - .L_740)
.L_740:
        /*004c*/ 	.word	0x00000000
        /*0050*/ 	.short	0x001b
        /*0052*/ 	.short	0x02f8
        /*0054*/ 	.byte	0x00, 0xf0, 0xe1, 0x00


	//----- nvinfo : EIATTR_KPARAM_INFO
	.align		4
.L_741:
        /*0058*/ 	.byte	0x04, 0x17
        /*005a*/ 	.short	(.L_743 - .L_742)
.L_742:
        /*005c*/ 	.word	0x00000000
        /*0060*/ 	.short	0x001a
        /*0062*/ 	.short	0x02f4
        /*0064*/ 	.byte	0x00, 0xf0, 0x11, 0x00


	//----- nvinfo : EIATTR_KPARAM_INFO
	.align		4
.L_743:
        /*0068*/ 	.byte	0x04, 0x17
        /*006a*/ 	.short	(.L_745 - .L_744)
.L_744:
        /*006c*/ 	.word	0x00000000
        /*0070*/ 	.short	0x0019
        /*0072*/ 	.short	0x02f0
        /*0074*/ 	.byte	0x00, 0xf0, 0x11, 0x00


	//----- nvinfo : EIATTR_KPARAM_INFO
	.align		4
.L_745:
        /*0078*/ 	.byte	0x04, 0x17
        /*007a*/ 	.short	(.L_747 - .L_746)
.L_746:
        /*007c*/ 	.word	0x00000000
        /*0080*/ 	.short	0x0018
        /*0082*/ 	.short	0x02ec
        /*0084*/ 	.byte	0x00, 0xf0, 0x11, 0x00


	//----- nvinfo : EIATTR_KPARAM_INFO
	.align		4
.L_747:
        /*0088*/ 	.byte	0x04, 0x17
        /*008a*/ 	.short	(.L_749 - .L_748)
.L_748:
        /*008c*/ 	.word	0x00000000
        /*0090*/ 	.short	0x0017
        /*0092*/ 	.short	0x02e8
        /*0094*/ 	.byte	0x00, 0xf0, 0x11, 0x00


	//----- nvinfo : EIATTR_KPARAM_INFO
	.align		4
.L_749:
        /*0098*/ 	.byte	0x04, 0x17
        /*009a*/ 	.short	(.L_751 - .L_750)
.L_750:
        /*009c*/ 	.word	0x00000000
        /*00a0*/ 	.short	0x0016
        /*00a2*/ 	.short	0x02e4
        /*00a4*/ 	.byte	0x00, 0xf0, 0x11, 0x00


	//----- nvinfo : EIATTR_KPARAM_INFO
	.align		4
.L_751:
        /*00a8*/ 	.byte	0x04, 0x17
        /*00aa*/ 	.short	(.L_753 - .L_752)
.L_752:
        /*00ac*/ 	.word	0x00000000
        /*00b0*/ 	.short	0x0015
        /*00b2*/ 	.short	0x02e0
        /*00b4*/ 	.byte	0x00, 0xf0, 0x11, 0x00


	//----- nvinfo : EIATTR_KPARAM_INFO
	.align		4
.L_753:
        /*00b8*/ 	.byte	0x04, 0x17
        /*00ba*/ 	.short	(.L_755 - .L_754)
.L_754:
        /*00bc*/ 	.word	0x00000000
        /*00c0*/ 	.short	0x0014
        /*00c2*/ 	.short	0x02a8
        /*00c4*/ 	.byte	0x00, 0xf0, 0xe1, 0x00


	//----- nvinfo : EIATTR_KPARAM_INFO
	.align		4
.L_755:
        /*00c8*/ 	.byte	0x04, 0x17
        /*00ca*/ 	.short	(.L_757 - .L_756)
.L_756:
        /*00cc*/ 	.word	0x00000000
        /*00d0*/ 	.short	0x0013
        /*00d2*/ 	.short	0x0270
        /*00d4*/ 	.byte	0x00, 0xf0, 0xe1, 0x00


	//----- nvinfo : EIATTR_KPARAM_INFO
	.align		4
.L_757:
        /*00d8*/ 	.byte	0x04, 0x17
        /*00da*/ 	.short	(.L_759 - .L_758)
.L_758:
        /*00dc*/ 	.word	0x00000000
        /*00e0*/ 	.short	0x0012
        /*00e2*/ 	.short	0x0238
        /*00e4*/ 	.byte	0x00, 0xf0, 0xe1, 0x00


	//----- nvinfo : EIATTR_KPARAM_INFO
	.align		4
.L_759:
        /*00e8*/ 	.byte	0x04, 0x17
        /*00ea*/ 	.short	(.L_761 - .L_760)
.L_760:
        /*00ec*/ 	.word	0x00000000
        /*00f0*/ 	.short	0x0011
        /*00f2*/ 	.short	0x0200
        /*00f4*/ 	.byte	0x00, 0xf0, 0xe1, 0x00


	//----- nvinfo : EIATTR_KPARAM_INFO
	.align		4
.L_761:
        /*00f8*/ 	.byte	0x04, 0x17
        /*00fa*/ 	.short	(.L_763 - .L_762)
.L_762:
        /*00fc*/ 	.word	0x00000000
        /*0100*/ 	.short	0x0010
        /*0102*/ 	.short	0x01c8
        /*0104*/ 	.byte	0x00, 0xf0, 0xe1, 0x00


	//----- nvinfo : EIATTR_KPARAM_INFO
	.align		4
.L_763:
        /*0108*/ 	.byte	0x04, 0x17
        /*010a*/ 	.short	(.L_765 - .L_764)
.L_764:
        /*010c*/ 	.word	0x00000000
        /*0110*/ 	.short	0x000f
        /*0112*/ 	.short	0x0190
        /*0114*/ 	.byte	0x00, 0xf0, 0xe1, 0x00


	//----- nvinfo : EIATTR_KPARAM_INFO
	.align		4
.L_765:
        /*0118*/ 	.byte	0x04, 0x17
        /*011a*/ 	.short	(.L_767 - .L_766)
.L_766:
        /*011c*/ 	.word	0x00000000
        /*0120*/ 	.short	0x000e
        /*0122*/ 	.short	0x018c
        /*0124*/ 	.byte	0x00, 0xf0, 0x11, 0x00


	//----- nvinfo : EIATTR_KPARAM_INFO
	.align		4
.L_767:
        /*0128*/ 	.byte	0x04, 0x17
        /*012a*/ 	.short	(.L_769 - .L_768)
.L_768:
        /*012c*/ 	.word	0x00000000
        /*0130*/ 	.short	0x000d
        /*0132*/ 	.short	0x0188
        /*0134*/ 	.byte	0x00, 0xf0, 0x11, 0x00


	//----- nvinfo : EIATTR_KPARAM_INFO
	.align		4
.L_769:
        /*0138*/ 	.byte	0x04, 0x17
        /*013a*/ 	.short	(.L_771 - .L_770)
.L_770:
        /*013c*/ 	.word	0x00000000
        /*0140*/ 	.short	0x000c
        /*0142*/ 	.short	0x0150
        /*0144*/ 	.byte	0x00, 0xf0, 0xe1, 0x00


	//----- nvinfo : EIATTR_KPARAM_INFO
	.align		4
.L_771:
        /*0148*/ 	.byte	0x04, 0x17
        /*014a*/ 	.short	(.L_773 - .L_772)
.L_772:
        /*014c*/ 	.word	0x00000000
        /*0150*/ 	.short	0x000b
        /*0152*/ 	.short	0x014c
        /*0154*/ 	.byte	0x00, 0xf0, 0x11, 0x00


	//----- nvinfo : EIATTR_KPARAM_INFO
	.align		4
.L_773:
        /*0158*/ 	.byte	0x04, 0x17
        /*015a*/ 	.short	(.L_775 - .L_774)
.L_774:
        /*015c*/ 	.word	0x00000000
        /*0160*/ 	.short	0x000a
        /*0162*/ 	.short	0x0148
        /*0164*/ 	.byte	0x00, 0xf0, 0x11, 0x00


	//----- nvinfo : EIATTR_KPARAM_INFO
	.align		4
.L_775:
        /*0168*/ 	.byte	0x04, 0x17
        /*016a*/ 	.short	(.L_777 - .L_776)
.L_776:
        /*016c*/ 	.word	0x00000000
        /*0170*/ 	.short	0x0009
        /*0172*/ 	.short	0x0144
        /*0174*/ 	.byte	0x00, 0xf0, 0x11, 0x00


	//----- nvinfo : EIATTR_KPARAM_INFO
	.align		4
.L_777:
        /*0178*/ 	.byte	0x04, 0x17
        /*017a*/ 	.short	(.L_779 - .L_778)
.L_778:
        /*017c*/ 	.word	0x00000000
        /*0180*/ 	.short	0x0008
        /*0182*/ 	.short	0x0140
        /*0184*/ 	.byte	0x00, 0xf0, 0x11, 0x00


	//----- nvinfo : EIATTR_KPARAM_INFO
	.align		4
.L_779:
        /*0188*/ 	.byte	0x04, 0x17
        /*018a*/ 	.short	(.L_781 - .L_780)
.L_780:
        /*018c*/ 	.word	0x00000000
        /*0190*/ 	.short	0x0007
        /*0192*/ 	.short	0x013c
        /*0194*/ 	.byte	0x00, 0xf0, 0x11, 0x00


	//----- nvinfo : EIATTR_KPARAM_INFO
	.align		4
.L_781:
        /*0198*/ 	.byte	0x04, 0x17
        /*019a*/ 	.short	(.L_783 - .L_782)
.L_782:
        /*019c*/ 	.word	0x00000000
        /*01a0*/ 	.short	0x0006
        /*01a2*/ 	.short	0x0138
        /*01a4*/ 	.byte	0x00, 0xf0, 0x11, 0x00


	//----- nvinfo : EIATTR_KPARAM_INFO
	.align		4
.L_783:
        /*01a8*/ 	.byte	0x04, 0x17
        /*01aa*/ 	.short	(.L_785 - .L_784)
.L_784:
        /*01ac*/ 	.word	0x00000000
        /*01b0*/ 	.short	0x0005
        /*01b2*/ 	.short	0x0100
        /*01b4*/ 	.byte	0x00, 0xf0, 0xe1, 0x00


	//----- nvinfo : EIATTR_KPARAM_INFO
	.align		4
.L_785:
        /*01b8*/ 	.byte	0x04, 0x17
        /*01ba*/ 	.short	(.L_787 - .L_786)
.L_786:
        /*01bc*/ 	.word	0x00000000
        /*01c0*/ 	.short	0x0004
        /*01c2*/ 	.short	0x00c8
        /*01c4*/ 	.byte	0x00, 0xf0, 0xe1, 0x00


	//----- nvinfo : EIATTR_KPARAM_INFO
	.align		4
.L_787:
        /*01c8*/ 	.byte	0x04, 0x17
        /*01ca*/ 	.short	(.L_789 - .L_788)
.L_788:
        /*01cc*/ 	.word	0x00000000
        /*01d0*/ 	.short	0x0003
        /*01d2*/ 	.short	0x0090
        /*01d4*/ 	.byte	0x00, 0xf0, 0xe1, 0x00


	//----- nvinfo : EIATTR_KPARAM_INFO
	.align		4
.L_789:
        /*01d8*/ 	.byte	0x04, 0x17
        /*01da*/ 	.short	(.L_791 - .L_790)
.L_790:
        /*01dc*/ 	.word	0x00000000
        /*01e0*/ 	.short	0x0002
        /*01e2*/ 	.short	0x0058
        /*01e4*/ 	.byte	0x00, 0xf0, 0xe1, 0x00


	//----- nvinfo : EIATTR_KPARAM_INFO
	.align		4
.L_791:
        /*01e8*/ 	.byte	0x04, 0x17
        /*01ea*/ 	.short	(.L_793 - .L_792)
.L_792:
        /*01ec*/ 	.word	0x00000000
        /*01f0*/ 	.short	0x0001
        /*01f2*/ 	.short	0x0020
        /*01f4*/ 	.byte	0x00, 0xf0, 0xe1, 0x00


	//----- nvinfo : EIATTR_KPARAM_INFO
	.align		4
.L_793:
        /*01f8*/ 	.byte	0x04, 0x17
        /*01fa*/ 	.short	(.L_795 - .L_794)
.L_794:
        /*01fc*/ 	.word	0x00000000
        /*0200*/ 	.short	0x0000
        /*0202*/ 	.short	0x0000
        /*0204*/ 	.byte	0x00, 0xf0, 0x81, 0x00


	//----- nvinfo : EIATTR_MAXREG_COUNT
	.align		4
.L_795:
        /*0208*/ 	.byte	0x03, 0x1b
        /*020a*/ 	.short	0x00ff


	//----- nvinfo : EIATTR_EXIT_INSTR_OFFSETS
	.align		4
        /*020c*/ 	.byte	0x04, 0x1c
        /*020e*/ 	.short	(.L_797 - .L_796)


	//   ....[0]....
.L_796:
        /*0210*/ 	.word	0x00000070


	//   ....[1]....
        /*0214*/ 	.word	0x00002a30


	//----- nvinfo : EIATTR_CRS_STACK_SIZE
	.align		4
.L_797:
        /*0218*/ 	.byte	0x04, 0x1e
        /*021a*/ 	.short	(.L_799 - .L_798)
.L_798:
        /*021c*/ 	.word	0x00000000
.L_799:


//--------------------- .nv.info.my_solve_particle_ground_contacts_cuda_kernel_forward --------------------------
	.section	.nv.info.my_solve_particle_ground_contacts_cuda_kernel_forward,"",@"SHT_CUDA_INFO"
	.sectionflags	@""
	.align	4


	//----- nvinfo : EIATTR_CUDA_API_VERSION
	.align		4
        /*0000*/ 	.byte	0x04, 0x37
        /*0002*/ 	.short	(.L_801 - .L_800)
.L_800:
        /*0004*/ 	.word	0x0000007d


	//----- nvinfo : EIATTR_PARAM_CBANK
	.align		4
.L_801:
        /*0008*/ 	.byte	0x04, 0x0a
        /*000a*/ 	.short	(.L_803 - .L_802)
	.align		4
.L_802:
        /*000c*/ 	.word	index@(.nv.constant0.my_solve_particle_ground_contacts_cuda_kernel_forward)
        /*0010*/ 	.short	0x0160
        /*0012*/ 	.short	0x01c8


	//----- nvinfo : EIATTR_CBANK_PARAM_SIZE
	.align		4
.L_803:
        /*0014*/ 	.byte	0x03, 0x19
        /*0016*/ 	.short	0x01c8


	//----- nvinfo : EIATTR_KPARAM_INFO
	.align		4
        /*0018*/ 	.byte	0x04, 0x17
        /*001a*/ 	.short	(.L_805 - .L_804)
.L_804:
        /*001c*/ 	.word	0x00000000
        /*0020*/ 	.short	0x000f
        /*0022*/ 	.short	0x0190
        /*0024*/ 	.byte	0x00, 0xf0, 0xe1, 0x00


	//----- nvinfo : EIATTR_KPARAM_INFO
	.align		4
.L_805:
        /*0028*/ 	.byte	0x04, 0x17
        /*002a*/ 	.short	(.L_807 - .L_806)
.L_806:
        /*002c*/ 	.word	0x00000000
        /*0030*/ 	.short	0x000e
        /*0032*/ 	.short	0x018c
        /*0034*/ 	.byte	0x00, 0xf0, 0x11, 0x00


	//----- nvinfo : EIATTR_KPARAM_INFO
	.align		4
.L_807:
        /*0038*/ 	.byte	0x04, 0x17
        /*003a*/ 	.short	(.L_809 - .L_808)
.L_808:
        /*003c*/ 	.word	0x00000000
        /*0040*/ 	.short	0x000d
        /*0042*/ 	.short	0x0188
        /*0044*/ 	.byte	0x00, 0xf0, 0x11, 0x00


	//----- nvinfo : EIATTR_KPARAM_INFO
	.align		4
.L_809:
        /*0048*/ 	.byte	0x04, 0x17
        /*004a*/ 	.short	(.L_811 - .L_810)
.L_810:
        /*004c*/ 	.word	0x00000000
        /*0050*/ 	.short	0x000c
        /*0052*/ 	.short	0x0150
        /*0054*/ 	.byte	0x00, 0xf0, 0xe1, 0x00


	//----- nvinfo : EIATTR_KPARAM_INFO
	.align		4
.L_811:
        /*0058*/ 	.byte	0x04, 0x17
        /*005a*/ 	.short	(.L_813 - .L_812)
.L_812:
        /*005c*/ 	.word	0x00000000
        /*0060*/ 	.short	0x000b
        /*0062*/ 	.short	0x014c
        /*0064*/ 	.byte	0x00, 0xf0, 0x11, 0x00


	//----- nvinfo : EIATTR_KPARAM_INFO
	.align		4
.L_813:
        /*0068*/ 	.byte	0x04, 0x17
        /*006a*/ 	.short	(.L_815 - .L_814)
.L_814:
        /*006c*/ 	.word	0x00000000
        /*0070*/ 	.short	0x000a
        /*0072*/ 	.short	0x0148
        /*0074*/ 	.byte	0x00, 0xf0, 0x11, 0x00


	//----- nvinfo : EIATTR_KPARAM_INFO
	.align		4
.L_815:
        /*0078*/ 	.byte	0x04, 0x17
        /*007a*/ 	.short	(.L_817 - .L_816)
.L_816:
        /*007c*/ 	.word	0x00000000
        /*0080*/ 	.short	0x0009
        /*0082*/ 	.short	0x0144
        /*0084*/ 	.byte	0x00, 0xf0, 0x11, 0x00


	//----- nvinfo : EIATTR_KPARAM_INFO
	.align		4
.L_817:
        /*0088*/ 	.byte	0x04, 0x17
        /*008a*/ 	.short	(.L_819 - .L_818)
.L_818:
        /*008c*/ 	.word	0x00000000
        /*0090*/ 	.short	0x0008
        /*0092*/ 	.short	0x0140
        /*0094*/ 	.byte	0x00, 0xf0, 0x11, 0x00


	//----- nvinfo : EIATTR_KPARAM_INFO
	.align		4
.L_819:
        /*0098*/ 	.byte	0x04, 0x17
        /*009a*/ 	.short	(.L_821 - .L_820)
.L_820:
        /*009c*/ 	.word	0x00000000
        /*00a0*/ 	.short	0x0007
        /*00a2*/ 	.short	0x013c
        /*00a4*/ 	.byte	0x00, 0xf0, 0x11, 0x00


	//----- nvinfo : EIATTR_KPARAM_INFO
	.align		4
.L_821:
        /*00a8*/ 	.byte	0x04, 0x17
        /*00aa*/ 	.short	(.L_823 - .L_822)
.L_822:
        /*00ac*/ 	.word	0x00000000
        /*00b0*/ 	.short	0x0006
        /*00b2*/ 	.short	0x0138
        /*00b4*/ 	.byte	0x00, 0xf0, 0x11, 0x00


	//----- nvinfo : EIATTR_KPARAM_INFO
	.align		4
.L_823:
        /*00b8*/ 	.byte	0x04, 0x17
        /*00ba*/ 	.short	(.L_825 - .L_824)
.L_824:
        /*00bc*/ 	.word	0x00000000
        /*00c0*/ 	.short	0x0005
        /*00c2*/ 	.short	0x0100
        /*00c4*/ 	.byte	0x00, 0xf0, 0xe1, 0x00


	//----- nvinfo : EIATTR_KPARAM_INFO
	.align		4
.L_825:
        /*00c8*/ 	.byte	0x04, 0x17
        /*00ca*/ 	.short	(.L_827 - .L_826)
.L_826:
        /*00cc*/ 	.word	0x00000000
        /*00d0*/ 	.short	0x0004
        /*00d2*/ 	.short	0x00c8
        /*00d4*/ 	.byte	0x00, 0xf0, 0xe1, 0x00


	//----- nvinfo : EIATTR_KPARAM_INFO
	.align		4
.L_827:
        /*00d8*/ 	.byte	0x04, 0x17
        /*00da*/ 	.short	(.L_829 - .L_828)
.L_828:
        /*00dc*/ 	.word	0x00000000
        /*00e0*/ 	.short	0x0003
        /*00e2*/ 	.short	0x0090
        /*00e4*/ 	.byte	0x00, 0xf0, 0xe1, 0x00


	//----- nvinfo : EIATTR_KPARAM_INFO
	.align		4
.L_829:
        /*00e8*/ 	.byte	0x04, 0x17
        /*00ea*/ 	.short	(.L_831 - .L_830)
.L_830:
        /*00ec*/ 	.word	0x00000000
        /*00f0*/ 	.short	0x0002
        /*00f2*/ 	.short	0x0058
        /*00f4*/ 	.byte	0x00, 0xf0, 0xe1, 0x00


	//----- nvinfo : EIATTR_KPARAM_INFO
	.align		4
.L_831:
        /*00f8*/ 	.byte	0x04, 0x17
        /*00fa*/ 	.short	(.L_833 - .L_832)
.L_832:
        /*00fc*/ 	.word	0x00000000
        /*0100*/ 	.short	0x0001
        /*0102*/ 	.short	0x0020
        /*0104*/ 	.byte	0x00, 0xf0, 0xe1, 0x00


	//----- nvinfo : EIATTR_KPARAM_INFO
	.align		4
.L_833:
        /*0108*/ 	.byte	0x04, 0x17
        /*010a*/ 	.short	(.L_835 - .L_834)
.L_834:
        /*010c*/ 	.word	0x00000000
        /*0110*/ 	.short	0x0000
        /*0112*/ 	.short	0x0000
        /*0114*/ 	.byte	0x00, 0xf0, 0x81, 0x00


	//----- nvinfo : EIATTR_MAXREG_COUNT
	.align		4
.L_835:
        /*0118*/ 	.byte	0x03, 0x1b
        /*011a*/ 	.short	0x00ff


	//----- nvinfo : EIATTR_EXIT_INSTR_OFFSETS
	.align		4
        /*011c*/ 	.byte	0x04, 0x1c
        /*011e*/ 	.short	(.L_837 - .L_836)


	//   ....[0]....
.L_836:
        /*0120*/ 	.word	0x00000070


	//   ....[1]....
        /*0124*/ 	.word	0x000002f0


	//   ....[2]....
        /*0128*/ 	.word	0x00000370


	//   ....[3]....
        /*012c*/ 	.word	0x00000590


	//   ....[4]....
        /*0130*/ 	.word	0x00000f70


	//----- nvinfo : EIATTR_CRS_STACK_SIZE
	.align		4
.L_837:
        /*0134*/ 	.byte	0x04, 0x1e
        /*0136*/ 	.short	(.L_839 - .L_838)
.L_838:
        /*0138*/ 	.word	0x00000000
.L_839:


//--------------------- .nv.info.my_apply_particle_deltas_cuda_kernel_backward --------------------------
	.section	.nv.info.my_apply_particle_deltas_cuda_kernel_backward,"",@"SHT_CUDA_INFO"
	.sectionflags	@""
	.align	4


	//----- nvinfo : EIATTR_CUDA_API_VERSION
	.align		4
        /*0000*/ 	.byte	0x04, 0x37
        /*0002*/ 	.short	(.L_841 - .L_840)
.L_840:
        /*0004*/ 	.word	0x0000007d


	//----- nvinfo : EIATTR_PARAM_CBANK
	.align		4
.L_841:
        /*0008*/ 	.byte	0x04, 0x0a
        /*000a*/ 	.short	(.L_843 - .L_842)
	.align		4
.L_842:
        /*000c*/ 	.word	index@(.nv.constant0.my_apply_particle_deltas_cuda_kernel_backward)
        /*0010*/ 	.short	0x0160
        /*0012*/ 	.short	0x02d0


	//----- nvinfo : EIATTR_CBANK_PARAM_SIZE
	.align		4
.L_843:
        /*0014*/ 	.byte	0x03, 0x19
        /*0016*/ 	.short	0x02d0


	//----- nvinfo : EIATTR_KPARAM_INFO
	.align		4
        /*0018*/ 	.byte	0x04, 0x17
        /*001a*/ 	.short	(.L_845 - .L_844)
.L_844:
        /*001c*/ 	.word	0x00000000
        /*0020*/ 	.short	0x0010
        /*0022*/ 	.short	0x0298
        /*0024*/ 	.byte	0x00, 0xf0, 0xe1, 0x00


	//----- nvinfo : EIATTR_KPARAM_INFO
	.align		4
.L_845:
        /*0028*/ 	.byte	0x04, 0x17
        /*002a*/ 	.short	(.L_847 - .L_846)
.L_846:
        /*002c*/ 	.word	0x00000000
        /*0030*/ 	.short	0x000f
        /*0032*/ 	.short	0x0260
        /*0034*/ 	.byte	0x00, 0xf0, 0xe1, 0x00


	//----- nvinfo : EIATTR_KPARAM_INFO
	.align		4
.L_847:
        /*0038*/ 	.byte	0x04, 0x17
        /*003a*/ 	.short	(.L_849 - .L_848)
.L_848:
        /*003c*/ 	.word	0x00000000
        /*0040*/ 	.short	0x000e
        /*0042*/ 	.short	0x025c
        /*0044*/ 	.byte	0x00, 0xf0, 0x11, 0x00


	//----- nvinfo : EIATTR_KPARAM_INFO
	.align		4
.L_849:
        /*0048*/ 	.byte	0x04, 0x17
        /*004a*/ 	.short	(.L_851 - .L_850)
.L_850:
        /*004c*/ 	.word	0x00000000
        /*0050*/ 	.short	0x000d
        /*0052*/ 	.short	0x0258
        /*0054*/ 	.byte	0x00, 0xf0, 0x11, 0x00


	//----- nvinfo : EIATTR_KPARAM_INFO
	.align		4
.L_851:
        /*0058*/ 	.byte	0x04, 0x17
        /*005a*/ 	.short	(.L_853 - .L_852)
.L_852:
        /*005c*/ 	.word	0x00000000
        /*0060*/ 	.short	0x000c
        /*0062*/ 	.short	0x0220
        /*0064*/ 	.byte	0x00, 0xf0, 0xe1, 0x00


	//----- nvinfo : EIATTR_KPARAM_INFO
	.align		4
.L_853:
        /*0068*/ 	.byte	0x04, 0x17
        /*006a*/ 	.short	(.L_855 - .L_854)
.L_854:
        /*006c*/ 	.word	0x00000000
        /*0070*/ 	.short	0x000b
        /*0072*/ 	.short	0x01e8
        /*0074*/ 	.byte	0x00, 0xf0, 0xe1, 0x00


	//----- nvinfo : EIATTR_KPARAM_INFO
	.align		4
.L_855:
        /*0078*/ 	.byte	0x04, 0x17
        /*007a*/ 	.short	(.L_857 - .L_856)
.L_856:
        /*007c*/ 	.word	0x00000000
        /*0080*/ 	.short	0x000a
        /*0082*/ 	.short	0x01b0
        /*0084*/ 	.byte	0x00, 0xf0, 0xe1, 0x00


	//----- nvinfo : EIATTR_KPARAM_INFO
	.align		4
.L_857:
        /*0088*/ 	.byte	0x04, 0x17
        /*008a*/ 	.short	(.L_859 - .L_858)
.L_858:
        /*008c*/ 	.word	0x00000000
        /*0090*/ 	.short	0x0009
        /*0092*/ 	.short	0x0178
        /*0094*/ 	.byte	0x00, 0xf0, 0xe1, 0x00


	//----- nvinfo : EIATTR_KPARAM_INFO
	.align		4
.L_859:
        /*0098*/ 	.byte	0x04, 0x17
        /*009a*/ 	.short	(.L_861 - .L_860)
.L_860:
        /*009c*/ 	.word	0x00000000
        /*00a0*/ 	.short	0x0008
        /*00a2*/ 	.short	0x0140
        /*00a4*/ 	.byte	0x00, 0xf0, 0xe1, 0x00


	//----- nvinfo : EIATTR_KPARAM_INFO
	.align		4
.L_861:
        /*00a8*/ 	.byte	0x04, 0x17
        /*00aa*/ 	.short	(.L_863 - .L_862)
.L_862:
        /*00ac*/ 	.word	0x00000000
        /*00b0*/ 	.short	0x0007
        /*00b2*/ 	.short	0x0108
        /*00b4*/ 	.byte	0x00, 0xf0, 0xe1, 0x00


	//----- nvinfo : EIATTR_KPARAM_INFO
	.align		4
.L_863:
        /*00b8*/ 	.byte	0x04, 0x17
        /*00ba*/ 	.short	(.L_865 - .L_864)
.L_864:
        /*00bc*/ 	.word	0x00000000
        /*00c0*/ 	.short	0x0006
        /*00c2*/ 	.short	0x0104
        /*00c4*/ 	.byte	0x00, 0xf0, 0x11, 0x00


	//----- nvinfo : EIATTR_KPARAM_INFO
	.align		4
.L_865:
        /*00c8*/ 	.byte	0x04, 0x17
        /*00ca*/ 	.short	(.L_867 - .L_866)
.L_866:
        /*00cc*/ 	.word	0x00000000
        /*00d0*/ 	.short	0x0005
        /*00d2*/ 	.short	0x0100
        /*00d4*/ 	.byte	0x00, 0xf0, 0x11, 0x00


	//----- nvinfo : EIATTR_KPARAM_INFO
	.align		4
.L_867:
        /*00d8*/ 	.byte	0x04, 0x17
        /*00da*/ 	.short	(.L_869 - .L_868)
.L_868:
        /*00dc*/ 	.word	0x00000000
        /*00e0*/ 	.short	0x0004
        /*00e2*/ 	.short	0x00c8
        /*00e4*/ 	.byte	0x00, 0xf0, 0xe1, 0x00


	//----- nvinfo : EIATTR_KPARAM_INFO
	.align		4
.L_869:
        /*00e8*/ 	.byte	0x04, 0x17
        /*00ea*/ 	.short	(.L_871 - .L_870)
.L_870:
        /*00ec*/ 	.word	0x00000000
        /*00f0*/ 	.short	0x0003
        /*00f2*/ 	.short	0x0090
        /*00f4*/ 	.byte	0x00, 0xf0, 0xe1, 0x00


	//----- nvinfo : EIATTR_KPARAM_INFO
	.align		4
.L_871:
        /*00f8*/ 	.byte	0x04, 0x17
        /*00fa*/ 	.short	(.L_873 - .L_872)
.L_872:
        /*00fc*/ 	.word	0x00000000
        /*0100*/ 	.short	0x0002
        /*0102*/ 	.short	0x0058
        /*0104*/ 	.byte	0x00, 0xf0, 0xe1, 0x00


	//----- nvinfo : EIATTR_KPARAM_INFO
	.align		4
.L_873:
        /*0108*/ 	.byte	0x04, 0x17
        /*010a*/ 	.short	(.L_875 - .L_874)
.L_874:
        /*010c*/ 	.word	0x00000000
        /*0110*/ 	.short	0x0001
        /*0112*/ 	.short	0x0020
        /*0114*/ 	.byte	0x00, 0xf0, 0xe1, 0x00


	//----- nvinfo : EIATTR_KPARAM_INFO
	.align		4
.L_875:
        /*0118*/ 	.byte	0x04, 0x17
        /*011a*/ 	.short	(.L_877 - .L_876)
.L_876:
        /*011c*/ 	.word	0x00000000
        /*0120*/ 	.short	0x0000
        /*0122*/ 	.short	0x0000
        /*0124*/ 	.byte	0x00, 0xf0, 0x81, 0x00


	//----- nvinfo : EIATTR_MAXREG_COUNT
	.align		4
.L_877:
        /*0128*/ 	.byte	0x03, 0x1b
        /*012a*/ 	.short	0x00ff


	//----- nvinfo : EIATTR_EXIT_INSTR_OFFSETS
	.align		4
        /*012c*/ 	.byte	0x04, 0x1c
        /*012e*/ 	.short	(.L_879 - .L_878)


	//   ....[0]....
.L_878:
        /*0130*/ 	.word	0x00000070


	//   ....[1]....
        /*0134*/ 	.word	0x00001d00


	//----- nvinfo : EIATTR_CRS_STACK_SIZE
	.align		4
.L_879:
        /*0138*/ 	.byte	0x04, 0x1e
        /*013a*/ 	.short	(.L_881 - .L_880)
.L_880:
        /*013c*/ 	.word	0x00000000
.L_881:


//--------------------- .nv.info.my_apply_particle_deltas_cuda_kernel_forward --------------------------
	.section	.nv.info.my_apply_particle_deltas_cuda_kernel_forward,"",@"SHT_CUDA_INFO"
	.sectionflags	@""
	.align	4


	//----- nvinfo : EIATTR_CUDA_API_VERSION
	.align		4
        /*0000*/ 	.byte	0x04, 0x37
        /*0002*/ 	.short	(.L_883 - .L_882)
.L_882:
        /*0004*/ 	.word	0x0000007d


	//----- nvinfo : EIATTR_PARAM_CBANK
	.align		4
.L_883:
        /*0008*/ 	.byte	0x04, 0x0a
        /*000a*/ 	.short	(.L_885 - .L_884)
	.align		4
.L_884:
        /*000c*/ 	.word	index@(.nv.constant0.my_apply_particle_deltas_cuda_kernel_forward)
        /*0010*/ 	.short	0x0160
        /*0012*/ 	.short	0x0178


	//----- nvinfo : EIATTR_CBANK_PARAM_SIZE
	.align		4
.L_885:
        /*0014*/ 	.byte	0x03, 0x19
        /*0016*/ 	.short	0x0178


	//----- nvinfo : EIATTR_KPARAM_INFO
	.align		4
        /*0018*/ 	.byte	0x04, 0x17
        /*001a*/ 	.short	(.L_887 - .L_886)
.L_886:
        /*001c*/ 	.word	0x00000000
        /*0020*/ 	.short	0x0008
        /*0022*/ 	.short	0x0140
        /*0024*/ 	.byte	0x00, 0xf0, 0xe1, 0x00


	//----- nvinfo : EIATTR_KPARAM_INFO
	.align		4
.L_887:
        /*0028*/ 	.byte	0x04, 0x17
        /*002a*/ 	.short	(.L_889 - .L_888)
.L_888:
        /*002c*/ 	.word	0x00000000
        /*0030*/ 	.short	0x0007
        /*0032*/ 	.short	0x0108
        /*0034*/ 	.byte	0x00, 0xf0, 0xe1, 0x00


	//----- nvinfo : EIATTR_KPARAM_INFO
	.align		4
.L_889:
        /*0038*/ 	.byte	0x04, 0x17
        /*003a*/ 	.short	(.L_891 - .L_890)
.L_890:
        /*003c*/ 	.word	0x00000000
        /*0040*/ 	.short	0x0006
        /*0042*/ 	.short	0x0104
        /*0044*/ 	.byte	0x00, 0xf0, 0x11, 0x00


	//----- nvinfo : EIATTR_KPARAM_INFO
	.align		4
.L_891:
        /*0048*/ 	.byte	0x04, 0x17
        /*004a*/ 	.short	(.L_893 - .L_892)
.L_892:
        /*004c*/ 	.word	0x00000000
        /*0050*/ 	.short	0x0005
        /*0052*/ 	.short	0x0100
        /*0054*/ 	.byte	0x00, 0xf0, 0x11, 0x00


	//----- nvinfo : EIATTR_KPARAM_INFO
	.align		4
.L_893:
        /*0058*/ 	.byte	0x04, 0x17
        /*005a*/ 	.short	(.L_895 - .L_894)
.L_894:
        /*005c*/ 	.word	0x00000000
        /*0060*/ 	.short	0x0004
        /*0062*/ 	.short	0x00c8
        /*0064*/ 	.byte	0x00, 0xf0, 0xe1, 0x00


	//----- nvinfo : EIATTR_KPARAM_INFO
	.align		4
.L_895:
        /*0068*/ 	.byte	0x04, 0x17
        /*006a*/ 	.short	(.L_897 - .L_896)
.L_896:
        /*006c*/ 	.word	0x00000000
        /*0070*/ 	.short	0x0003
        /*0072*/ 	.short	0x0090
        /*0074*/ 	.byte	0x00, 0xf0, 0xe1, 0x00


	//----- nvinfo : EIATTR_KPARAM_INFO
	.align		4
.L_897:
        /*0078*/ 	.byte	0x04, 0x17
        /*007a*/ 	.short	(.L_899 - .L_898)
.L_898:
        /*007c*/ 	.word	0x00000000
        /*0080*/ 	.short	0x0002
        /*0082*/ 	.short	0x0058
        /*0084*/ 	.byte	0x00, 0xf0, 0xe1, 0x00


	//----- nvinfo : EIATTR_KPARAM_INFO
	.align		4
.L_899:
        /*0088*/ 	.byte	0x04, 0x17
        /*008a*/ 	.short	(.L_901 - .L_900)
.L_900:
        /*008c*/ 	.word	0x00000000
        /*0090*/ 	.short	0x0001
        /*0092*/ 	.short	0x0020
        /*0094*/ 	.byte	0x00, 0xf0, 0xe1, 0x00


	//----- nvinfo : EIATTR_KPARAM_INFO
	.align		4
.L_901:
        /*0098*/ 	.byte	0x04, 0x17
        /*009a*/ 	.short	(.L_903 - .L_902)
.L_902:
        /*009c*/ 	.word	0x00000000
        /*00a0*/ 	.short	0x0000
        /*00a2*/ 	.short	0x0000
        /*00a4*/ 	.byte	0x00, 0xf0, 0x81, 0x00


	//----- nvinfo : EIATTR_MAXREG_COUNT
	.align		4
.L_903:
        /*00a8*/ 	.byte	0x03, 0x1b
        /*00aa*/ 	.short	0x00ff


	//----- nvinfo : EIATTR_EXIT_INSTR_OFFSETS
	.align		4
        /*00ac*/ 	.byte	0x04, 0x1c
        /*00ae*/ 	.short	(.L_905 - .L_904)


	//   ....[0]....
.L_904:
        /*00b0*/ 	.word	0x00000070


	//   ....[1]....
        /*00b4*/ 	.word	0x00000240


	//   ....[2]....
        /*00b8*/ 	.word	0x00000b60


	//----- nvinfo : EIATTR_CRS_STACK_SIZE
	.align		4
.L_905:
        /*00bc*/ 	.byte	0x04, 0x1e
        /*00be*/ 	.short	(.L_907 - .L_906)
.L_906:
        /*00c0*/ 	.word	0x00000000
.L_907:


//--------------------- .nv.info.my_integrate_particles_cuda_kernel_backward --------------------------
	.section	.nv.info.my_integrate_particles_cuda_kernel_backward,"",@"SHT_CUDA_INFO"
	.sectionflags	@""
	.align	4


	//----- nvinfo : EIATTR_CUDA_API_VERSION
	.align		4
        /*0000*/ 	.byte	0x04, 0x37
        /*0002*/ 	.short	(.L_909 - .L_908)
.L_908:
        /*0004*/ 	.word	0x0000007d


	//----- nvinfo : EIATTR_PARAM_CBANK
	.align		4
.L_909:
        /*0008*/ 	.byte	0x04, 0x0a
        /*000a*/ 	.short	(.L_911 - .L_910)
	.align		4
.L_910:
        /*000c*/ 	.word	index@(.nv.constant0.my_integrate_particles_cuda_kernel_backward)
        /*0010*/ 	.short	0x0160
        /*0012*/ 	.short	0x0360


	//----- nvinfo : EIATTR_CBANK_PARAM_SIZE
	.align		4
.L_911:
        /*0014*/ 	.byte	0x03, 0x19
        /*0016*/ 	.short	0x0360


	//----- nvinfo : EIATTR_KPARAM_INFO
	.align		4
        /*0018*/ 	.byte	0x04, 0x17
        /*001a*/ 	.short	(.L_913 - .L_912)
.L_912:
        /*001c*/ 	.word	0x00000000
        /*0020*/ 	.short	0x0014
        /*0022*/ 	.short	0x0328
        /*0024*/ 	.byte	0x00, 0xf0, 0xe1, 0x00


	//----- nvinfo : EIATTR_KPARAM_INFO
	.align		4
.L_913:
        /*0028*/ 	.byte	0x04, 0x17
        /*002a*/ 	.short	(.L_915 - .L_914)
.L_914:
        /*002c*/ 	.word	0x00000000
        /*0030*/ 	.short	0x0013
        /*0032*/ 	.short	0x02f0
        /*0034*/ 	.byte	0x00, 0xf0, 0xe1, 0x00


	//----- nvinfo : EIATTR_KPARAM_INFO
	.align		4
.L_915:
        /*0038*/ 	.byte	0x04, 0x17
        /*003a*/ 	.short	(.L_917 - .L_916)
.L_916:
        /*003c*/ 	.word	0x00000000
        /*0040*/ 	.short	0x0012
        /*0042*/ 	.short	0x02e8
        /*0044*/ 	.byte	0x00, 0xf0, 0x11, 0x00


	//----- nvinfo : EIATTR_KPARAM_INFO
	.align		4
.L_917:
        /*0048*/ 	.byte	0x04, 0x17
        /*004a*/ 	.short	(.L_919 - .L_918)
.L_918:
        /*004c*/ 	.word	0x00000000
        /*0050*/ 	.short	0x0011
        /*0052*/ 	.short	0x02e4
        /*0054*/ 	.byte	0x00, 0xf0, 0x11, 0x00


	//----- nvinfo : EIATTR_KPARAM_INFO
	.align		4
.L_919:
        /*0058*/ 	.byte	0x04, 0x17
        /*005a*/ 	.short	(.L_921 - .L_920)
.L_920:
        /*005c*/ 	.word	0x00000000
        /*0060*/ 	.short	0x0010
        /*0062*/ 	.short	0x02d8
        /*0064*/ 	.byte	0x00, 0xf0, 0x31, 0x00


	//----- nvinfo : EIATTR_KPARAM_INFO
	.align		4
.L_921:
        /*0068*/ 	.byte	0x04, 0x17
        /*006a*/ 	.short	(.L_923 - .L_922)
.L_922:
        /*006c*/ 	.word	0x00000000
        /*0070*/ 	.short	0x000f
        /*0072*/ 	.short	0x02a0
        /*0074*/ 	.byte	0x00, 0xf0, 0xe1, 0x00


	//----- nvinfo : EIATTR_KPARAM_INFO
	.align		4
.L_923:
        /*0078*/ 	.byte	0x04, 0x17
        /*007a*/ 	.short	(.L_925 - .L_924)
.L_924:
        /*007c*/ 	.word	0x00000000
        /*0080*/ 	.short	0x000e
        /*0082*/ 	.short	0x0268
        /*0084*/ 	.byte	0x00, 0xf0, 0xe1, 0x00


	//----- nvinfo : EIATTR_KPARAM_INFO
	.align		4
.L_925:
        /*0088*/ 	.byte	0x04, 0x17
        /*008a*/ 	.short	(.L_927 - .L_926)
.L_926:
        /*008c*/ 	.word	0x00000000
        /*0090*/ 	.short	0x000d
        /*0092*/ 	.short	0x0230
        /*0094*/ 	.byte	0x00, 0xf0, 0xe1, 0x00


	//----- nvinfo : EIATTR_KPARAM_INFO
	.align		4
.L_927:
        /*0098*/ 	.byte	0x04, 0x17
        /*009a*/ 	.short	(.L_929 - .L_928)
.L_928:
        /*009c*/ 	.word	0x00000000
        /*00a0*/ 	.short	0x000c
        /*00a2*/ 	.short	0x01f8
        /*00a4*/ 	.byte	0x00, 0xf0, 0xe1, 0x00


	//----- nvinfo : EIATTR_KPARAM_INFO
	.align		4
.L_929:
        /*00a8*/ 	.byte	0x04, 0x17
        /*00aa*/ 	.short	(.L_931 - .L_930)
.L_930:
        /*00ac*/ 	.word	0x00000000
        /*00b0*/ 	.short	0x000b
        /*00b2*/ 	.short	0x01c0
        /*00b4*/ 	.byte	0x00, 0xf0, 0xe1, 0x00


	//----- nvinfo : EIATTR_KPARAM_INFO
	.align		4
.L_931:
        /*00b8*/ 	.byte	0x04, 0x17
        /*00ba*/ 	.short	(.L_933 - .L_932)
.L_932:
        /*00bc*/ 	.word	0x00000000
        /*00c0*/ 	.short	0x000a
        /*00c2*/ 	.short	0x0188
        /*00c4*/ 	.byte	0x00, 0xf0, 0xe1, 0x00


	//----- nvinfo : EIATTR_KPARAM_INFO
	.align		4
.L_933:
        /*00c8*/ 	.byte	0x04, 0x17
        /*00ca*/ 	.short	(.L_935 - .L_934)
.L_934:
        /*00cc*/ 	.word	0x00000000
        /*00d0*/ 	.short	0x0009
        /*00d2*/ 	.short	0x0150
        /*00d4*/ 	.byte	0x00, 0xf0, 0xe1, 0x00


	//----- nvinfo : EIATTR_KPARAM_INFO
	.align		4
.L_935:
        /*00d8*/ 	.byte	0x04, 0x17
        /*00da*/ 	.short	(.L_937 - .L_936)
.L_936:
        /*00dc*/ 	.word	0x00000000
        /*00e0*/ 	.short	0x0008
        /*00e2*/ 	.short	0x0148
        /*00e4*/ 	.byte	0x00, 0xf0, 0x11, 0x00


	//----- nvinfo : EIATTR_KPARAM_INFO
	.align		4
.L_937:
        /*00e8*/ 	.byte	0x04, 0x17
        /*00ea*/ 	.short	(.L_939 - .L_938)
.L_938:
        /*00ec*/ 	.word	0x00000000
        /*00f0*/ 	.short	0x0007
        /*00f2*/ 	.short	0x0144
        /*00f4*/ 	.byte	0x00, 0xf0, 0x11, 0x00


	//----- nvinfo : EIATTR_KPARAM_INFO
	.align		4
.L_939:
        /*00f8*/ 	.byte	0x04, 0x17
        /*00fa*/ 	.short	(.L_941 - .L_940)
.L_940:
        /*00fc*/ 	.word	0x00000000
        /*0100*/ 	.short	0x0006
        /*0102*/ 	.short	0x0138
        /*0104*/ 	.byte	0x00, 0xf0, 0x31, 0x00


	//----- nvinfo : EIATTR_KPARAM_INFO
	.align		4
.L_941:
        /*0108*/ 	.byte	0x04, 0x17
        /*010a*/ 	.short	(.L_943 - .L_942)
.L_942:
        /*010c*/ 	.word	0x00000000
        /*0110*/ 	.short	0x0005
        /*0112*/ 	.short	0x0100
        /*0114*/ 	.byte	0x00, 0xf0, 0xe1, 0x00


	//----- nvinfo : EIATTR_KPARAM_INFO
	.align		4
.L_943:
        /*0118*/ 	.byte	0x04, 0x17
        /*011a*/ 	.short	(.L_945 - .L_944)
.L_944:
        /*011c*/ 	.word	0x00000000
        /*0120*/ 	.short	0x0004
        /*0122*/ 	.short	0x00c8
        /*0124*/ 	.byte	0x00, 0xf0, 0xe1, 0x00


	//----- nvinfo : EIATTR_KPARAM_INFO
	.align		4
.L_945:
        /*0128*/ 	.byte	0x04, 0x17
        /*012a*/ 	.short	(.L_947 - .L_946)
.L_946:
        /*012c*/ 	.word	0x00000000
        /*0130*/ 	.short	0x0003
        /*0132*/ 	.short	0x0090
        /*0134*/ 	.byte	0x00, 0xf0, 0xe1, 0x00


	//----- nvinfo : EIATTR_KPARAM_INFO
	.align		4
.L_947:
        /*0138*/ 	.byte	0x04, 0x17
        /*013a*/ 	.short	(.L_949 - .L_948)
.L_948:
        /*013c*/ 	.word	0x00000000
        /*0140*/ 	.short	0x0002
        /*0142*/ 	.short	0x0058
        /*0144*/ 	.byte	0x00, 0xf0, 0xe1, 0x00


	//----- nvinfo : EIATTR_KPARAM_INFO
	.align		4
.L_949:
        /*0148*/ 	.byte	0x04, 0x17
        /*014a*/ 	.short	(.L_951 - .L_950)
.L_950:
        /*014c*/ 	.word	0x00000000
        /*0150*/ 	.short	0x0001
        /*0152*/ 	.short	0x0020
        /*0154*/ 	.byte	0x00, 0xf0, 0xe1, 0x00


	//----- nvinfo : EIATTR_KPARAM_INFO
	.align		4
.L_951:
        /*0158*/ 	.byte	0x04, 0x17
        /*015a*/ 	.short	(.L_953 - .L_952)
.L_952:
        /*015c*/ 	.word	0x00000000
        /*0160*/ 	.short	0x0000
        /*0162*/ 	.short	0x0000
        /*0164*/ 	.byte	0x00, 0xf0, 0x81, 0x00


	//----- nvinfo : EIATTR_MAXREG_COUNT
	.align		4
.L_953:
        /*0168*/ 	.byte	0x03, 0x1b
        /*016a*/ 	.short	0x00ff


	//----- nvinfo : EIATTR_EXIT_INSTR_OFFSETS
	.align		4
        /*016c*/ 	.byte	0x04, 0x1c
        /*016e*/ 	.short	(.L_955 - .L_954)


	//   ....[0]....
.L_954:
        /*0170*/ 	.word	0x00000070


	//   ....[1]....
        /*0174*/ 	.word	0x00001870


	//----- nvinfo : EIATTR_CRS_STACK_SIZE
	.align		4
.L_955:
        /*0178*/ 	.byte	0x04, 0x1e
        /*017a*/ 	.short	(.L_957 - .L_956)
.L_956:
        /*017c*/ 	.word	0x00000000
.L_957:


//--------------------- .nv.info.my_integrate_particles_cuda_kernel_forward --------------------------
	.section	.nv.info.my_integrate_particles_cuda_kernel_forward,"",@"SHT_CUDA_INFO"
	.sectionflags	@""
	.align	4


	//----- nvinfo : EIATTR_CUDA_API_VERSION
	.align		4
        /*0000*/ 	.byte	0x04, 0x37
        /*0002*/ 	.short	(.L_959 - .L_958)
.L_958:
        /*0004*/ 	.word	0x0000007d


	//----- nvinfo : EIATTR_PARAM_CBANK
	.align		4
.L_959:
        /*0008*/ 	.byte	0x04, 0x0a
        /*000a*/ 	.short	(.L_961 - .L_960)
	.align		4
.L_960:
        /*000c*/ 	.word	index@(.nv.constant0.my_integrate_particles_cuda_kernel_forward)
        /*0010*/ 	.short	0x0160
        /*0012*/ 	.short	0x01c0


	//----- nvinfo : EIATTR_CBANK_PARAM_SIZE
	.align		4
.L_961:
        /*0014*/ 	.byte	0x03, 0x19
        /*0016*/ 	.short	0x01c0


	//----- nvinfo : EIATTR_KPARAM_INFO
	.align		4
        /*0018*/ 	.byte	0x04, 0x17
        /*001a*/ 	.short	(.L_963 - .L_962)
.L_962:
        /*001c*/ 	.word	0x00000000
        /*0020*/ 	.short	0x000a
        /*0022*/ 	.short	0x0188
        /*0024*/ 	.byte	0x00, 0xf0, 0xe1, 0x00


	//----- nvinfo : EIATTR_KPARAM_INFO
	.align		4
.L_963:
        /*0028*/ 	.byte	0x04, 0x17
        /*002a*/ 	.short	(.L_965 - .L_964)
.L_964:
        /*002c*/ 	.word	0x00000000
        /*0030*/ 	.short	0x0009
        /*0032*/ 	.short	0x0150
        /*0034*/ 	.byte	0x00, 0xf0, 0xe1, 0x00


	//----- nvinfo : EIATTR_KPARAM_INFO
	.align		4
.L_965:
        /*0038*/ 	.byte	0x04, 0x17
        /*003a*/ 	.short	(.L_967 - .L_966)
.L_966:
        /*003c*/ 	.word	0x00000000
        /*0040*/ 	.short	0x0008
        /*0042*/ 	.short	0x0148
        /*0044*/ 	.byte	0x00, 0xf0, 0x11, 0x00


	//----- nvinfo : EIATTR_KPARAM_INFO
	.align		4
.L_967:
        /*0048*/ 	.byte	0x04, 0x17
        /*004a*/ 	.short	(.L_969 - .L_968)
.L_968:
        /*004c*/ 	.word	0x00000000
        /*0050*/ 	.short	0x0007
        /*0052*/ 	.short	0x0144
        /*0054*/ 	.byte	0x00, 0xf0, 0x11, 0x00


	//----- nvinfo : EIATTR_KPARAM_INFO
	.align		4
.L_969:
        /*0058*/ 	.byte	0x04, 0x17
        /*005a*/ 	.short	(.L_971 - .L_970)
.L_970:
        /*005c*/ 	.word	0x00000000
        /*0060*/ 	.short	0x0006
        /*0062*/ 	.short	0x0138
        /*0064*/ 	.byte	0x00, 0xf0, 0x31, 0x00


	//----- nvinfo : EIATTR_KPARAM_INFO
	.align		4
.L_971:
        /*0068*/ 	.byte	0x04, 0x17
        /*006a*/ 	.short	(.L_973 - .L_972)
.L_972:
        /*006c*/ 	.word	0x00000000
        /*0070*/ 	.short	0x0005
        /*0072*/ 	.short	0x0100
        /*0074*/ 	.byte	0x00, 0xf0, 0xe1, 0x00


	//----- nvinfo : EIATTR_KPARAM_INFO
	.align		4
.L_973:
        /*0078*/ 	.byte	0x04, 0x17
        /*007a*/ 	.short	(.L_975 - .L_974)
.L_974:
        /*007c*/ 	.word	0x00000000
        /*0080*/ 	.short	0x0004
        /*0082*/ 	.short	0x00c8
        /*0084*/ 	.byte	0x00, 0xf0, 0xe1, 0x00


	//----- nvinfo : EIATTR_KPARAM_INFO
	.align		4
.L_975:
        /*0088*/ 	.byte	0x04, 0x17
        /*008a*/ 	.short	(.L_977 - .L_976)
.L_976:
        /*008c*/ 	.word	0x00000000
        /*0090*/ 	.short	0x0003
        /*0092*/ 	.short	0x0090
        /*0094*/ 	.byte	0x00, 0xf0, 0xe1, 0x00


	//----- nvinfo : EIATTR_KPARAM_INFO
	.align		4
.L_977:
        /*0098*/ 	.byte	0x04, 0x17
        /*009a*/ 	.short	(.L_979 - .L_978)
.L_978:
        /*009c*/ 	.word	0x00000000
        /*00a0*/ 	.short	0x0002
        /*00a2*/ 	.short	0x0058
        /*00a4*/ 	.byte	0x00, 0xf0, 0xe1, 0x00


	//----- nvinfo : EIATTR_KPARAM_INFO
	.align		4
.L_979:
        /*00a8*/ 	.byte	0x04, 0x17
        /*00aa*/ 	.short	(.L_981 - .L_980)
.L_980:
        /*00ac*/ 	.word	0x00000000
        /*00b0*/ 	.short	0x0001
        /*00b2*/ 	.short	0x0020
        /*00b4*/ 	.byte	0x00, 0xf0, 0xe1, 0x00


	//----- nvinfo : EIATTR_KPARAM_INFO
	.align		4
.L_981:
        /*00b8*/ 	.byte	0x04, 0x17
        /*00ba*/ 	.short	(.L_983 - .L_982)
.L_982:
        /*00bc*/ 	.word	0x00000000
        /*00c0*/ 	.short	0x0000
        /*00c2*/ 	.short	0x0000
        /*00c4*/ 	.byte	0x00, 0xf0, 0x81, 0x00


	//----- nvinfo : EIATTR_MAXREG_COUNT
	.align		4
.L_983:
        /*00c8*/ 	.byte	0x03, 0x1b
        /*00ca*/ 	.short	0x00ff


	//----- nvinfo : EIATTR_EXIT_INSTR_OFFSETS
	.align		4
        /*00cc*/ 	.byte	0x04, 0x1c
        /*00ce*/ 	.short	(.L_985 - .L_984)


	//   ....[0]....
.L_984:
        /*00d0*/ 	.word	0x00000070


	//   ....[1]....
        /*00d4*/ 	.word	0x00000260


	//   ....[2]....
        /*00d8*/ 	.word	0x000008d0


	//----- nvinfo : EIATTR_CRS_STACK_SIZE
	.align		4
.L_985:
        /*00dc*/ 	.byte	0x04, 0x1e
        /*00de*/ 	.short	(.L_987 - .L_986)
.L_986:
        /*00e0*/ 	.word	0x00000000
.L_987:


//--------------------- .nv.info.swellParticlesStage2_cuda_kernel_backward --------------------------
	.section	.nv.info.swellParticlesStage2_cuda_kernel_backward,"",@"SHT_CUDA_INFO"
	.sectionflags	@""
	.align	4


	//----- nvinfo : EIATTR_CUDA_API_VERSION
	.align		4
        /*0000*/ 	.byte	0x04, 0x37
        /*0002*/ 	.short	(.L_989 - .L_988)
.L_988:
        /*0004*/ 	.word	0x0000007d


	//----- nvinfo : EIATTR_PARAM_CBANK
	.align		4
.L_989:
        /*0008*/ 	.byte	0x04, 0x0a
        /*000a*/ 	.short	(.L_991 - .L_990)
	.align		4
.L_990:
        /*000c*/ 	.word	index@(.nv.constant0.swellParticlesStage2_cuda_kernel_backward)
        /*0010*/ 	.short	0x0160
        /*0012*/ 	.short	0x018c


	//----- nvinfo : EIATTR_CBANK_PARAM_SIZE
	.align		4
.L_991:
        /*0014*/ 	.byte	0x03, 0x19
        /*0016*/ 	.short	0x018c


	//----- nvinfo : EIATTR_KPARAM_INFO
	.align		4
        /*0018*/ 	.byte	0x04, 0x17
        /*001a*/ 	.short	(.L_993 - .L_992)
.L_992:
        /*001c*/ 	.word	0x00000000
        /*0020*/ 	.short	0x000c
        /*0022*/ 	.short	0x0188
        /*0024*/ 	.byte	0x00, 0xf0, 0x11, 0x00


	//----- nvinfo : EIATTR_KPARAM_INFO
	.align		4
.L_993:
        /*0028*/ 	.byte	0x04, 0x17
        /*002a*/ 	.short	(.L_995 - .L_994)
.L_994:
        /*002c*/ 	.word	0x00000000
        /*0030*/ 	.short	0x000b
        /*0032*/ 	.short	0x0184
        /*0034*/ 	.byte	0x00, 0xf0, 0x11, 0x00


	//----- nvinfo : EIATTR_KPARAM_INFO
	.align		4
.L_995:
        /*0038*/ 	.byte	0x04, 0x17
        /*003a*/ 	.short	(.L_997 - .L_996)
.L_996:
        /*003c*/ 	.word	0x00000000
        /*0040*/ 	.short	0x000a
        /*0042*/ 	.short	0x0180
        /*0044*/ 	.byte	0x00, 0xf0, 0x11, 0x00


	//----- nvinfo : EIATTR_KPARAM_INFO
	.align		4
.L_997:
        /*0048*/ 	.byte	0x04, 0x17
        /*004a*/ 	.short	(.L_999 - .L_998)
.L_998:
        /*004c*/ 	.word	0x00000000
        /*0050*/ 	.short	0x0009
        /*0052*/ 	.short	0x0148
        /*0054*/ 	.byte	0x00, 0xf0, 0xe1, 0x00


	//----- nvinfo : EIATTR_KPARAM_INFO
	.align		4
.L_999:
        /*0058*/ 	.byte	0x04, 0x17
        /*005a*/ 	.short	(.L_1001 - .L_1000)
.L_1000:
        /*005c*/ 	.word	0x00000000
        /*0060*/ 	.short	0x0008
        /*0062*/ 	.short	0x0110
        /*0064*/ 	.byte	0x00, 0xf0, 0xe1, 0x00


	//----- nvinfo : EIATTR_KPARAM_INFO
	.align		4
.L_1001:
        /*0068*/ 	.byte	0x04, 0x17
        /*006a*/ 	.short	(.L_1003 - .L_1002)
.L_1002:
        /*006c*/ 	.word	0x00000000
        /*0070*/ 	.short	0x0007
        /*0072*/ 	.short	0x00d8
        /*0074*/ 	.byte	0x00, 0xf0, 0xe1, 0x00


	//----- nvinfo : EIATTR_KPARAM_INFO
	.align		4
.L_1003:
        /*0078*/ 	.byte	0x04, 0x17
        /*007a*/ 	.short	(.L_1005 - .L_1004)
.L_1004:
        /*007c*/ 	.word	0x00000000
        /*0080*/ 	.short	0x0006
        /*0082*/ 	.short	0x00d0
        /*0084*/ 	.byte	0x00, 0xf0, 0x11, 0x00


	//----- nvinfo : EIATTR_KPARAM_INFO
	.align		4
.L_1005:
        /*0088*/ 	.byte	0x04, 0x17
        /*008a*/ 	.short	(.L_1007 - .L_1006)
.L_1006:
        /*008c*/ 	.word	0x00000000
        /*0090*/ 	.short	0x0005
        /*0092*/ 	.short	0x00cc
        /*0094*/ 	.byte	0x00, 0xf0, 0x11, 0x00


	//----- nvinfo : EIATTR_KPARAM_INFO
	.align		4
.L_1007:
        /*0098*/ 	.byte	0x04, 0x17
        /*009a*/ 	.short	(.L_1009 - .L_1008)
.L_1008:
        /*009c*/ 	.word	0x00000000
        /*00a0*/ 	.short	0x0004
        /*00a2*/ 	.short	0x00c8
        /*00a4*/ 	.byte	0x00, 0xf0, 0x11, 0x00


	//----- nvinfo : EIATTR_KPARAM_INFO
	.align		4
.L_1009:
        /*00a8*/ 	.byte	0x04, 0x17
        /*00aa*/ 	.short	(.L_1011 - .L_1010)
.L_1010:
        /*00ac*/ 	.word	0x00000000
        /*00b0*/ 	.short	0x0003
        /*00b2*/ 	.short	0x0090
        /*00b4*/ 	.byte	0x00, 0xf0, 0xe1, 0x00


	//----- nvinfo : EIATTR_KPARAM_INFO
	.align		4
.L_1011:
        /*00b8*/ 	.byte	0x04, 0x17
        /*00ba*/ 	.short	(.L_1013 - .L_1012)
.L_1012:
        /*00bc*/ 	.word	0x00000000
        /*00c0*/ 	.short	0x0002
        /*00c2*/ 	.short	0x0058
        /*00c4*/ 	.byte	0x00, 0xf0, 0xe1, 0x00


	//----- nvinfo : EIATTR_KPARAM_INFO
	.align		4
.L_1013:
        /*00c8*/ 	.byte	0x04, 0x17
        /*00ca*/ 	.short	(.L_1015 - .L_1014)
.L_1014:
        /*00cc*/ 	.word	0x00000000
        /*00d0*/ 	.short	0x0001
        /*00d2*/ 	.short	0x0020
        /*00d4*/ 	.byte	0x00, 0xf0, 0xe1, 0x00


	//----- nvinfo : EIATTR_KPARAM_INFO
	.align		4
.L_1015:
        /*00d8*/ 	.byte	0x04, 0x17
        /*00da*/ 	.short	(.L_1017 - .L_1016)
.L_1016:
        /*00dc*/ 	.word	0x00000000
        /*00e0*/ 	.short	0x0000
        /*00e2*/ 	.short	0x0000
        /*00e4*/ 	.byte	0x00, 0xf0, 0x81, 0x00


	//----- nvinfo : EIATTR_MAXREG_COUNT
	.align		4
.L_1017:
        /*00e8*/ 	.byte	0x03, 0x1b
        /*00ea*/ 	.short	0x00ff


	//----- nvinfo : EIATTR_EXIT_INSTR_OFFSETS
	.align		4
        /*00ec*/ 	.byte	0x04, 0x1c
        /*00ee*/ 	.short	(.L_1019 - .L_1018)


	//   ....[0]....
.L_1018:
        /*00f0*/ 	.word	0x00000070


	//   ....[1]....
        /*00f4*/ 	.word	0x000003e0


	//   ....[2]....
        /*00f8*/ 	.word	0x000006b0


	//----- nvinfo : EIATTR_CRS_STACK_SIZE
	.align		4
.L_1019:
        /*00fc*/ 	.byte	0x04, 0x1e
        /*00fe*/ 	.short	(.L_1021 - .L_1020)
.L_1020:
        /*0100*/ 	.word	0x00000000
.L_1021:


//--------------------- .nv.info.swellParticlesStage2_cuda_kernel_forward --------------------------
	.section	.nv.info.swellParticlesStage2_cuda_kernel_forward,"",@"SHT_CUDA_INFO"
	.sectionflags	@""
	.align	4


	//----- nvinfo : EIATTR_CUDA_API_VERSION
	.align		4
        /*0000*/ 	.byte	0x04, 0x37
        /*0002*/ 	.short	(.L_1023 - .L_1022)
.L_1022:
        /*0004*/ 	.word	0x0000007d


	//----- nvinfo : EIATTR_PARAM_CBANK
	.align		4
.L_1023:
        /*0008*/ 	.byte	0x04, 0x0a
        /*000a*/ 	.short	(.L_1025 - .L_1024)
	.align		4
.L_1024:
        /*000c*/ 	.word	index@(.nv.constant0.swellParticlesStage2_cuda_kernel_forward)
        /*0010*/ 	.short	0x0160
        /*0012*/ 	.short	0x00d4


	//----- nvinfo : EIATTR_CBANK_PARAM_SIZE
	.align		4
.L_1025:
        /*0014*/ 	.byte	0x03, 0x19
        /*0016*/ 	.short	0x00d4


	//----- nvinfo : EIATTR_KPARAM_INFO
	.align		4
        /*0018*/ 	.byte	0x04, 0x17
        /*001a*/ 	.short	(.L_1027 - .L_1026)
.L_1026:
        /*001c*/ 	.word	0x00000000
        /*0020*/ 	.short	0x0006
        /*0022*/ 	.short	0x00d0
        /*0024*/ 	.byte	0x00, 0xf0, 0x11, 0x00


	//----- nvinfo : EIATTR_KPARAM_INFO
	.align		4
.L_1027:
        /*0028*/ 	.byte	0x04, 0x17
        /*002a*/ 	.short	(.L_1029 - .L_1028)
.L_1028:
        /*002c*/ 	.word	0x00000000
        /*0030*/ 	.short	0x0005
        /*0032*/ 	.short	0x00cc
        /*0034*/ 	.byte	0x00, 0xf0, 0x11, 0x00


	//----- nvinfo : EIATTR_KPARAM_INFO
	.align		4
.L_1029:
        /*0038*/ 	.byte	0x04, 0x17
        /*003a*/ 	.short	(.L_1031 - .L_1030)
.L_1030:
        /*003c*/ 	.word	0x00000000
        /*0040*/ 	.short	0x0004
        /*0042*/ 	.short	0x00c8
        /*0044*/ 	.byte	0x00, 0xf0, 0x11, 0x00


	//----- nvinfo : EIATTR_KPARAM_INFO
	.align		4
.L_1031:
        /*0048*/ 	.byte	0x04, 0x17
        /*004a*/ 	.short	(.L_1033 - .L_1032)
.L_1032:
        /*004c*/ 	.word	0x00000000
        /*0050*/ 	.short	0x0003
        /*0052*/ 	.short	0x0090
        /*0054*/ 	.byte	0x00, 0xf0, 0xe1, 0x00


	//----- nvinfo : EIATTR_KPARAM_INFO
	.align		4
.L_1033:
        /*0058*/ 	.byte	0x04, 0x17
        /*005a*/ 	.short	(.L_1035 - .L_1034)
.L_1034:
        /*005c*/ 	.word	0x00000000
        /*0060*/ 	.short	0x0002
        /*0062*/ 	.short	0x0058
        /*0064*/ 	.byte	0x00, 0xf0, 0xe1, 0x00


	//----- nvinfo : EIATTR_KPARAM_INFO
	.align		4
.L_1035:
        /*0068*/ 	.byte	0x04, 0x17
        /*006a*/ 	.short	(.L_1037 - .L_1036)
.L_1036:
        /*006c*/ 	.word	0x00000000
        /*0070*/ 	.short	0x0001
        /*0072*/ 	.short	0x0020
        /*0074*/ 	.byte	0x00, 0xf0, 0xe1, 0x00


	//----- nvinfo : EIATTR_KPARAM_INFO
	.align		4
.L_1037:
        /*0078*/ 	.byte	0x04, 0x17
        /*007a*/ 	.short	(.L_1039 - .L_1038)
.L_1038:
        /*007c*/ 	.word	0x00000000
        /*0080*/ 	.short	0x0000
        /*0082*/ 	.short	0x0000
        /*0084*/ 	.byte	0x00, 0xf0, 0x81, 0x00


	//----- nvinfo : EIATTR_MAXREG_COUNT
	.align		4
.L_1039:
        /*0088*/ 	.byte	0x03, 0x1b
        /*008a*/ 	.short	0x00ff


	//----- nvinfo : EIATTR_EXIT_INSTR_OFFSETS
	.align		4
        /*008c*/ 	.byte	0x04, 0x1c
        /*008e*/ 	.short	(.L_1041 - .L_1040)


	//   ....[0]....
.L_1040:
        /*0090*/ 	.word	0x00000070


	//   ....[1]....
        /*0094*/ 	.word	0x00000410


	//   ....[2]....
        /*0098*/ 	.word	0x00000470


	//----- nvinfo : EIATTR_CRS_STACK_SIZE
	.align		4
.L_1041:
        /*009c*/ 	.byte	0x04, 0x1e
        /*009e*/ 	.short	(.L_1043 - .L_1042)
.L_1042:
        /*00a0*/ 	.word	0x00000000
.L_1043:


//--------------------- .nv.info.swellParticles_cuda_kernel_backward --------------------------
	.section	.nv.info.swellParticles_cuda_kernel_backward,"",@"SHT_CUDA_INFO"
	.sectionflags	@""
	.align	4


	//----- nvinfo : EIATTR_CUDA_API_VERSION
	.align		4
        /*0000*/ 	.byte	0x04, 0x37
        /*0002*/ 	.short	(.L_1045 - .L_1044)
.L_1044:
        /*0004*/ 	.word	0x0000007d


	//----- nvinfo : EIATTR_PARAM_CBANK
	.align		4
.L_1045:
        /*0008*/ 	.byte	0x04, 0x0a
        /*000a*/ 	.short	(.L_1047 - .L_1046)
	.align		4
.L_1046:
        /*000c*/ 	.word	index@(.nv.constant0.swellParticles_cuda_kernel_backward)
        /*0010*/ 	.short	0x0160
        /*0012*/ 	.short	0x0210


	//----- nvinfo : EIATTR_CBANK_PARAM_SIZE
	.align		4
.L_1047:
        /*0014*/ 	.byte	0x03, 0x19
        /*0016*/ 	.short	0x0210


	//----- nvinfo : EIATTR_KPARAM_INFO
	.align		4
        /*0018*/ 	.byte	0x04, 0x17
        /*001a*/ 	.short	(.L_1049 - .L_1048)
.L_1048:
        /*001c*/ 	.word	0x00000000
        /*0020*/ 	.short	0x0014
        /*0022*/ 	.short	0x020c
        /*0024*/ 	.byte	0x00, 0xf0, 0x11, 0x00


	//----- nvinfo : EIATTR_KPARAM_INFO
	.align		4
.L_1049:
        /*0028*/ 	.byte	0x04, 0x17
        /*002a*/ 	.short	(.L_1051 - .L_1050)
.L_1050:
        /*002c*/ 	.word	0x00000000
        /*0030*/ 	.short	0x0013
        /*0032*/ 	.short	0x0208
        /*0034*/ 	.byte	0x00, 0xf0, 0x11, 0x00


	//----- nvinfo : EIATTR_KPARAM_INFO
	.align		4
.L_1051:
        /*0038*/ 	.byte	0x04, 0x17
        /*003a*/ 	.short	(.L_1053 - .L_1052)
.L_1052:
        /*003c*/ 	.word	0x00000000
        /*0040*/ 	.short	0x0012
        /*0042*/ 	.short	0x0204
        /*0044*/ 	.byte	0x00, 0xf0, 0x11, 0x00


	//----- nvinfo : EIATTR_KPARAM_INFO
	.align		4
.L_1053:
        /*0048*/ 	.byte	0x04, 0x17
        /*004a*/ 	.short	(.L_1055 - .L_1054)
.L_1054:
        /*004c*/ 	.word	0x00000000
        /*0050*/ 	.short	0x0011
        /*0052*/ 	.short	0x0200
        /*0054*/ 	.byte	0x00, 0xf0, 0x11, 0x00


	//----- nvinfo : EIATTR_KPARAM_INFO
	.align		4
.L_1055:
        /*0058*/ 	.byte	0x04, 0x17
        /*005a*/ 	.short	(.L_1057 - .L_1056)
.L_1056:
        /*005c*/ 	.word	0x00000000
        /*0060*/ 	.short	0x0010
        /*0062*/ 	.short	0x01fc
        /*0064*/ 	.byte	0x00, 0xf0, 0x11, 0x00


	//----- nvinfo : EIATTR_KPARAM_INFO
	.align		4
.L_1057:
        /*0068*/ 	.byte	0x04, 0x17
        /*006a*/ 	.short	(.L_1059 - .L_1058)
.L_1058:
        /*006c*/ 	.word	0x00000000
        /*0070*/ 	.short	0x000f
        /*0072*/ 	.short	0x01f8
        /*0074*/ 	.byte	0x00, 0xf0, 0x11, 0x00


	//----- nvinfo : EIATTR_KPARAM_INFO
	.align		4
.L_1059:
        /*0078*/ 	.byte	0x04, 0x17
        /*007a*/ 	.short	(.L_1061 - .L_1060)
.L_1060:
        /*007c*/ 	.word	0x00000000
        /*0080*/ 	.short	0x000e
        /*0082*/ 	.short	0x01c0
        /*0084*/ 	.byte	0x00, 0xf0, 0xe1, 0x00


	//----- nvinfo : EIATTR_KPARAM_INFO
	.align		4
.L_1061:
        /*0088*/ 	.byte	0x04, 0x17
        /*008a*/ 	.short	(.L_1063 - .L_1062)
.L_1062:
        /*008c*/ 	.word	0x00000000
        /*0090*/ 	.short	0x000d
        /*0092*/ 	.short	0x0188
        /*0094*/ 	.byte	0x00, 0xf0, 0xe1, 0x00


	//----- nvinfo : EIATTR_KPARAM_INFO
	.align		4
.L_1063:
        /*0098*/ 	.byte	0x04, 0x17
        /*009a*/ 	.short	(.L_1065 - .L_1064)
.L_1064:
        /*009c*/ 	.word	0x00000000
        /*00a0*/ 	.short	0x000c
        /*00a2*/ 	.short	0x0150
        /*00a4*/ 	.byte	0x00, 0xf0, 0xe1, 0x00


	//----- nvinfo : EIATTR_KPARAM_INFO
	.align		4
.L_1065:
        /*00a8*/ 	.byte	0x04, 0x17
        /*00aa*/ 	.short	(.L_1067 - .L_1066)
.L_1066:
        /*00ac*/ 	.word	0x00000000
        /*00b0*/ 	.short	0x000b
        /*00b2*/ 	.short	0x0118
        /*00b4*/ 	.byte	0x00, 0xf0, 0xe1, 0x00


	//----- nvinfo : EIATTR_KPARAM_INFO
	.align		4
.L_1067:
        /*00b8*/ 	.byte	0x04, 0x17
        /*00ba*/ 	.short	(.L_1069 - .L_1068)
.L_1068:
        /*00bc*/ 	.word	0x00000000
        /*00c0*/ 	.short	0x000a
        /*00c2*/ 	.short	0x0114
        /*00c4*/ 	.byte	0x00, 0xf0, 0x11, 0x00


	//----- nvinfo : EIATTR_KPARAM_INFO
	.align		4
.L_1069:
        /*00c8*/ 	.byte	0x04, 0x17
        /*00ca*/ 	.short	(.L_1071 - .L_1070)
.L_1070:
        /*00cc*/ 	.word	0x00000000
        /*00d0*/ 	.short	0x0009
        /*00d2*/ 	.short	0x0110
        /*00d4*/ 	.byte	0x00, 0xf0, 0x11, 0x00


	//----- nvinfo : EIATTR_KPARAM_INFO
	.align		4
.L_1071:
        /*00d8*/ 	.byte	0x04, 0x17
        /*00da*/ 	.short	(.L_1073 - .L_1072)
.L_1072:
        /*00dc*/ 	.word	0x00000000
        /*00e0*/ 	.short	0x0008
        /*00e2*/ 	.short	0x010c
        /*00e4*/ 	.byte	0x00, 0xf0, 0x11, 0x00


	//----- nvinfo : EIATTR_KPARAM_INFO
	.align		4
.L_1073:
        /*00e8*/ 	.byte	0x04, 0x17
        /*00ea*/ 	.short	(.L_1075 - .L_1074)
.L_1074:
        /*00ec*/ 	.word	0x00000000
        /*00f0*/ 	.short	0x0007
        /*00f2*/ 	.short	0x0108
        /*00f4*/ 	.byte	0x00, 0xf0, 0x11, 0x00


	//----- nvinfo : EIATTR_KPARAM_INFO
	.align		4
.L_1075:
        /*00f8*/ 	.byte	0x04, 0x17
        /*00fa*/ 	.short	(.L_1077 - .L_1076)
.L_1076:
        /*00fc*/ 	.word	0x00000000
        /*0100*/ 	.short	0x0006
        /*0102*/ 	.short	0x0104
        /*0104*/ 	.byte	0x00, 0xf0, 0x11, 0x00


	//----- nvinfo : EIATTR_KPARAM_INFO
	.align		4
.L_1077:
        /*0108*/ 	.byte	0x04, 0x17
        /*010a*/ 	.short	(.L_1079 - .L_1078)
.L_1078:
        /*010c*/ 	.word	0x00000000
        /*0110*/ 	.short	0x0005
        /*0112*/ 	.short	0x0100
        /*0114*/ 	.byte	0x00, 0xf0, 0x11, 0x00


	//----- nvinfo : EIATTR_KPARAM_INFO
	.align		4
.L_1079:
        /*0118*/ 	.byte	0x04, 0x17
        /*011a*/ 	.short	(.L_1081 - .L_1080)
.L_1080:
        /*011c*/ 	.word	0x00000000
        /*0120*/ 	.short	0x0004
        /*0122*/ 	.short	0x00c8
        /*0124*/ 	.byte	0x00, 0xf0, 0xe1, 0x00


	//----- nvinfo : EIATTR_KPARAM_INFO
	.align		4
.L_1081:
        /*0128*/ 	.byte	0x04, 0x17
        /*012a*/ 	.short	(.L_1083 - .L_1082)
.L_1082:
        /*012c*/ 	.word	0x00000000
        /*0130*/ 	.short	0x0003
        /*0132*/ 	.short	0x0090
        /*0134*/ 	.byte	0x00, 0xf0, 0xe1, 0x00


	//----- nvinfo : EIATTR_KPARAM_INFO
	.align		4
.L_1083:
        /*0138*/ 	.byte	0x04, 0x17
        /*013a*/ 	.short	(.L_1085 - .L_1084)
.L_1084:
        /*013c*/ 	.word	0x00000000
        /*0140*/ 	.short	0x0002
        /*0142*/ 	.short	0x0058
        /*0144*/ 	.byte	0x00, 0xf0, 0xe1, 0x00


	//----- nvinfo : EIATTR_KPARAM_INFO
	.align		4
.L_1085:
        /*0148*/ 	.byte	0x04, 0x17
        /*014a*/ 	.short	(.L_1087 - .L_1086)
.L_1086:
        /*014c*/ 	.word	0x00000000
        /*0150*/ 	.short	0x0001
        /*0152*/ 	.short	0x0020
        /*0154*/ 	.byte	0x00, 0xf0, 0xe1, 0x00


	//----- nvinfo : EIATTR_KPARAM_INFO
	.align		4
.L_1087:
        /*0158*/ 	.byte	0x04, 0x17
        /*015a*/ 	.short	(.L_1089 - .L_1088)
.L_1088:
        /*015c*/ 	.word	0x00000000
        /*0160*/ 	.short	0x0000
        /*0162*/ 	.short	0x0000
        /*0164*/ 	.byte	0x00, 0xf0, 0x81, 0x00


	//----- nvinfo : EIATTR_MAXREG_COUNT
	.align		4
.L_1089:
        /*0168*/ 	.byte	0x03, 0x1b
        /*016a*/ 	.short	0x00ff


	//----- nvinfo : EIATTR_EXIT_INSTR_OFFSETS
	.align		4
        /*016c*/ 	.byte	0x04, 0x1c
        /*016e*/ 	.short	(.L_1091 - .L_1090)


	//   ....[0]....
.L_1090:
        /*0170*/ 	.word	0x00000070


	//   ....[1]....
        /*0174*/ 	.word	0x00004a00


	//----- nvinfo : EIATTR_CRS_STACK_SIZE
	.align		4
.L_1091:
        /*0178*/ 	.byte	0x04, 0x1e
        /*017a*/ 	.short	(.L_1093 - .L_1092)
.L_1092:
        /*017c*/ 	.word	0x00000000
.L_1093:


//--------------------- .nv.info.swellParticles_cuda_kernel_forward --------------------------
	.section	.nv.info.swellParticles_cuda_kernel_forward,"",@"SHT_CUDA_INFO"
	.sectionflags	@""
	.align	4


	//----- nvinfo : EIATTR_CUDA_API_VERSION
	.align		4
        /*0000*/ 	.byte	0x04, 0x37
        /*0002*/ 	.short	(.L_1095 - .L_1094)
.L_1094:
        /*0004*/ 	.word	0x0000007d


	//----- nvinfo : EIATTR_PARAM_CBANK
	.align		4
.L_1095:
        /*0008*/ 	.byte	0x04, 0x0a
        /*000a*/ 	.short	(.L_1097 - .L_1096)
	.align		4
.L_1096:
        /*000c*/ 	.word	index@(.nv.constant0.swellParticles_cuda_kernel_forward)
        /*0010*/ 	.short	0x0160
        /*0012*/ 	.short	0x0118


	//----- nvinfo : EIATTR_CBANK_PARAM_SIZE
	.align		4
.L_1097:
        /*0014*/ 	.byte	0x03, 0x19
        /*0016*/ 	.short	0x0118


	//----- nvinfo : EIATTR_KPARAM_INFO
	.align		4
        /*0018*/ 	.byte	0x04, 0x17
        /*001a*/ 	.short	(.L_1099 - .L_1098)
.L_1098:
        /*001c*/ 	.word	0x00000000
        /*0020*/ 	.short	0x000a
        /*0022*/ 	.short	0x0114
        /*0024*/ 	.byte	0x00, 0xf0, 0x11, 0x00


	//----- nvinfo : EIATTR_KPARAM_INFO
	.align		4
.L_1099:
        /*0028*/ 	.byte	0x04, 0x17
        /*002a*/ 	.short	(.L_1101 - .L_1100)
.L_1100:
        /*002c*/ 	.word	0x00000000
        /*0030*/ 	.short	0x0009
        /*0032*/ 	.short	0x0110
        /*0034*/ 	.byte	0x00, 0xf0, 0x11, 0x00


	//----- nvinfo : EIATTR_KPARAM_INFO
	.align		4
.L_1101:
        /*0038*/ 	.byte	0x04, 0x17
        /*003a*/ 	.short	(.L_1103 - .L_1102)
.L_1102:
        /*003c*/ 	.word	0x00000000
        /*0040*/ 	.short	0x0008
        /*0042*/ 	.short	0x010c
        /*0044*/ 	.byte	0x00, 0xf0, 0x11, 0x00


	//----- nvinfo : EIATTR_KPARAM_INFO
	.align		4
.L_1103:
        /*0048*/ 	.byte	0x04, 0x17
        /*004a*/ 	.short	(.L_1105 - .L_1104)
.L_1104:
        /*004c*/ 	.word	0x00000000
        /*0050*/ 	.short	0x0007
        /*0052*/ 	.short	0x0108
        /*0054*/ 	.byte	0x00, 0xf0, 0x11, 0x00


	//----- nvinfo : EIATTR_KPARAM_INFO
	.align		4
.L_1105:
        /*0058*/ 	.byte	0x04, 0x17
        /*005a*/ 	.short	(.L_1107 - .L_1106)
.L_1106:
        /*005c*/ 	.word	0x00000000
        /*0060*/ 	.short	0x0006
        /*0062*/ 	.short	0x0104
        /*0064*/ 	.byte	0x00, 0xf0, 0x11, 0x00


	//----- nvinfo : EIATTR_KPARAM_INFO
	.align		4
.L_1107:
        /*0068*/ 	.byte	0x04, 0x17
        /*006a*/ 	.short	(.L_1109 - .L_1108)
.L_1108:
        /*006c*/ 	.word	0x00000000
        /*0070*/ 	.short	0x0005
        /*0072*/ 	.short	0x0100
        /*0074*/ 	.byte	0x00, 0xf0, 0x11, 0x00


	//----- nvinfo : EIATTR_KPARAM_INFO
	.align		4
.L_1109:
        /*0078*/ 	.byte	0x04, 0x17
        /*007a*/ 	.short	(.L_1111 - .L_1110)
.L_1110:
        /*007c*/ 	.word	0x00000000
        /*0080*/ 	.short	0x0004
        /*0082*/ 	.short	0x00c8
        /*0084*/ 	.byte	0x00, 0xf0, 0xe1, 0x00


	//----- nvinfo : EIATTR_KPARAM_INFO
	.align		4
.L_1111:
        /*0088*/ 	.byte	0x04, 0x17
        /*008a*/ 	.short	(.L_1113 - .L_1112)
.L_1112:
        /*008c*/ 	.word	0x00000000
        /*0090*/ 	.short	0x0003
        /*0092*/ 	.short	0x0090
        /*0094*/ 	.byte	0x00, 0xf0, 0xe1, 0x00


	//----- nvinfo : EIATTR_KPARAM_INFO
	.align		4
.L_1113:
        /*0098*/ 	.byte	0x04, 0x17
        /*009a*/ 	.short	(.L_1115 - .L_1114)
.L_1114:
        /*009c*/ 	.word	0x00000000
        /*00a0*/ 	.short	0x0002
        /*00a2*/ 	.short	0x0058
        /*00a4*/ 	.byte	0x00, 0xf0, 0xe1, 0x00


	//----- nvinfo : EIATTR_KPARAM_INFO
	.align		4
.L_1115:
        /*00a8*/ 	.byte	0x04, 0x17
        /*00aa*/ 	.short	(.L_1117 - .L_1116)
.L_1116:
        /*00ac*/ 	.word	0x00000000
        /*00b0*/ 	.short	0x0001
        /*00b2*/ 	.short	0x0020
        /*00b4*/ 	.byte	0x00, 0xf0, 0xe1, 0x00


	//----- nvinfo : EIATTR_KPARAM_INFO
	.align		4
.L_1117:
        /*00b8*/ 	.byte	0x04, 0x17
        /*00ba*/ 	.short	(.L_1119 - .L_1118)
.L_1118:
        /*00bc*/ 	.word	0x00000000
        /*00c0*/ 	.short	0x0000
        /*00c2*/ 	.short	0x0000
        /*00c4*/ 	.byte	0x00, 0xf0, 0x81, 0x00


	//----- nvinfo : EIATTR_MAXREG_COUNT
	.align		4
.L_1119:
        /*00c8*/ 	.byte	0x03, 0x1b
        /*00ca*/ 	.short	0x00ff


	//----- nvinfo : EIATTR_EXIT_INSTR_OFFSETS
	.align		4
        /*00cc*/ 	.byte	0x04, 0x1c
        /*00ce*/ 	.short	(.L_1121 - .L_1120)


	//   ....[0]....
.L_1120:
        /*00d0*/ 	.word	0x00000080


	//   ....[1]....
        /*00d4*/ 	.word	0x00002650


	//----- nvinfo : EIATTR_CRS_STACK_SIZE
	.align		4
.L_1121:
        /*00d8*/ 	.byte	0x04, 0x1e
        /*00da*/ 	.short	(.L_1123 - .L_1122)
.L_1122:
        /*00dc*/ 	.word	0x00000000
.L_1123:


//--------------------- .nv.info.sleepParticles_cuda_kernel_backward --------------------------
	.section	.nv.info.sleepParticles_cuda_kernel_backward,"",@"SHT_CUDA_INFO"
	.sectionflags	@""
	.align	4


	//----- nvinfo : EIATTR_CUDA_API_VERSION
	.align		4
        /*0000*/ 	.byte	0x04, 0x37
        /*0002*/ 	.short	(.L_1125 - .L_1124)
.L_1124:
        /*0004*/ 	.word	0x0000007d


	//----- nvinfo : EIATTR_PARAM_CBANK
	.align		4
.L_1125:
        /*0008*/ 	.byte	0x04, 0x0a
        /*000a*/ 	.short	(.L_1127 - .L_1126)
	.align		4
.L_1126:
        /*000c*/ 	.word	index@(.nv.constant0.sleepParticles_cuda_kernel_backward)
        /*0010*/ 	.short	0x0160
        /*0012*/ 	.short	0x01f4


	//----- nvinfo : EIATTR_CBANK_PARAM_SIZE
	.align		4
.L_1127:
        /*0014*/ 	.byte	0x03, 0x19
        /*0016*/ 	.short	0x01f4


	//----- nvinfo : EIATTR_KPARAM_INFO
	.align		4
        /*0018*/ 	.byte	0x04, 0x17
        /*001a*/ 	.short	(.L_1129 - .L_1128)
.L_1128:
        /*001c*/ 	.word	0x00000000
        /*0020*/ 	.short	0x000c
        /*0022*/ 	.short	0x01f0
        /*0024*/ 	.byte	0x00, 0xf0, 0x11, 0x00


	//----- nvinfo : EIATTR_KPARAM_INFO
	.align		4
.L_1129:
        /*0028*/ 	.byte	0x04, 0x17
        /*002a*/ 	.short	(.L_1131 - .L_1130)
.L_1130:
        /*002c*/ 	.word	0x00000000
        /*0030*/ 	.short	0x000b
        /*0032*/ 	.short	0x01b8
        /*0034*/ 	.byte	0x00, 0xf0, 0xe1, 0x00


	//----- nvinfo : EIATTR_KPARAM_INFO
	.align		4
.L_1131:
        /*0038*/ 	.byte	0x04, 0x17
        /*003a*/ 	.short	(.L_1133 - .L_1132)
.L_1132:
        /*003c*/ 	.word	0x00000000
        /*0040*/ 	.short	0x000a
        /*0042*/ 	.short	0x0180
        /*0044*/ 	.byte	0x00, 0xf0, 0xe1, 0x00


	//----- nvinfo : EIATTR_KPARAM_INFO
	.align		4
.L_1133:
        /*0048*/ 	.byte	0x04, 0x17
        /*004a*/ 	.short	(.L_1135 - .L_1134)
.L_1134:
        /*004c*/ 	.word	0x00000000
        /*0050*/ 	.short	0x0009
        /*0052*/ 	.short	0x0148
        /*0054*/ 	.byte	0x00, 0xf0, 0xe1, 0x00


	//----- nvinfo : EIATTR_KPARAM_INFO
	.align		4
.L_1135:
        /*0058*/ 	.byte	0x04, 0x17
        /*005a*/ 	.short	(.L_1137 - .L_1136)
.L_1136:
        /*005c*/ 	.word	0x00000000
        /*0060*/ 	.short	0x0008
        /*0062*/ 	.short	0x0110
        /*0064*/ 	.byte	0x00, 0xf0, 0xe1, 0x00


	//----- nvinfo : EIATTR_KPARAM_INFO
	.align		4
.L_1137:
        /*0068*/ 	.byte	0x04, 0x17
        /*006a*/ 	.short	(.L_1139 - .L_1138)
.L_1138:
        /*006c*/ 	.word	0x00000000
        /*0070*/ 	.short	0x0007
        /*0072*/ 	.short	0x010c
        /*0074*/ 	.byte	0x00, 0xf0, 0x11, 0x00


	//----- nvinfo : EIATTR_KPARAM_INFO
	.align		4
.L_1139:
        /*0078*/ 	.byte	0x04, 0x17
        /*007a*/ 	.short	(.L_1141 - .L_1140)
.L_1140:
        /*007c*/ 	.word	0x00000000
        /*0080*/ 	.short	0x0006
        /*0082*/ 	.short	0x0108
        /*0084*/ 	.byte	0x00, 0xf0, 0x11, 0x00


	//----- nvinfo : EIATTR_KPARAM_INFO
	.align		4
.L_1141:
        /*0088*/ 	.byte	0x04, 0x17
        /*008a*/ 	.short	(.L_1143 - .L_1142)
.L_1142:
        /*008c*/ 	.word	0x00000000
        /*0090*/ 	.short	0x0005
        /*0092*/ 	.short	0x00d0
        /*0094*/ 	.byte	0x00, 0xf0, 0xe1, 0x00


	//----- nvinfo : EIATTR_KPARAM_INFO
	.align		4
.L_1143:
        /*0098*/ 	.byte	0x04, 0x17
        /*009a*/ 	.short	(.L_1145 - .L_1144)
.L_1144:
        /*009c*/ 	.word	0x00000000
        /*00a0*/ 	.short	0x0004
        /*00a2*/ 	.short	0x0098
        /*00a4*/ 	.byte	0x00, 0xf0, 0xe1, 0x00


	//----- nvinfo : EIATTR_KPARAM_INFO
	.align		4
.L_1145:
        /*00a8*/ 	.byte	0x04, 0x17
        /*00aa*/ 	.short	(.L_1147 - .L_1146)
.L_1146:
        /*00ac*/ 	.word	0x00000000
        /*00b0*/ 	.short	0x0003
        /*00b2*/ 	.short	0x0060
        /*00b4*/ 	.byte	0x00, 0xf0, 0xe1, 0x00


	//----- nvinfo : EIATTR_KPARAM_INFO
	.align		4
.L_1147:
        /*00b8*/ 	.byte	0x04, 0x17
        /*00ba*/ 	.short	(.L_1149 - .L_1148)
.L_1148:
        /*00bc*/ 	.word	0x00000000
        /*00c0*/ 	.short	0x0002
        /*00c2*/ 	.short	0x0028
        /*00c4*/ 	.byte	0x00, 0xf0, 0xe1, 0x00


	//----- nvinfo : EIATTR_KPARAM_INFO
	.align		4
.L_1149:
        /*00c8*/ 	.byte	0x04, 0x17
        /*00ca*/ 	.short	(.L_1151 - .L_1150)
.L_1150:
        /*00cc*/ 	.word	0x00000000
        /*00d0*/ 	.short	0x0001
        /*00d2*/ 	.short	0x0020
        /*00d4*/ 	.byte	0x00, 0xf0, 0x11, 0x00


	//----- nvinfo : EIATTR_KPARAM_INFO
	.align		4
.L_1151:
        /*00d8*/ 	.byte	0x04, 0x17
        /*00da*/ 	.short	(.L_1153 - .L_1152)
.L_1152:
        /*00dc*/ 	.word	0x00000000
        /*00e0*/ 	.short	0x0000
        /*00e2*/ 	.short	0x0000
        /*00e4*/ 	.byte	0x00, 0xf0, 0x81, 0x00


	//----- nvinfo : EIATTR_MAXREG_COUNT
	.align		4
.L_1153:
        /*00e8*/ 	.byte	0x03, 0x1b
        /*00ea*/ 	.short	0x00ff


	//----- nvinfo : EIATTR_EXIT_INSTR_OFFSETS
	.align		4
        /*00ec*/ 	.byte	0x04, 0x1c
        /*00ee*/ 	.short	(.L_1155 - .L_1154)


	//   ....[0]....
.L_1154:
        /*00f0*/ 	.word	0x00000070


	//   ....[1]....
        /*00f4*/ 	.word	0x000010a0


	//----- nvinfo : EIATTR_CRS_STACK_SIZE
	.align		4
.L_1155:
        /*00f8*/ 	.byte	0x04, 0x1e
        /*00fa*/ 	.short	(.L_1157 - .L_1156)
.L_1156:
        /*00fc*/ 	.word	0x00000000
.L_1157:


//--------------------- .nv.info.sleepParticles_cuda_kernel_forward --------------------------
	.section	.nv.info.sleepParticles_cuda_kernel_forward,"",@"SHT_CUDA_INFO"
	.sectionflags	@""
	.align	4


	//----- nvinfo : EIATTR_CUDA_API_VERSION
	.align		4
        /*0000*/ 	.byte	0x04, 0x37
        /*0002*/ 	.short	(.L_1159 - .L_1158)
.L_1158:
        /*0004*/ 	.word	0x0000007d


	//----- nvinfo : EIATTR_PARAM_CBANK
	.align		4
.L_1159:
        /*0008*/ 	.byte	0x04, 0x0a
        /*000a*/ 	.short	(.L_1161 - .L_1160)
	.align		4
.L_1160:
        /*000c*/ 	.word	index@(.nv.constant0.sleepParticles_cuda_kernel_forward)
        /*0010*/ 	.short	0x0160
        /*0012*/ 	.short	0x010c


	//----- nvinfo : EIATTR_CBANK_PARAM_SIZE
	.align		4
.L_1161:
        /*0014*/ 	.byte	0x03, 0x19
        /*0016*/ 	.short	0x010c


	//----- nvinfo : EIATTR_KPARAM_INFO
	.align		4
        /*0018*/ 	.byte	0x04, 0x17
        /*001a*/ 	.short	(.L_1163 - .L_1162)
.L_1162:
        /*001c*/ 	.word	0x00000000
        /*0020*/ 	.short	0x0006
        /*0022*/ 	.short	0x0108
        /*0024*/ 	.byte	0x00, 0xf0, 0x11, 0x00


	//----- nvinfo : EIATTR_KPARAM_INFO
	.align		4
.L_1163:
        /*0028*/ 	.byte	0x04, 0x17
        /*002a*/ 	.short	(.L_1165 - .L_1164)
.L_1164:
        /*002c*/ 	.word	0x00000000
        /*0030*/ 	.short	0x0005
        /*0032*/ 	.short	0x00d0
        /*0034*/ 	.byte	0x00, 0xf0, 0xe1, 0x00


	//----- nvinfo : EIATTR_KPARAM_INFO
	.align		4
.L_1165:
        /*0038*/ 	.byte	0x04, 0x17
        /*003a*/ 	.short	(.L_1167 - .L_1166)
.L_1166:
        /*003c*/ 	.word	0x00000000
        /*0040*/ 	.short	0x0004
        /*0042*/ 	.short	0x0098
        /*0044*/ 	.byte	0x00, 0xf0, 0xe1, 0x00


	//----- nvinfo : EIATTR_KPARAM_INFO
	.align		4
.L_1167:
        /*0048*/ 	.byte	0x04, 0x17
        /*004a*/ 	.short	(.L_1169 - .L_1168)
.L_1168:
        /*004c*/ 	.word	0x00000000
        /*0050*/ 	.short	0x0003
        /*0052*/ 	.short	0x0060
        /*0054*/ 	.byte	0x00, 0xf0, 0xe1, 0x00


	//----- nvinfo : EIATTR_KPARAM_INFO
	.align		4
.L_1169:
        /*0058*/ 	.byte	0x04, 0x17
        /*005a*/ 	.short	(.L_1171 - .L_1170)
.L_1170:
        /*005c*/ 	.word	0x00000000
        /*0060*/ 	.short	0x0002
        /*0062*/ 	.short	0x0028
        /*0064*/ 	.byte	0x00, 0xf0, 0xe1, 0x00


	//----- nvinfo : EIATTR_KPARAM_INFO
	.align		4
.L_1171:
        /*0068*/ 	.byte	0x04, 0x17
        /*006a*/ 	.short	(.L_1173 - .L_1172)
.L_1172:
        /*006c*/ 	.word	0x00000000
        /*0070*/ 	.short	0x0001
        /*0072*/ 	.short	0x0020
        /*0074*/ 	.byte	0x00, 0xf0, 0x11, 0x00


	//----- nvinfo : EIATTR_KPARAM_INFO
	.align		4
.L_1173:
        /*0078*/ 	.byte	0x04, 0x17
        /*007a*/ 	.short	(.L_1175 - .L_1174)
.L_1174:
        /*007c*/ 	.word	0x00000000
        /*0080*/ 	.short	0x0000
        /*0082*/ 	.short	0x0000
        /*0084*/ 	.byte	0x00, 0xf0, 0x81, 0x00


	//----- nvinfo : EIATTR_MAXREG_COUNT
	.align		4
.L_1175:
        /*0088*/ 	.byte	0x03, 0x1b
        /*008a*/ 	.short	0x00ff


	//----- nvinfo : EIATTR_EXIT_INSTR_OFFSETS
	.align		4
        /*008c*/ 	.byte	0x04, 0x1c
        /*008e*/ 	.short	(.L_1177 - .L_1176)


	//   ....[0]....
.L_1176:
        /*0090*/ 	.word	0x00000070


	//   ....[1]....
        /*0094*/ 	.word	0x00000200


	//   ....[2]....
        /*0098*/ 	.word	0x000005d0


	//----- nvinfo : EIATTR_CRS_STACK_SIZE
	.align		4
.L_1177:
        /*009c*/ 	.byte	0x04, 0x1e
        /*009e*/ 	.short	(.L_1179 - .L_1178)
.L_1178:
        /*00a0*/ 	.word	0x00000000
.L_1179:


//--------------------- .nv.callgraph             --------------------------
	.section	.nv.callgraph,"",@"SHT_CUDA_CALLGRAPH"
	.align	4
	.sectionentsize	8
	.align		4
        /*0000*/ 	.word	0x00000000
	.align		4
        /*0004*/ 	.word	0xffffffff
	.align		4
        /*0008*/ 	.word	0x00000000
	.align		4
        /*000c*/ 	.word	0xfffffffe
	.align		4
        /*0010*/ 	.word	0x00000000
	.align		4
        /*0014*/ 	.word	0xfffffffd
	.align		4
        /*0018*/ 	.word	0x00000000
	.align		4
        /*001c*/ 	.word	0xfffffffc


//--------------------- .nv.rel.action            --------------------------
	.section	.nv.rel.action,"",@"SHT_CUDA_RELOCINFO"
	.align	8
	.sectionentsize	8
        /*0000*/ 	.byte	0x73, 0x00, 0x00, 0x00, 0x00, 0x00, 0x00, 0x00, 0x00, 0x00, 0x00, 0x11, 0x25, 0x00, 0x05, 0x36


//--------------------- .nv.constant3             --------------------------
	.section	.nv.constant3,"a",@progbits
	.align	4
.nv.constant3:
	.type		pnanovdb_grid_type_value_strides_bits,@object
	.size		pnanovdb_grid_type_value_strides_bits,(pnanovdb_grid_type_table_strides_bits - pnanovdb_grid_type_value_strides_bits)
pnanovdb_grid_type_value_strides_bits:
        /*0000*/ 	.byte	0x00, 0x00, 0x00, 0x00, 0x20, 0x00, 0x00, 0x00, 0x40, 0x00, 0x00, 0x00, 0x10, 0x00, 0x00, 0x00
        /*0010*/ 	.byte	0x20, 0x00, 0x00, 0x00, 0x40, 0x00, 0x00, 0x00, 0x60, 0x00, 0x00, 0x00, 0xc0, 0x00, 0x00, 0x00
        /*0020*/ 	.byte	0x00, 0x00, 0x00, 0x00, 0x10, 0x00, 0x00, 0x00, 0x20, 0x00, 0x00, 0x00, 0x01, 0x00, 0x00, 0x00
        /*0030*/ 	.byte	0x20, 0x00, 0x00, 0x00, 0x04, 0x00, 0x00, 0x00, 0x08, 0x00, 0x00, 0x00, 0x10, 0x00, 0x00, 0x00
        /*0040*/ 	.byte	0x00, 0x00, 0x00, 0x00, 0x80, 0x00, 0x00, 0x00, 0x00, 0x01, 0x00, 0x00, 0x00, 0x00, 0x00, 0x00
        /*0050*/ 	.byte	0x00, 0x00, 0x00, 0x00, 0x00, 0x00, 0x00, 0x00, 0x00, 0x00, 0x00, 0x00, 0x10, 0x00, 0x00, 0x00
        /*0060*/ 	.byte	0x18, 0x00, 0x00, 0x00, 0x30, 0x00, 0x00, 0x00, 0x08, 0x00, 0x00, 0x00
	.type		pnanovdb_grid_type_table_strides_bits,@object
	.size		pnanovdb_grid_type_table_strides_bits,(pnanovdb_grid_type_minmax_strides_bits - pnanovdb_grid_type_table_strides_bits)
pnanovdb_grid_type_table_strides_bits:
        /*006c*/ 	.byte	0x40, 0x00, 0x00, 0x00, 0x40, 0x00, 0x00, 0x00, 0x40, 0x00, 0x00, 0x00, 0x40, 0x00, 0x00, 0x00
        /*007c*/ 	.byte	0x40, 0x00, 0x00, 0x00, 0x40, 0x00, 0x00, 0x00, 0x80, 0x00, 0x00, 0x00, 0xc0, 0x00, 0x00, 0x00
        /*008c*/ 	.byte	0x40, 0x00, 0x00, 0x00, 0x40, 0x00, 0x00, 0x00, 0x40, 0x00, 0x00, 0x00, 0x40, 0x00, 0x00, 0x00
        /*009c*/ 	.byte	0x40, 0x00, 0x00, 0x00, 0x40, 0x00, 0x00, 0x00, 0x40, 0x00, 0x00, 0x00, 0x40, 0x00, 0x00, 0x00
        /*00ac*/ 	.byte	0x40, 0x00, 0x00, 0x00, 0x80, 0x00, 0x00, 0x00, 0x00, 0x01, 0x00, 0x00, 0x40, 0x00, 0x00, 0x00
        /*00bc*/ 	.byte	0x40, 0x00, 0x00, 0x00, 0x40, 0x00, 0x00, 0x00, 0x40, 0x00, 0x00, 0x00, 0x40, 0x00, 0x00, 0x00
        /*00cc*/ 	.byte	0x40, 0x00, 0x00, 0x00, 0x40, 0x00, 0x00, 0x00, 0x40, 0x00, 0x00, 0x00
	.type		pnanovdb_grid_type_minmax_strides_bits,@object
	.size		pnanovdb_grid_type_minmax_strides_bits,(pnanovdb_grid_type_minmax_aligns_bits - pnanovdb_grid_type_minmax_strides_bits)
pnanovdb_grid_type_minmax_strides_bits:
        /*00d8*/ 	.byte	0x00, 0x00, 0x00, 0x00, 0x20, 0x00, 0x00, 0x00, 0x40, 0x00, 0x00, 0x00, 0x10, 0x00, 0x00, 0x00
        /*00e8*/ 	.byte	0x20, 0x00, 0x00, 0x00, 0x40, 0x00, 0x00, 0x00, 0x60, 0x00, 0x00, 0x00, 0xc0, 0x00, 0x00, 0x00
        /*00f8*/ 	.byte	0x08, 0x00, 0x00, 0x00, 0x10, 0x00, 0x00, 0x00, 0x20, 0x00, 0x00, 0x00, 0x08, 0x00, 0x00, 0x00
        /*0108*/ 	.byte	0x20, 0x00, 0x00, 0x00, 0x20, 0x00, 0x00, 0x00, 0x20, 0x00, 0x00, 0x00, 0x20, 0x00, 0x00, 0x00
        /*0118*/ 	.byte	0x20, 0x00, 0x00, 0x00, 0x80, 0x00, 0x00, 0x00, 0x00, 0x01, 0x00, 0x00, 0x40, 0x00, 0x00, 0x00
        /*0128*/ 	.byte	0x40, 0x00, 0x00, 0x00, 0x40, 0x00, 0x00, 0x00, 0x40, 0x00, 0x00, 0x00, 0x40, 0x00, 0x00, 0x00
        /*0138*/ 	.byte	0x18, 0x00, 0x00, 0x00, 0x30, 0x00, 0x00, 0x00, 0x08, 0x00, 0x00, 0x00
	.type		pnanovdb_grid_type_minmax_aligns_bits,@object
	.size		pnanovdb_grid_type_minmax_aligns_bits,(pnanovdb_grid_type_stat_strides_bits - pnanovdb_grid_type_minmax_aligns_bits)
pnanovdb_grid_type_minmax_aligns_bits:
        /*0144*/ 	.byte	0x00, 0x00, 0x00, 0x00, 0x20, 0x00, 0x00, 0x00, 0x40, 0x00, 0x00, 0x00, 0x10, 0x00, 0x00, 0x00
        /*0154*/ 	.byte	0x20, 0x00, 0x00, 0x00, 0x40, 0x00, 0x00, 0x00, 0x20, 0x00, 0x00, 0x00, 0x40, 0x00, 0x00, 0x00
        /*0164*/ 	.byte	0x08, 0x00, 0x00, 0x00, 0x10, 0x00, 0x00, 0x00, 0x20, 0x00, 0x00, 0x00, 0x08, 0x00, 0x00, 0x00
        /*0174*/ 	.byte	0x20, 0x00, 0x00, 0x00, 0x20, 0x00, 0x00, 0x00, 0x20, 0x00, 0x00, 0x00, 0x20, 0x00, 0x00, 0x00
        /*0184*/ 	.byte	0x20, 0x00, 0x00, 0x00, 0x20, 0x00, 0x00, 0x00, 0x40, 0x00, 0x00, 0x00, 0x40, 0x00, 0x00, 0x00
        /*0194*/ 	.byte	0x40, 0x00, 0x00, 0x00, 0x40, 0x00, 0x00, 0x00, 0x40, 0x00, 0x00, 0x00, 0x40, 0x00, 0x00, 0x00
        /*01a4*/ 	.byte	0x08, 0x00, 0x00, 0x00, 0x10, 0x00, 0x00, 0x00, 0x08, 0x00, 0x00, 0x00
	.type		pnanovdb_grid_type_stat_strides_bits,@object
	.size		pnanovdb_grid_type_stat_strides_bits,(pnanovdb_grid_type_leaf_type - pnanovdb_grid_type_stat_strides_bits)
pnanovdb_grid_type_stat_strides_bits:
        /*01b0*/ 	.byte	0x00, 0x00, 0x00, 0x00, 0x20, 0x00, 0x00, 0x00, 0x40, 0x00, 0x00, 0x00, 0x20, 0x00, 0x00, 0x00
        /*01c0*/ 	.byte	0x20, 0x00, 0x00, 0x00, 0x40, 0x00, 0x00, 0x00, 0x20, 0x00, 0x00, 0x00, 0x40, 0x00, 0x00, 0x00
        /*01d0*/ 	.byte	0x08, 0x00, 0x00, 0x00, 0x20, 0x00, 0x00, 0x00, 0x20, 0x00, 0x00, 0x00, 0x08, 0x00, 0x00, 0x00
        /*01e0*/ 	.byte	0x20, 0x00, 0x00, 0x00, 0x20, 0x00, 0x00, 0x00, 0x20, 0x00, 0x00, 0x00, 0x20, 0x00, 0x00, 0x00
        /*01f0*/ 	.byte	0x20, 0x00, 0x00, 0x00, 0x20, 0x00, 0x00, 0x00, 0x40, 0x00, 0x00, 0x00, 0x40, 0x00, 0x00, 0x00
        /*0200*/ 	.byte	0x40, 0x00, 0x00, 0x00, 0x40, 0x00, 0x00, 0x00, 0x40, 0x00, 0x00, 0x00, 0x40, 0x00, 0x00, 0x00
        /*0210*/ 	.byte	0x20, 0x00, 0x00, 0x00, 0x20, 0x00, 0x00, 0x00, 0x20, 0x00, 0x00, 0x00
	.type		pnanovdb_grid_type_leaf_type,@object
	.size		pnanovdb_grid_type_leaf_type,(pnanovdb_grid_type_constants - pnanovdb_grid_type_leaf_type)
pnanovdb_grid_type_leaf_type:
        /*021c*/ 	.byte	0x00, 0x00, 0x00, 0x00, 0x00, 0x00, 0x00, 0x00, 0x00, 0x00, 0x00, 0x00, 0x00, 0x00, 0x00, 0x00
        /*022c*/ 	.byte	0x00, 0x00, 0x00, 0x00, 0x00, 0x00, 0x00, 0x00, 0x00, 0x00, 0x00, 0x00, 0x00, 0x00, 0x00, 0x00
        /*023c*/ 	.byte	0x01, 0x00, 0x00, 0x00, 0x00, 0x00, 0x00, 0x00, 0x00, 0x00, 0x00, 0x00, 0x01, 0x00, 0x00, 0x00
        /*024c*/ 	.byte	0x00, 0x00, 0x00, 0x00, 0x02, 0x00, 0x00, 0x00, 0x02, 0x00, 0x00, 0x00, 0x02, 0x00, 0x00, 0x00
        /*025c*/ 	.byte	0x02, 0x00, 0x00, 0x00, 0x00, 0x00, 0x00, 0x00, 0x00, 0x00, 0x00, 0x00, 0x03, 0x00, 0x00, 0x00
        /*026c*/ 	.byte	0x03, 0x00, 0x00, 0x00, 0x04, 0x00, 0x00, 0x00, 0x04, 0x00, 0x00, 0x00, 0x05, 0x00, 0x00, 0x00
        /*027c*/ 	.byte	0x00, 0x00, 0x00, 0x00, 0x00, 0x00, 0x00, 0x00, 0x00, 0x00, 0x00, 0x00
	.type		pnanovdb_grid_type_constants,@object
	.size		pnanovdb_grid_type_constants,(pnanovdb_dither_lut - pnanovdb_grid_type_constants)
pnanovdb_grid_type_constants:
        /* <DEDUP_REMOVED lines=189> */
	.type		pnanovdb_dither_lut,@object
	.size		pnanovdb_dither_lut,(.L_7 - pnanovdb_dither_lut)
pnanovdb_dither_lut:
        /* <DEDUP_REMOVED lines=128> */
.L_7:


//--------------------- .nv.constant4             --------------------------
	.section	.nv.constant4,"a",@progbits
	.align	8
	.align		8
.nv.constant4:
        /*0000*/ 	.dword	_ZN2wp6volume12pnano_traitsIiE9GRID_TYPEE
	.align		8
        /*0008*/ 	.dword	_ZN2wp6volume12pnano_traitsIxE9GRID_TYPEE
	.align		8
        /*0010*/ 	.dword	_ZN2wp6volume12pnano_traitsIjE9GRID_TYPEE
	.align		8
        /*0018*/ 	.dword	_ZN2wp6volume12pnano_traitsIfE9GRID_TYPEE
	.align		8
        /*0020*/ 	.dword	_ZN2wp6volume12pnano_traitsIdE9GRID_TYPEE
	.align		8
        /*0028*/ 	.dword	_ZN2wp6volume12pnano_traitsINS_5vec_tILj3EfEEE9GRID_TYPEE
	.align		8
        /*0030*/ 	.dword	_ZN2wp6volume12pnano_traitsINS_5vec_tILj3EdEEE9GRID_TYPEE
	.align		8
        /*0038*/ 	.dword	_ZN2wp6volume12pnano_traitsINS_5vec_tILj4EfEEE9GRID_TYPEE
	.align		8
        /*0040*/ 	.dword	_ZN2wp6volume12pnano_traitsINS_5vec_tILj4EdEEE9GRID_TYPEE
	.align		8
        /*0048*/ 	.dword	_ZN46_INTERNAL_00000000_15_default_program_953a223e2wp6volume7CLOSESTE
	.align		8
        /*0050*/ 	.dword	_ZN46_INTERNAL_00000000_15_default_program_953a223e2wp6volume6LINEARE
	.align		8
        /*0058*/ 	.dword	_ZN46_INTERNAL_00000000_15_default_program_953a223e2wp15LAUNCH_MAX_DIMSE
	.align		8
        /*0060*/ 	.dword	_ZN46_INTERNAL_00000000_15_default_program_953a223e2wp14ARRAY_MAX_DIMSE
	.align		8
        /*0068*/ 	.dword	_ZN46_INTERNAL_00000000_15_default_program_953a223e2wp18ARRAY_TYPE_REGULARE
	.align		8
        /*0070*/ 	.dword	_ZN46_INTERNAL_00000000_15_default_program_953a223e2wp18ARRAY_TYPE_INDEXEDE
	.align		8
        /*0078*/ 	.dword	_ZN46_INTERNAL_00000000_15_default_program_953a223e2wp17ARRAY_TYPE_FABRICE
	.align		8
        /*0080*/ 	.dword	_ZN46_INTERNAL_00000000_15_default_program_953a223e2wp25ARRAY_TYPE_FABRIC_INDEXEDE
	.align		8
        /*0088*/ 	.dword	__cudart_i2opi_f


//--------------------- .nv.constant0.my_create_soft_contacts_cuda_kernel_backward --------------------------
	.section	.nv.constant0.my_create_soft_contacts_cuda_kernel_backward,"a",@progbits
	.sectionflags	@""
	.align	4
.nv.constant0.my_create_soft_contacts_cuda_kernel_backward:
	.zero		2316


//--------------------- .nv.constant0.my_create_soft_contacts_cuda_kernel_forward --------------------------
	.section	.nv.constant0.my_create_soft_contacts_cuda_kernel_forward,"a",@progbits
	.sectionflags	@""
	.align	4
.nv.constant0.my_create_soft_contacts_cuda_kernel_forward:
	.zero		1348


//--------------------- .nv.constant0.my_solve_particle_shape_contacts_cuda_kernel_backward --------------------------
	.section	.nv.constant0.my_solve_particle_shape_contacts_cuda_kernel_backward,"a",@progbits
	.sectionflags	@""
	.align	4
.nv.constant0.my_solve_particle_shape_contacts_cuda_kernel_backward:
	.zero		3136


//--------------------- .nv.constant0.my_solve_particle_shape_contacts_cuda_kernel_forward --------------------------
	.section	.nv.constant0.my_solve_particle_shape_contacts_cuda_kernel_forward,"a",@progbits
	.sectionflags	@""
	.align	4
.nv.constant0.my_solve_particle_shape_contacts_cuda_kernel_forward:
	.zero		1760


//--------------------- .nv.constant0.my_solve_particle_particle_contacts_cuda_kernel_backward --------------------------
	.section	.nv.constant0.my_solve_particle_particle_contacts_cuda_kernel_backward,"a",@progbits
	.sectionflags	@""
	.align	4
.nv.constant0.my_solve_particle_particle_contacts_cuda_kernel_backward:
	.zero		1136


//--------------------- .nv.constant0.my_solve_particle_particle_contacts_cuda_kernel_forward --------------------------
	.section	.nv.constant0.my_solve_particle_particle_contacts_cuda_kernel_forward,"a",@progbits
	.sectionflags	@""
	.align	4
.nv.constant0.my_solve_particle_particle_contacts_cuda_kernel_forward:
	.zero		760


//--------------------- .nv.constant0.my_solve_particle_ground_contacts_cuda_kernel_backward --------------------------
	.section	.nv.constant0.my_solve_particle_ground_contacts_cuda_kernel_backward,"a",@progbits
	.sectionflags	@""
	.align	4
.nv.constant0.my_solve_particle_ground_contacts_cuda_kernel_backward:
	.zero		1232


//--------------------- .nv.constant0.my_solve_particle_ground_contacts_cuda_kernel_forward --------------------------
	.section	.nv.constant0.my_solve_particle_ground_contacts_cuda_kernel_forward,"a",@progbits
	.sectionflags	@""
	.align	4
.nv.constant0.my_solve_particle_ground_contacts_cuda_kernel_forward:
	.zero		808


//--------------------- .nv.constant0.my_apply_particle_deltas_cuda_kernel_backward --------------------------
	.section	.nv.constant0.my_apply_particle_deltas_cuda_kernel_backward,"a",@progbits
	.sectionflags	@""
	.align	4
.nv.constant0.my_apply_particle_deltas_cuda_kernel_backward:
	.zero		1072


//--------------------- .nv.constant0.my_apply_particle_deltas_cuda_kernel_forward --------------------------
	.section	.nv.constant0.my_apply_particle_deltas_cuda_kernel_forward,"a",@progbits
	.sectionflags	@""
	.align	4
.nv.constant0.my_apply_particle_deltas_cuda_kernel_forward:
	.zero		728


//--------------------- .nv.constant0.my_integrate_particles_cuda_kernel_backward --------------------------
	.section	.nv.constant0.my_integrate_particles_cuda_kernel_backward,"a",@progbits
	.sectionflags	@""
	.align	4
.nv.constant0.my_integrate_particles_cuda_kernel_backward:
	.zero		1216


//--------------------- .nv.constant0.my_integrate_particles_cuda_kernel_forward --------------------------
	.section	.nv.constant0.my_integrate_particles_cuda_kernel_forward,"a",@progbits
	.sectionflags	@""
	.align	4
.nv.constant0.my_integrate_particles_cuda_kernel_forward:
	.zero		800


//--------------------- .nv.constant0.swellParticlesStage2_cuda_kernel_backward --------------------------
	.section	.nv.constant0.swellParticlesStage2_cuda_kernel_backward,"a",@progbits
	.sectionflags	@""
	.align	4
.nv.constant0.swellParticlesStage2_cuda_kernel_backward:
	.zero		748


//--------------------- .nv.constant0.swellParticlesStage2_cuda_kernel_forward --------------------------
	.section	.nv.constant0.swellParticlesStage2_cuda_kernel_forward,"a",@progbits
	.sectionflags	@""
	.align	4
.nv.constant0.swellParticlesStage2_cuda_kernel_forward:
	.zero		564


//--------------------- .nv.constant2.swellParticles_cuda_kernel_backward --------------------------
	.section	.nv.constant2.swellParticles_cuda_kernel_backward,"a",@progbits
	.sectionflags	@""
	.align	4
.nv.constant2.swellParticles_cuda_kernel_backward:
        /*0000*/ 	.byte	0x19, 0x2d, 0x44, 0x54, 0xfb, 0x21, 0xf9, 0x3b


//--------------------- .nv.constant0.swellParticles_cuda_kernel_backward --------------------------
	.section	.nv.constant0.swellParticles_cuda_kernel_backward,"a",@progbits
	.sectionflags	@""
	.align	4
.nv.constant0.swellParticles_cuda_kernel_backward:
	.zero		880


//--------------------- .nv.constant2.swellParticles_cuda_kernel_forward --------------------------
	.section	.nv.constant2.swellParticles_cuda_kernel_forward,"a",@progbits
	.sectionflags	@""
	.align	4
.nv.constant2.swellParticles_cuda_kernel_forward:
        /*0000*/ 	.byte	0x19, 0x2d, 0x44, 0x54, 0xfb, 0x21, 0xf9, 0x3b


//--------------------- .nv.constant0.swellParticles_cuda_kernel_forward --------------------------
	.section	.nv.constant0.swellParticles_cuda_kernel_forward,"a",@progbits
	.sectionflags	@""
	.align	4
.nv.constant0.swellParticles_cuda_kernel_forward:
	.zero		632


//--------------------- .nv.constant0.sleepParticles_cuda_kernel_backward --------------------------
	.section	.nv.constant0.sleepParticles_cuda_kernel_backward,"a",@progbits
	.sectionflags	@""
	.align	4
.nv.constant0.sleepParticles_cuda_kernel_backward:
	.zero		852


//--------------------- .nv.constant0.sleepParticles_cuda_kernel_forward --------------------------
	.section	.nv.constant0.sleepParticles_cuda_kernel_forward,"a",@progbits
	.sectionflags	@""
	.align	4
.nv.constant0.sleepParticles_cuda_kernel_forward:
	.zero		620


//--------------------- .text.my_create_soft_contacts_cuda_kernel_backward --------------------------
	.section	.text.my_create_soft_contacts_cuda_kernel_backward,"ax",@progbits
	.sectioninfo	@"SHI_REGISTERS=130"
	.align	128
        .global         my_create_soft_contacts_cuda_kernel_backward
        .type           my_create_soft_contacts_cuda_kernel_backward,@function
        .size           my_create_soft_contacts_cuda_kernel_backward,(.L_x_1173 - my_create_soft_contacts_cuda_kernel_backward)
        .other          my_create_soft_contacts_cuda_kernel_backward,@"STO_CUDA_ENTRY STV_DEFAULT"
my_create_soft_contacts_cuda_kernel_backward:
.text.my_create_soft_contacts_cuda_kernel_backward:
[----:B------:R-:W-:Y:S02]  /*0000*/  MOV R1, c[0x0][0x28] ;  /* 0x00000a0000017a02 */ /* 0x000fe40000000f00 */
[----:B------:R-:W0:Y:S01]  /*0010*/  S2R R2, SR_TID.X ;  /* 0x0000000000027919 */ /* 0x000e220000002100 */
[----:B------:R-:W-:Y:S02]  /*0020*/  MOV R3, RZ ;  /* 0x000000ff00037202 */ /* 0x000fe40000000f00 */
[----:B------:R-:W-:Y:S01]  /*0030*/  IADD3 R1, R1, -0x80, RZ ;  /* 0xffffff8001017810 */ /* 0x000fe20007ffe0ff */
[----:B------:R-:W0:Y:S02]  /*0040*/  S2R R79, SR_CTAID.X ;  /* 0x00000000004f7919 */ /* 0x000e240000002500 */
[----:B0-----:R-:W-:-:S05]  /*0050*/  IMAD.WIDE.U32 R78, R79, c[0x0][0x0], R2 ;  /* 0x000000004f4e7a25 */ /* 0x001fca00078e0002 */
[----:B------:R-:W-:-:S04]  /*0060*/  ISETP.GE.U32.AND P0, PT, R78, c[0x0][0x178], PT ;  /* 0x00005e004e007a0c */ /* 0x000fc80003f06070 */
[----:B------:R-:W-:-:S13]  /*0070*/  ISETP.GE.U32.AND.EX P0, PT, R79, c[0x0][0x17c], PT, P0 ;  /* 0x00005f004f007a0c */ /* 0x000fda0003f06100 */
[----:B------:R-:W-:Y:S05]  /*0080*/  @P0 EXIT ;  /* 0x000000000000094d */ /* 0x000fea0003800000 */
[----:B------:R-:W-:Y:S01]  /*0090*/  BSSY B1, `(.L_x_0) ;  /* 0x0000c75000017945 */ /* 0x000fe20003800000 */
[----:B------:R-:W-:Y:S02]  /*00a0*/  ULDC UR5, c[0x0][0x164] ;  /* 0x0000590000057ab9 */ /* 0x000fe40000000800 */
[----:B------:R-:W-:Y:S02]  /*00b0*/  ULDC UR6, c[0x0][0x210] ;  /* 0x0000840000067ab9 */ /* 0x000fe40000000800 */
[----:B------:R-:W-:Y:S02]  /*00c0*/  ULDC UR7, c[0x0][0x2b8] ;  /* 0x0000ae0000077ab9 */ /* 0x000fe40000000800 */
[----:B------:R-:W-:Y:S02]  /*00d0*/  ULDC UR8, c[0x0][0x1a0] ;  /* 0x0000680000087ab9 */ /* 0x000fe40000000800 */
[----:B------:R-:W-:Y:S02]  /*00e0*/  ULDC UR9, c[0x0][0x1d8] ;  /* 0x0000760000097ab9 */ /* 0x000fe40000000800 */
[----:B------:R-:W-:-:S02]  /*00f0*/  ULDC UR10, c[0x0][0x280] ;  /* 0x0000a000000a7ab9 */ /* 0x000fc40000000800 */
[----:B------:R-:W-:Y:S02]  /*0100*/  ULDC UR11, c[0x0][0x248] ;  /* 0x00009200000b7ab9 */ /* 0x000fe40000000800 */
[----:B------:R-:W-:Y:S02]  /*0110*/  ULDC UR12, c[0x0][0x648] ;  /* 0x00019200000c7ab9 */ /* 0x000fe40000000800 */
[----:B------:R-:W-:Y:S02]  /*0120*/  ULDC UR13, c[0x0][0x5a0] ;  /* 0x00016800000d7ab9 */ /* 0x000fe40000000800 */
[----:B------:R-:W-:Y:S02]  /*0130*/  ULDC UR14, c[0x0][0x610] ;  /* 0x00018400000e7ab9 */ /* 0x000fe40000000800 */
[----:B------:R-:W-:Y:S02]  /*0140*/  ULDC UR15, c[0x0][0x568] ;  /* 0x00015a00000f7ab9 */ /* 0x000fe40000000800 */
[----:B------:R-:W-:-:S02]  /*0150*/  USHF.R.S32.HI UR5, URZ, 0x1f, UR5 ;  /* 0x0000001f3f057899 */ /* 0x000fc40008011405 */
[----:B------:R-:W-:Y:S02]  /*0160*/  USHF.R.S32.HI UR6, URZ, 0x1f, UR6 ;  /* 0x0000001f3f067899 */ /* 0x000fe40008011406 */
[----:B------:R-:W-:Y:S02]  /*0170*/  USHF.R.S32.HI UR7, URZ, 0x1f, UR7 ;  /* 0x0000001f3f077899 */ /* 0x000fe40008011407 */
[----:B------:R-:W-:Y:S02]  /*0180*/  USHF.R.S32.HI UR8, URZ, 0x1f, UR8 ;  /* 0x0000001f3f087899 */ /* 0x000fe40008011408 */
[----:B------:R-:W-:Y:S02]  /*0190*/  USHF.R.S32.HI UR9, URZ, 0x1f, UR9 ;  /* 0x0000001f3f097899 */ /* 0x000fe40008011409 */
[----:B------:R-:W-:Y:S02]  /*01a0*/  USHF.R.S32.HI UR10, URZ, 0x1f, UR10 ;  /* 0x0000001f3f0a7899 */ /* 0x000fe4000801140a */
[----:B------:R-:W-:-:S02]  /*01b0*/  USHF.R.S32.HI UR11, URZ, 0x1f, UR11 ;  /* 0x0000001f3f0b7899 */ /* 0x000fc4000801140b */
[----:B------:R-:W-:Y:S02]  /*01c0*/  USHF.R.S32.HI UR12, URZ, 0x1f, UR12 ;  /* 0x0000001f3f0c7899 */ /* 0x000fe4000801140c */
[----:B------:R-:W-:Y:S02]  /*01d0*/  USHF.R.S32.HI UR13, URZ, 0x1f, UR13 ;  /* 0x0000001f3f0d7899 */ /* 0x000fe4000801140d */
[----:B------:R-:W-:Y:S02]  /*01e0*/  USHF.R.S32.HI UR14, URZ, 0x1f, UR14 ;  /* 0x0000001f3f0e7899 */ /* 0x000fe4000801140e */
[----:B------:R-:W-:Y:S02]  /*01f0*/  USHF.R.S32.HI UR15, URZ, 0x1f, UR15 ;  /* 0x0000001f3f0f7899 */ /* 0x000fe4000801140f */
[----:B------:R-:W-:Y:S02]  /*0200*/  ULDC.64 UR16, c[0x0][0x118] ;  /* 0x0000460000107ab9 */ /* 0x000fe40000000a00 */
.L_x_234:
[----:B------:R-:W-:Y:S01]  /*0210*/  LOP3.LUT R2, R79, UR5, RZ, 0xfc, !PT ;  /* 0x000000054f027c12 */ /* 0x000fe2000f8efcff */
[----:B------:R-:W-:Y:S01]  /*0220*/  YIELD ;  /* 0x0000000000007946 */ /* 0x000fe20003800000 */
[----:B------:R-:W-:Y:S02]  /*0230*/  BSSY B0, `(.L_x_1) ;  /* 0x000001c000007945 */ /* 0x000fe40003800000 */
[----:B------:R-:W-:-:S13]  /*0240*/  ISETP.NE.U32.AND P0, PT, R2, RZ, PT ;  /* 0x000000ff0200720c */ /* 0x000fda0003f05070 */
[----:B-12---:R-:W-:Y:S05]  /*0250*/  @!P0 BRA `(.L_x_2) ;  /* 0x0000005000008947 */ /* 0x006fea0003800000 */
[----:B------:R-:W-:Y:S02]  /*0260*/  MOV R8, 0x280 ;  /* 0x0000028000087802 */ /* 0x000fe40000000f00 */
[----:B------:R-:W-:Y:S05]  /*0270*/  CALL.REL.NOINC `($__internal_0_$__cuda_sm20_div_u64) ;  /* 0x0000c58000007944 */ /* 0x000fea0003c00000 */
[----:B------:R-:W-:-:S05]  /*0280*/  IADD3 R3, -R77, RZ, RZ ;  /* 0x000000ff4d037210 */ /* 0x000fca0007ffe1ff */
[----:B------:R-:W-:Y:S01]  /*0290*/  IMAD R76, R3, c[0x0][0x164], R78 ;  /* 0x00005900034c7a24 */ /* 0x000fe200078e024e */
[----:B------:R-:W-:Y:S05]  /*02a0*/  BRA `(.L_x_3) ;  /* 0x0000014000007947 */ /* 0x000fea0003800000 */
.L_x_2:
[----:B------:R-:W0:Y:S01]  /*02b0*/  I2F.U32.RP R4, c[0x0][0x164] ;  /* 0x0000590000047b06 */ /* 0x000e220000209000 */
[----:B------:R-:W-:-:S07]  /*02c0*/  ISETP.NE.U32.AND P2, PT, RZ, c[0x0][0x164], PT ;  /* 0x00005900ff007a0c */ /* 0x000fce0003f45070 */
[----:B0-----:R-:W0:Y:S02]  /*02d0*/  MUFU.RCP R4, R4 ;  /* 0x0000000400047308 */ /* 0x001e240000001000 */
[----:B0-----:R-:W-:-:S06]  /*02e0*/  IADD3 R2, R4, 0xffffffe, RZ ;  /* 0x0ffffffe04027810 */ /* 0x001fcc0007ffe0ff */
[----:B------:R0:W1:Y:S02]  /*02f0*/  F2I.FTZ.U32.TRUNC.NTZ R3, R2 ;  /* 0x0000000200037305 */ /* 0x000064000021f000 */
[----:B0-----:R-:W-:Y:S02]  /*0300*/  MOV R2, RZ ;  /* 0x000000ff00027202 */ /* 0x001fe40000000f00 */
[----:B-1----:R-:W-:-:S05]  /*0310*/  IADD3 R5, RZ, -R3, RZ ;  /* 0x80000003ff057210 */ /* 0x002fca0007ffe0ff */
[----:B------:R-:W-:-:S04]  /*0320*/  IMAD R5, R5, c[0x0][0x164], RZ ;  /* 0x0000590005057a24 */ /* 0x000fc800078e02ff */
[----:B------:R-:W-:-:S06]  /*0330*/  IMAD.HI.U32 R3, R3, R5, R2 ;  /* 0x0000000503037227 */ /* 0x000fcc00078e0002 */
[----:B------:R-:W-:-:S05]  /*0340*/  IMAD.HI.U32 R77, R3, R78, RZ ;  /* 0x0000004e034d7227 */ /* 0x000fca00078e00ff */
[----:B------:R-:W-:-:S05]  /*0350*/  IADD3 R3, -R77, RZ, RZ ;  /* 0x000000ff4d037210 */ /* 0x000fca0007ffe1ff */
[----:B------:R-:W-:-:S05]  /*0360*/  IMAD R3, R3, c[0x0][0x164], R78 ;  /* 0x0000590003037a24 */ /* 0x000fca00078e024e */
[----:B------:R-:W-:-:S13]  /*0370*/  ISETP.GE.U32.AND P0, PT, R3, c[0x0][0x164], PT ;  /* 0x0000590003007a0c */ /* 0x000fda0003f06070 */
[----:B------:R-:W-:Y:S02]  /*0380*/  @P0 IADD3 R3, R3, -c[0x0][0x164], RZ ;  /* 0x8000590003030a10 */ /* 0x000fe40007ffe0ff */
[----:B------:R-:W-:Y:S02]  /*0390*/  @P0 IADD3 R77, R77, 0x1, RZ ;  /* 0x000000014d4d0810 */ /* 0x000fe40007ffe0ff */
[----:B------:R-:W-:-:S13]  /*03a0*/  ISETP.GE.U32.AND P1, PT, R3, c[0x0][0x164], PT ;  /* 0x0000590003007a0c */ /* 0x000fda0003f26070 */
[----:B------:R-:W-:Y:S02]  /*03b0*/  @P1 IADD3 R77, R77, 0x1, RZ ;  /* 0x000000014d4d1810 */ /* 0x000fe40007ffe0ff */
[----:B------:R-:W-:-:S04]  /*03c0*/  @!P2 LOP3.LUT R77, RZ, c[0x0][0x164], RZ, 0x33, !PT ;  /* 0x00005900ff4daa12 */ /* 0x000fc800078e33ff */
[----:B------:R-:W-:-:S05]  /*03d0*/  IADD3 R3, -R77, RZ, RZ ;  /* 0x000000ff4d037210 */ /* 0x000fca0007ffe1ff */
[----:B------:R-:W-:Y:S02]  /*03e0*/  IMAD R76, R3, c[0x0][0x164], R78 ;  /* 0x00005900034c7a24 */ /* 0x000fe400078e024e */
.L_x_3:
[----:B------:R-:W-:Y:S05]  /*03f0*/  BSYNC B0 ;  /* 0x0000000000007941 */ /* 0x000fea0003800000 */
.L_x_1:
[----:B------:R-:W-:Y:S02]  /*0400*/  SHF.R.S32.HI R75, RZ, 0x1f, R77 ;  /* 0x0000001fff4b7819 */ /* 0x000fe4000001144d */
[----:B------:R-:W-:-:S03]  /*0410*/  MOV R2, c[0x0][0x210] ;  /* 0x0000840000027a02 */ /* 0x000fc60000000f00 */
[----:B------:R-:W-:Y:S02]  /*0420*/  IMAD R4, R75, c[0x0][0x210], RZ ;  /* 0x000084004b047a24 */ /* 0x000fe400078e02ff */
[----:B------:R-:W-:-:S04]  /*0430*/  IMAD.WIDE.U32 R2, R77, R2, c[0x0][0x1f0] ;  /* 0x00007c004d027625 */ /* 0x000fc800078e0002 */
[----:B------:R-:W-:-:S05]  /*0440*/  IMAD R5, R77, UR6, R4 ;  /* 0x000000064d057c24 */ /* 0x000fca000f8e0204 */
[----:B------:R-:W-:-:S05]  /*0450*/  IADD3 R3, R3, R5, RZ ;  /* 0x0000000503037210 */ /* 0x000fca0007ffe0ff */
[----:B------:R-:W2:Y:S01]  /*0460*/  LDG.E R2, [R2.64] ;  /* 0x0000001002027981 */ /* 0x000ea2000c1e1900 */
[----:B------:R-:W-:Y:S01]  /*0470*/  BSSY B0, `(.L_x_4) ;  /* 0x0000c30000007945 */ /* 0x000fe20003800000 */
[----:B--2---:R-:W-:-:S04]  /*0480*/  LOP3.LUT R4, R2, 0x1, RZ, 0xc0, !PT ;  /* 0x0000000102047812 */ /* 0x004fc800078ec0ff */
[----:B------:R-:W-:-:S13]  /*0490*/  ISETP.NE.U32.AND P0, PT, R4, 0x1, PT ;  /* 0x000000010400780c */ /* 0x000fda0003f05070 */
[----:B------:R-:W-:Y:S05]  /*04a0*/  @P0 BRA `(.L_x_5) ;  /* 0x0000c2c000000947 */ /* 0x000fea0003800000 */
[----:B------:R-:W-:Y:S02]  /*04b0*/  SHF.R.S32.HI R19, RZ, 0x1f, R76 ;  /* 0x0000001fff137819 */ /* 0x000fe4000001144c */
[----:B------:R-:W-:-:S03]  /*04c0*/  MOV R3, c[0x0][0x2b8] ;  /* 0x0000ae0000037a02 */ /* 0x000fc60000000f00 */
[----:B------:R-:W-:Y:S02]  /*04d0*/  IMAD R5, R19, c[0x0][0x2b8], RZ ;  /* 0x0000ae0013057a24 */ /* 0x000fe400078e02ff */
[----:B------:R-:W-:-:S04]  /*04e0*/  IMAD.WIDE.U32 R2, R76, R3, c[0x0][0x298] ;  /* 0x0000a6004c027625 */ /* 0x000fc800078e0003 */
[----:B------:R-:W-:-:S05]  /*04f0*/  IMAD R5, R76, UR7, R5 ;  /* 0x000000074c057c24 */ /* 0x000fca000f8e0205 */
[----:B------:R-:W-:-:S05]  /*0500*/  IADD3 R3, R3, R5, RZ ;  /* 0x0000000503037210 */ /* 0x000fca0007ffe0ff */
[----:B------:R0:W2:Y:S01]  /*0510*/  LDG.E R74, [R2.64] ;  /* 0x00000010024a7981 */ /* 0x0000a2000c1e1900 */
[----:B------:R-:W-:Y:S01]  /*0520*/  IMAD R7, R19, c[0x0][0x280], RZ ;  /* 0x0000a00013077a24 */ /* 0x000fe200078e02ff */
[----:B------:R-:W-:Y:S01]  /*0530*/  MOV R72, RZ ;  /* 0x000000ff00487202 */ /* 0x000fe20000000f00 */
[----:B------:R-:W-:Y:S01]  /*0540*/  IMAD.WIDE.U32 R28, R76, c[0x0][0x280], RZ ;  /* 0x0000a0004c1c7a25 */ /* 0x000fe200078e00ff */
[----:B------:R-:W-:-:S03]  /*0550*/  MOV R69, RZ ;  /* 0x000000ff00457202 */ /* 0x000fc60000000f00 */
[----:B------:R-:W-:Y:S01]  /*0560*/  IMAD R71, R76, UR10, R7 ;  /* 0x0000000a4c477c24 */ /* 0x000fe2000f8e0207 */
[----:B------:R-:W-:-:S04]  /*0570*/  IADD3 R6, P1, R28, c[0x0][0x260], RZ ;  /* 0x000098001c067a10 */ /* 0x000fc80007f3e0ff */
[----:B------:R-:W-:Y:S02]  /*0580*/  IADD3 R71, R29, R71, RZ ;  /* 0x000000471d477210 */ /* 0x000fe40007ffe0ff */
[----:B------:R-:W-:Y:S02]  /*0590*/  MOV R67, RZ ;  /* 0x000000ff00437202 */ /* 0x000fe40000000f00 */
[----:B------:R-:W-:Y:S02]  /*05a0*/  MOV R68, 0x3f800000 ;  /* 0x3f80000000447802 */ /* 0x000fe40000000f00 */
[----:B------:R-:W-:Y:S02]  /*05b0*/  MOV R60, RZ ;  /* 0x000000ff003c7202 */ /* 0x000fe40000000f00 */
[----:B------:R-:W-:Y:S02]  /*05c0*/  MOV R58, RZ ;  /* 0x000000ff003a7202 */ /* 0x000fe40000000f00 */
[----:B------:R-:W-:Y:S01]  /*05d0*/  MOV R56, RZ ;  /* 0x000000ff00387202 */ /* 0x000fe20000000f00 */
[----:B0-----:R-:W-:-:S02]  /*05e0*/  IMAD R2, R75, c[0x0][0x1a0], RZ ;  /* 0x000068004b027a24 */ /* 0x001fc400078e02ff */
[----:B------:R-:W-:-:S04]  /*05f0*/  IMAD.WIDE.U32 R30, R77, c[0x0][0x1a0], RZ ;  /* 0x000068004d1e7a25 */ /* 0x000fc800078e00ff */
[----:B------:R-:W-:-:S05]  /*0600*/  IMAD R3, R77, UR8, R2 ;  /* 0x000000084d037c24 */ /* 0x000fca000f8e0202 */
[----:B------:R-:W-:Y:S02]  /*0610*/  IADD3 R54, R31, R3, RZ ;  /* 0x000000031f367210 */ /* 0x000fe40007ffe0ff */
[----:B--2---:R-:W-:-:S04]  /*0620*/  SHF.R.S32.HI R73, RZ, 0x1f, R74 ;  /* 0x0000001fff497819 */ /* 0x004fc8000001144a */
[----:B------:R-:W-:-:S13]  /*0630*/  ISETP.GE.AND P0, PT, R73, RZ, PT ;  /* 0x000000ff4900720c */ /* 0x000fda0003f06270 */
[----:B------:R-:W-:Y:S01]  /*0640*/  @P0 IMAD R5, R73, c[0x0][0x248], RZ ;  /* 0x0000920049050a24 */ /* 0x000fe200078e02ff */
[----:B------:R-:W-:-:S03]  /*0650*/  @P0 MOV R9, c[0x0][0x248] ;  /* 0x0000920000090a02 */ /* 0x000fc60000000f00 */
[C---:B------:R-:W-:Y:S02]  /*0660*/  @P0 IMAD R7, R74.reuse, UR11, R5 ;  /* 0x0000000b4a070c24 */ /* 0x040fe4000f8e0205 */
[----:B------:R-:W-:-:S05]  /*0670*/  @P0 IMAD.WIDE.U32 R4, R74, R9, c[0x0][0x228] ;  /* 0x00008a004a040625 */ /* 0x000fca00078e0009 */
[----:B------:R-:W-:Y:S02]  /*0680*/  @P0 IADD3 R5, R5, R7, RZ ;  /* 0x0000000705050210 */ /* 0x000fe40007ffe0ff */
[----:B------:R-:W-:-:S03]  /*0690*/  IADD3.X R7, R71, c[0x0][0x264], RZ, P1, !PT ;  /* 0x0000990047077a10 */ /* 0x000fc60000ffe4ff */
[----:B------:R0:W2:Y:S04]  /*06a0*/  @P0 LDG.E R72, [R4.64+0x10] ;  /* 0x0000101004480981 */ /* 0x0000a8000c1e1900 */
[----:B------:R1:W2:Y:S04]  /*06b0*/  LDG.E R70, [R6.64+0x4] ;  /* 0x0000041006467981 */ /* 0x0002a8000c1e1900 */
[----:B------:R1:W3:Y:S04]  /*06c0*/  LDG.E R66, [R6.64] ;  /* 0x0000001006427981 */ /* 0x0002e8000c1e1900 */
[----:B------:R0:W3:Y:S04]  /*06d0*/  @P0 LDG.E R69, [R4.64+0xc] ;  /* 0x00000c1004450981 */ /* 0x0000e8000c1e1900 */
[----:B------:R1:W4:Y:S04]  /*06e0*/  LDG.E R65, [R6.64+0x8] ;  /* 0x0000081006417981 */ /* 0x000328000c1e1900 */
[----:B------:R0:W4:Y:S04]  /*06f0*/  @P0 LDG.E R67, [R4.64+0x14] ;  /* 0x0000141004430981 */ /* 0x000128000c1e1900 */
[----:B------:R0:W4:Y:S04]  /*0700*/  @P0 LDG.E R68, [R4.64+0x18] ;  /* 0x0000181004440981 */ /* 0x000128000c1e1900 */
[----:B------:R1:W4:Y:S04]  /*0710*/  LDG.E R64, [R6.64+0x18] ;  /* 0x0000181006407981 */ /* 0x000328000c1e1900 */
[----:B------:R1:W4:Y:S04]  /*0720*/  LDG.E R63, [R6.64+0xc] ;  /* 0x00000c10063f7981 */ /* 0x000328000c1e1900 */
[----:B------:R1:W4:Y:S04]  /*0730*/  LDG.E R62, [R6.64+0x10] ;  /* 0x00001010063e7981 */ /* 0x000328000c1e1900 */
[----:B------:R1:W4:Y:S04]  /*0740*/  LDG.E R61, [R6.64+0x14] ;  /* 0x00001410063d7981 */ /* 0x000328000c1e1900 */
[----:B------:R0:W4:Y:S04]  /*0750*/  @P0 LDG.E R60, [R4.64] ;  /* 0x00000010043c0981 */ /* 0x000128000c1e1900 */
[----:B------:R0:W4:Y:S04]  /*0760*/  @P0 LDG.E R58, [R4.64+0x4] ;  /* 0x00000410043a0981 */ /* 0x000128000c1e1900 */
[----:B------:R0:W4:Y:S01]  /*0770*/  @P0 LDG.E R56, [R4.64+0x8] ;  /* 0x0000081004380981 */ /* 0x000122000c1e1900 */
[----:B------:R-:W-:-:S02]  /*0780*/  IADD3 R2, P0, R30, c[0x0][0x180], RZ ;  /* 0x000060001e027a10 */ /* 0x000fc40007f1e0ff */
[----:B------:R-:W-:Y:S02]  /*0790*/  MOV R9, c[0x0][0x2f0] ;  /* 0x0000bc0000097a02 */ /* 0x000fe40000000f00 */
[----:B------:R-:W-:Y:S02]  /*07a0*/  IADD3.X R3, R54, c[0x0][0x184], RZ, P0, !PT ;  /* 0x0000610036037a10 */ /* 0x000fe400007fe4ff */
[----:B-1----:R-:W-:Y:S01]  /*07b0*/  SHF.R.S32.HI R7, RZ, 0x1f, R9 ;  /* 0x0000001fff077819 */ /* 0x002fe20000011409 */
[----:B0-----:R-:W-:Y:S02]  /*07c0*/  IMAD R4, R19, c[0x0][0x2f0], RZ ;  /* 0x0000bc0013047a24 */ /* 0x001fe400078e02ff */
[----:B------:R0:W4:Y:S02]  /*07d0*/  LDG.E R59, [R2.64+0x4] ;  /* 0x00000410023b7981 */ /* 0x000124000c1e1900 */
[----:B------:R-:W-:Y:S02]  /*07e0*/  IMAD R11, R7, R76, R4 ;  /* 0x0000004c070b7224 */ /* 0x000fe400078e0204 */
[----:B------:R0:W4:Y:S01]  /*07f0*/  LDG.E R57, [R2.64] ;  /* 0x0000001002397981 */ /* 0x000122000c1e1900 */
[----:B------:R-:W-:-:S03]  /*0800*/  IMAD.WIDE.U32 R4, R76, R9, c[0x0][0x2d0] ;  /* 0x0000b4004c047625 */ /* 0x000fc600078e0009 */
[----:B------:R0:W4:Y:S02]  /*0810*/  LDG.E R55, [R2.64+0x8] ;  /* 0x0000081002377981 */ /* 0x000124000c1e1900 */
[----:B------:R-:W-:Y:S02]  /*0820*/  IADD3 R11, R5, R11, RZ ;  /* 0x0000000b050b7210 */ /* 0x000fe40007ffe0ff */
[----:B------:R-:W-:-:S05]  /*0830*/  MOV R10, R4 ;  /* 0x00000004000a7202 */ /* 0x000fca0000000f00 */
[----:B------:R3:W4:Y:S01]  /*0840*/  LDG.E R89, [R10.64] ;  /* 0x000000100a597981 */ /* 0x000722000c1e1900 */
[----:B------:R-:W-:Y:S01]  /*0850*/  MOV R13, c[0x0][0x3d0] ;  /* 0x0000f400000d7a02 */ /* 0x000fe20000000f00 */
[----:B------:R-:W-:Y:S02]  /*0860*/  IMAD R6, R75, c[0x0][0x1d8], RZ ;  /* 0x000076004b067a24 */ /* 0x000fe400078e02ff */
[----:B------:R-:W-:Y:S01]  /*0870*/  IMAD R8, R19, c[0x0][0x3d0], RZ ;  /* 0x0000f40013087a24 */ /* 0x000fe200078e02ff */
[----:B------:R-:W-:Y:S01]  /*0880*/  SHF.R.S32.HI R7, RZ, 0x1f, R13 ;  /* 0x0000001fff077819 */ /* 0x000fe2000001140d */
[----:B------:R-:W-:-:S04]  /*0890*/  IMAD.WIDE.U32 R32, R77, c[0x0][0x1d8], RZ ;  /* 0x000076004d207a25 */ /* 0x000fc800078e00ff */
[----:B------:R-:W-:Y:S02]  /*08a0*/  IMAD R53, R77, UR9, R6 ;  /* 0x000000094d357c24 */ /* 0x000fe4000f8e0206 */
[----:B------:R-:W-:Y:S01]  /*08b0*/  IMAD R5, R7, R76, R8 ;  /* 0x0000004c07057224 */ /* 0x000fe200078e0208 */
[----:B------:R-:W-:Y:S01]  /*08c0*/  IADD3 R8, P0, R32, c[0x0][0x1b8], RZ ;  /* 0x00006e0020087a10 */ /* 0x000fe20007f1e0ff */
[----:B------:R-:W-:Y:S01]  /*08d0*/  IMAD.WIDE.U32 R6, R76, R13, c[0x0][0x3b0] ;  /* 0x0000ec004c067625 */ /* 0x000fe200078e000d */
[----:B------:R-:W-:-:S04]  /*08e0*/  IADD3 R53, R33, R53, RZ ;  /* 0x0000003521357210 */ /* 0x000fc80007ffe0ff */
[----:B------:R-:W-:Y:S02]  /*08f0*/  IADD3 R7, R7, R5, RZ ;  /* 0x0000000507077210 */ /* 0x000fe40007ffe0ff */
[----:B------:R-:W-:-:S03]  /*0900*/  IADD3.X R9, R53, c[0x0][0x1bc], RZ, P0, !PT ;  /* 0x00006f0035097a10 */ /* 0x000fc600007fe4ff */
[----:B------:R1:W5:Y:S04]  /*0910*/  LDG.E R5, [R6.64] ;  /* 0x0000001006057981 */ /* 0x000368000c1e1900 */
[----:B------:R1:W5:Y:S04]  /*0920*/  LDG.E R21, [R8.64] ;  /* 0x0000001008157981 */ /* 0x000368000c1e1900 */
[----:B------:R1:W5:Y:S04]  /*0930*/  LDG.E R4, [R6.64+0x4] ;  /* 0x0000041006047981 */ /* 0x000368000c1e1900 */
[----:B0-----:R0:W5:Y:S01]  /*0940*/  LDG.E R2, [R6.64+0x8] ;  /* 0x0000081006027981 */ /* 0x001162000c1e1900 */
[----:B------:R-:W-:Y:S01]  /*0950*/  BSSY B4, `(.L_x_6) ;  /* 0x00005ae000047945 */ /* 0x000fe20003800000 */
[----:B--2---:R-:W-:-:S04]  /*0960*/  FMUL R3, R70, R72 ;  /* 0x0000004846037220 */ /* 0x004fc80000400000 */
[----:B---3--:R-:W-:-:S04]  /*0970*/  FFMA R10, R66, R69, R3 ;  /* 0x00000045420a7223 */ /* 0x008fc80000000003 */
[CC--:B----4-:R-:W-:Y:S01]  /*0980*/  FFMA R10, R65.reuse, R67.reuse, R10 ;  /* 0x00000043410a7223 */ /* 0x0d0fe2000000000a */
[----:B------:R-:W-:Y:S01]  /*0990*/  FMUL R12, R70, R67 ;  /* 0x00000043460c7220 */ /* 0x000fe20000400000 */
[----:B------:R-:W-:Y:S02]  /*09a0*/  FADD R3, R68, R68 ;  /* 0x0000004444037221 */ /* 0x000fe40000000000 */
[----:B------:R-:W-:Y:S01]  /*09b0*/  FADD R10, R10, R10 ;  /* 0x0000000a0a0a7221 */ /* 0x000fe20000000000 */
[CC--:B------:R-:W-:Y:S01]  /*09c0*/  FMUL R11, R65.reuse, R69.reuse ;  /* 0x00000045410b7220 */ /* 0x0c0fe20000400000 */
[----:B-1----:R-:W-:Y:S01]  /*09d0*/  FFMA R9, R65, R72, -R12 ;  /* 0x0000004841097223 */ /* 0x002fe2000000080c */
[-C--:B------:R-:W-:Y:S01]  /*09e0*/  FFMA R3, R3, R68.reuse, -1 ;  /* 0xbf80000003037423 */ /* 0x080fe20000000044 */
[----:B0-----:R-:W-:Y:S01]  /*09f0*/  FMUL R6, R10, R69 ;  /* 0x000000450a067220 */ /* 0x001fe20000400000 */
[-C--:B------:R-:W-:Y:S01]  /*0a00*/  FFMA R11, R66, R67.reuse, -R11 ;  /* 0x00000043420b7223 */ /* 0x080fe2000000080b */
[----:B------:R-:W-:Y:S01]  /*0a10*/  FMUL R9, R9, R68 ;  /* 0x0000004409097220 */ /* 0x000fe20000400000 */
[C---:B------:R-:W-:Y:S01]  /*0a20*/  FMUL R7, R10.reuse, R72 ;  /* 0x000000480a077220 */ /* 0x040fe20000400000 */
[----:B------:R-:W-:Y:S01]  /*0a30*/  FFMA R6, R3, R66, R6 ;  /* 0x0000004203067223 */ /* 0x000fe20000000006 */
[----:B------:R-:W-:Y:S01]  /*0a40*/  FMUL R10, R10, R67 ;  /* 0x000000430a0a7220 */ /* 0x000fe20000400000 */
[----:B------:R-:W-:Y:S01]  /*0a50*/  FMUL R8, R11, R68 ;  /* 0x000000440b087220 */ /* 0x000fe20000400000 */
[----:B------:R-:W-:Y:S01]  /*0a60*/  FFMA R7, R3, R70, R7 ;  /* 0x0000004603077223 */ /* 0x000fe20000000007 */
[----:B------:R-:W-:Y:S01]  /*0a70*/  FFMA R9, R9, 2, R6 ;  /* 0x4000000009097823 */ /* 0x000fe20000000006 */
[----:B------:R-:W-:Y:S01]  /*0a80*/  FMUL R6, R64, R69 ;  /* 0x0000004540067220 */ /* 0x000fe20000400000 */
[-C--:B------:R-:W-:Y:S01]  /*0a90*/  FMUL R13, R66, R72.reuse ;  /* 0x00000048420d7220 */ /* 0x080fe20000400000 */
[----:B------:R-:W-:Y:S01]  /*0aa0*/  FMUL R11, R64, R72 ;  /* 0x00000048400b7220 */ /* 0x000fe20000400000 */
[----:B------:R-:W-:Y:S01]  /*0ab0*/  FFMA R10, R3, R65, R10 ;  /* 0x00000041030a7223 */ /* 0x000fe2000000000a */
[----:B------:R-:W-:Y:S01]  /*0ac0*/  FFMA R7, R8, 2, R7 ;  /* 0x4000000008077823 */ /* 0x000fe20000000007 */
[----:B------:R-:W-:Y:S01]  /*0ad0*/  FMUL R8, R64, R67 ;  /* 0x0000004340087220 */ /* 0x000fe20000400000 */
[-C--:B------:R-:W-:Y:S01]  /*0ae0*/  FFMA R3, R63, R68.reuse, R6 ;  /* 0x000000443f037223 */ /* 0x080fe20000000006 */
[----:B------:R-:W-:Y:S01]  /*0af0*/  FFMA R13, R70, R69, -R13 ;  /* 0x00000045460d7223 */ /* 0x000fe2000000080d */
[CC--:B------:R-:W-:Y:S01]  /*0b00*/  FFMA R6, R62.reuse, R68.reuse, R11 ;  /* 0x000000443e067223 */ /* 0x0c0fe2000000000b */
[C---:B------:R-:W-:Y:S01]  /*0b10*/  FFMA R11, R61.reuse, R68, R8 ;  /* 0x000000443d0b7223 */ /* 0x040fe20000000008 */
[----:B------:R-:W-:Y:S01]  /*0b20*/  FFMA R3, R61, R72, R3 ;  /* 0x000000483d037223 */ /* 0x000fe20000000003 */
[-C--:B------:R-:W-:Y:S01]  /*0b30*/  FMUL R13, R13, R68.reuse ;  /* 0x000000440d0d7220 */ /* 0x080fe20000400000 */
[C---:B------:R-:W-:Y:S01]  /*0b40*/  FFMA R8, R63.reuse, R67, R6 ;  /* 0x000000433f087223 */ /* 0x040fe20000000006 */
[-C--:B------:R-:W-:Y:S01]  /*0b50*/  FMUL R15, R63, R69.reuse ;  /* 0x000000453f0f7220 */ /* 0x080fe20000400000 */
[C---:B------:R-:W-:Y:S01]  /*0b60*/  FFMA R90, R62.reuse, R69, R11 ;  /* 0x000000453e5a7223 */ /* 0x040fe2000000000b */
[----:B------:R-:W-:Y:S01]  /*0b70*/  FFMA R13, R13, 2, R10 ;  /* 0x400000000d0d7823 */ /* 0x000fe2000000000a */
[----:B------:R-:W-:Y:S01]  /*0b80*/  FFMA R6, R62, -R67, R3 ;  /* 0x800000433e067223 */ /* 0x000fe20000000003 */
[----:B------:R-:W-:Y:S01]  /*0b90*/  FFMA R8, R61, -R69, R8 ;  /* 0x800000453d087223 */ /* 0x000fe20000000008 */
[----:B------:R-:W-:Y:S01]  /*0ba0*/  FADD R9, R9, R60 ;  /* 0x0000003c09097221 */ /* 0x000fe20000000000 */
[----:B------:R-:W-:Y:S01]  /*0bb0*/  FADD R7, R7, R58 ;  /* 0x0000003a07077221 */ /* 0x000fe20000000000 */
[----:B------:R-:W-:Y:S01]  /*0bc0*/  FFMA R15, R64, R68, -R15 ;  /* 0x00000044400f7223 */ /* 0x000fe2000000080f */
[----:B------:R-:W-:Y:S01]  /*0bd0*/  FFMA R90, R63, -R72, R90 ;  /* 0x800000483f5a7223 */ /* 0x000fe2000000005a */
[----:B------:R-:W-:Y:S01]  /*0be0*/  FADD R13, R13, R56 ;  /* 0x000000380d0d7221 */ /* 0x000fe20000000000 */
[----:B------:R-:W-:Y:S01]  /*0bf0*/  FMUL R81, R9, -R6 ;  /* 0x8000000609517220 */ /* 0x000fe20000400000 */
[----:B------:R-:W-:Y:S01]  /*0c00*/  FMUL R82, R7, -R8 ;  /* 0x8000000807527220 */ /* 0x000fe20000400000 */
[----:B------:R-:W-:Y:S01]  /*0c10*/  FFMA R52, R62, -R72, R15 ;  /* 0x800000483e347223 */ /* 0x000fe2000000000f */
[----:B------:R-:W-:-:S02]  /*0c20*/  FMUL R80, R13, -R90 ;  /* 0x8000005a0d507220 */ /* 0x000fc40000400000 */
[----:B------:R-:W-:Y:S01]  /*0c30*/  FADD R3, R81, R82 ;  /* 0x0000005251037221 */ /* 0x000fe20000000000 */
[----:B------:R-:W-:-:S03]  /*0c40*/  FFMA R52, R61, -R67, R52 ;  /* 0x800000433d347223 */ /* 0x000fc60000000034 */
[----:B------:R-:W-:Y:S01]  /*0c50*/  FADD R10, R3, R80 ;  /* 0x00000050030a7221 */ /* 0x000fe20000000000 */
[----:B------:R-:W-:-:S03]  /*0c60*/  FADD R3, R52, R52 ;  /* 0x0000003434037221 */ /* 0x000fc60000000000 */
[----:B------:R-:W-:Y:S01]  /*0c70*/  FADD R11, R10, R10 ;  /* 0x0000000a0a0b7221 */ /* 0x000fe20000000000 */
[----:B------:R-:W-:-:S03]  /*0c80*/  FFMA R10, R52, R3, -1 ;  /* 0xbf800000340a7423 */ /* 0x000fc60000000003 */
[-C--:B------:R-:W-:Y:S01]  /*0c90*/  FMUL R12, R8, R11.reuse ;  /* 0x0000000b080c7220 */ /* 0x080fe20000400000 */
[C---:B------:R-:W-:Y:S01]  /*0ca0*/  FMUL R50, R7.reuse, -R90 ;  /* 0x8000005a07327220 */ /* 0x040fe20000400000 */
[C---:B------:R-:W-:Y:S02]  /*0cb0*/  FMUL R51, R7.reuse, -R6 ;  /* 0x8000000607337220 */ /* 0x040fe40000400000 */
[----:B------:R-:W-:Y:S01]  /*0cc0*/  FFMA R15, R7, R10, -R12 ;  /* 0x0000000a070f7223 */ /* 0x000fe2000000080c */
[-C--:B------:R-:W-:Y:S01]  /*0cd0*/  FMUL R12, R6, R11.reuse ;  /* 0x0000000b060c7220 */ /* 0x080fe20000400000 */
[-C--:B------:R-:W-:Y:S01]  /*0ce0*/  FMUL R49, R13, -R8.reuse ;  /* 0x800000080d317220 */ /* 0x080fe20000400000 */
[C---:B------:R-:W-:Y:S01]  /*0cf0*/  FMUL R46, R9.reuse, -R8 ;  /* 0x80000008092e7220 */ /* 0x040fe20000400000 */
[----:B------:R-:W-:Y:S01]  /*0d00*/  FMUL R48, R9, -R90 ;  /* 0x8000005a09307220 */ /* 0x000fe20000400000 */
[----:B------:R-:W-:Y:S01]  /*0d10*/  FMUL R47, R13, -R6 ;  /* 0x800000060d2f7220 */ /* 0x000fe20000400000 */
[----:B------:R-:W-:Y:S01]  /*0d20*/  FMUL R22, R59, -R8 ;  /* 0x800000083b167220 */ /* 0x000fe20000400000 */
[----:B------:R-:W-:Y:S01]  /*0d30*/  FFMA R12, R9, R10, -R12 ;  /* 0x0000000a090c7223 */ /* 0x000fe2000000080c */
[----:B------:R-:W-:Y:S01]  /*0d40*/  FMUL R18, R90, R11 ;  /* 0x0000000b5a127220 */ /* 0x000fe20000400000 */
[----:B------:R-:W-:Y:S01]  /*0d50*/  FADD R3, R49, -R50 ;  /* 0x8000003231037221 */ /* 0x000fe20000000000 */
[----:B------:R-:W-:Y:S01]  /*0d60*/  FADD R9, R51, -R46 ;  /* 0x8000002e33097221 */ /* 0x000fe20000000000 */
[----:B------:R-:W-:Y:S01]  /*0d70*/  FADD R7, R48, -R47 ;  /* 0x8000002f30077221 */ /* 0x000fe20000000000 */
[----:B------:R-:W-:Y:S01]  /*0d80*/  FFMA R22, R57, -R6, R22 ;  /* 0x8000000639167223 */ /* 0x000fe20000000016 */
[----:B------:R-:W-:Y:S01]  /*0d90*/  FFMA R13, R13, R10, -R18 ;  /* 0x0000000a0d0d7223 */ /* 0x000fe20000000812 */
[C---:B------:R-:W-:Y:S01]  /*0da0*/  FMUL R3, R52.reuse, R3 ;  /* 0x0000000334037220 */ /* 0x040fe20000400000 */
[C---:B------:R-:W-:Y:S01]  /*0db0*/  FMUL R20, R52.reuse, R9 ;  /* 0x0000000934147220 */ /* 0x040fe20000400000 */
[----:B------:R-:W-:Y:S01]  /*0dc0*/  FMUL R18, R52, R7 ;  /* 0x0000000734127220 */ /* 0x000fe20000400000 */
[----:B------:R-:W-:Y:S01]  /*0dd0*/  FFMA R22, R55, -R90, R22 ;  /* 0x8000005a37167223 */ /* 0x000fe20000000016 */
[----:B------:R-:W-:Y:S01]  /*0de0*/  FFMA R3, R3, 2, R12 ;  /* 0x4000000003037823 */ /* 0x000fe2000000000c */
[----:B------:R-:W-:Y:S01]  /*0df0*/  FFMA R9, R20, 2, R13 ;  /* 0x4000000014097823 */ /* 0x000fe2000000000d */
[----:B------:R-:W-:Y:S01]  /*0e00*/  FFMA R7, R18, 2, R15 ;  /* 0x4000000012077823 */ /* 0x000fe2000000000f */
[----:B------:R-:W-:Y:S01]  /*0e10*/  FMUL R20, R57, -R8 ;  /* 0x8000000839147220 */ /* 0x000fe20000400000 */
[----:B------:R-:W-:Y:S01]  /*0e20*/  FMUL R12, R59, -R90 ;  /* 0x8000005a3b0c7220 */ /* 0x000fe20000400000 */
[-C--:B------:R-:W-:Y:S01]  /*0e30*/  FMUL R18, R55, -R6.reuse ;  /* 0x8000000637127220 */ /* 0x080fe20000400000 */
[----:B------:R-:W-:Y:S01]  /*0e40*/  FADD R11, R22, R22 ;  /* 0x00000016160b7221 */ /* 0x000fe20000000000 */
[----:B------:R-:W-:Y:S01]  /*0e50*/  ISETP.NE.AND P0, PT, R89, 0x5, PT ;  /* 0x000000055900780c */ /* 0x000fe20003f05270 */
[----:B------:R-:W-:Y:S01]  /*0e60*/  FFMA R17, R59, -R6, -R20 ;  /* 0x800000063b117223 */ /* 0x000fe20000000814 */
[----:B------:R-:W-:Y:S01]  /*0e70*/  FFMA R13, R55, -R8, -R12 ;  /* 0x80000008370d7223 */ /* 0x000fe2000000080c */
[C---:B------:R-:W-:Y:S01]  /*0e80*/  FFMA R15, R57.reuse, -R90, -R18 ;  /* 0x8000005a390f7223 */ /* 0x040fe20000000812 */
[-C--:B------:R-:W-:Y:S01]  /*0e90*/  FMUL R6, R6, R11.reuse ;  /* 0x0000000b06067220 */ /* 0x080fe20000400000 */
[-C--:B------:R-:W-:Y:S01]  /*0ea0*/  FMUL R8, R8, R11.reuse ;  /* 0x0000000b08087220 */ /* 0x080fe20000400000 */
[----:B------:R-:W-:Y:S01]  /*0eb0*/  FMUL R12, R90, R11 ;  /* 0x0000000b5a0c7220 */ /* 0x000fe20000400000 */
[C---:B------:R-:W-:Y:S01]  /*0ec0*/  FMUL R13, R52.reuse, R13 ;  /* 0x0000000d340d7220 */ /* 0x040fe20000400000 */
[-C--:B------:R-:W-:Y:S01]  /*0ed0*/  FFMA R6, R57, R10.reuse, -R6 ;  /* 0x0000000a39067223 */ /* 0x080fe20000000806 */
[-C--:B------:R-:W-:Y:S01]  /*0ee0*/  FFMA R8, R59, R10.reuse, -R8 ;  /* 0x0000000a3b087223 */ /* 0x080fe20000000808 */
[----:B------:R-:W-:Y:S01]  /*0ef0*/  FFMA R12, R55, R10, -R12 ;  /* 0x0000000a370c7223 */ /* 0x000fe2000000080c */
[C---:B------:R-:W-:Y:S01]  /*0f00*/  FMUL R15, R52.reuse, R15 ;  /* 0x0000000f340f7220 */ /* 0x040fe20000400000 */
[----:B------:R-:W-:Y:S01]  /*0f10*/  FMUL R17, R52, R17 ;  /* 0x0000001134117220 */ /* 0x000fe20000400000 */
[----:B------:R-:W-:-:S02]  /*0f20*/  FFMA R6, R13, 2, R6 ;  /* 0x400000000d067823 */ /* 0x000fc40000000006 */
[----:B------:R-:W-:Y:S01]  /*0f30*/  FFMA R8, R15, 2, R8 ;  /* 0x400000000f087823 */ /* 0x000fe20000000008 */
[----:B------:R-:W-:Y:S01]  /*0f40*/  FFMA R12, R17, 2, R12 ;  /* 0x40000000110c7823 */ /* 0x000fe2000000000c */
[----:B------:R-:W-:Y:S02]  /*0f50*/  FADD R6, -R3, R6 ;  /* 0x0000000603067221 */ /* 0x000fe40000000100 */
[----:B------:R-:W-:Y:S01]  /*0f60*/  FADD R7, -R7, R8 ;  /* 0x0000000807077221 */ /* 0x000fe20000000100 */
[----:B------:R-:W-:Y:S01]  /*0f70*/  FADD R9, -R9, R12 ;  /* 0x0000000c09097221 */ /* 0x000fe20000000100 */
[----:B------:R-:W-:Y:S05]  /*0f80*/  @!P0 BRA `(.L_x_7) ;  /* 0x0000012000008947 */ /* 0x000fea0003800000 */
[----:B-----5:R-:W-:Y:S01]  /*0f90*/  FADD R8, R21, c[0x0][0x3e8] ;  /* 0x0000fa0015087621 */ /* 0x020fe20000000000 */
[----:B------:R-:W-:Y:S01]  /*0fa0*/  MOV R3, RZ ;  /* 0x000000ff00037202 */ /* 0x000fe20000000f00 */
[----:B------:R-:W-:Y:S01]  /*0fb0*/  CS2R R86, SRZ ;  /* 0x0000000000567805 */ /* 0x000fe2000001ff00 */
        /* <DEDUP_REMOVED lines=8> */
[----:B------:R-:W-:-:S02]  /*1040*/  MOV R93, RZ ;  /* 0x000000ff005d7202 */ /* 0x000fc40000000f00 */
[----:B------:R-:W-:Y:S02]  /*1050*/  MOV R95, RZ ;  /* 0x000000ff005f7202 */ /* 0x000fe40000000f00 */
[----:B------:R-:W-:Y:S02]  /*1060*/  MOV R97, RZ ;  /* 0x000000ff00617202 */ /* 0x000fe40000000f00 */
[----:B------:R-:W-:Y:S02]  /*1070*/  MOV R38, RZ ;  /* 0x000000ff00267202 */ /* 0x000fe40000000f00 */
[----:B------:R-:W-:Y:S02]  /*1080*/  MOV R40, RZ ;  /* 0x000000ff00287202 */ /* 0x000fe40000000f00 */
[----:B------:R-:W-:Y:S01]  /*1090*/  MOV R105, RZ ;  /* 0x000000ff00697202 */ /* 0x000fe20000000f00 */
[----:B------:R-:W-:Y:S05]  /*10a0*/  BRA `(.L_x_8) ;  /* 0x0000538000007947 */ /* 0x000fea0003800000 */
.L_x_7:
[----:B------:R-:W-:Y:S01]  /*10b0*/  MOV R11, c[0x0][0x398] ;  /* 0x0000e600000b7a02 */ /* 0x000fe20000000f00 */
[----:B------:R-:W-:-:S03]  /*10c0*/  IMAD R19, R19, c[0x0][0x398], RZ ;  /* 0x0000e60013137a24 */ /* 0x000fc600078e02ff */
[----:B------:R-:W-:Y:S01]  /*10d0*/  SHF.R.S32.HI R3, RZ, 0x1f, R11 ;  /* 0x0000001fff037819 */ /* 0x000fe2000001140b */
[----:B------:R-:W-:-:S04]  /*10e0*/  IMAD.WIDE.U32 R10, R76, R11, c[0x0][0x378] ;  /* 0x0000de004c0a7625 */ /* 0x000fc800078e000b */
[----:B------:R-:W-:-:S05]  /*10f0*/  IMAD R3, R3, R76, R19 ;  /* 0x0000004c03037224 */ /* 0x000fca00078e0213 */
[----:B------:R-:W-:-:S05]  /*1100*/  IADD3 R11, R11, R3, RZ ;  /* 0x000000030b0b7210 */ /* 0x000fca0007ffe0ff */
[----:B------:R0:W5:Y:S02]  /*1110*/  LDG.E.64 R34, [R10.64] ;  /* 0x000000100a227981 */ /* 0x000164000c1e1b00 */
[----:B-----5:R-:W1:Y:S01]  /*1120*/  MUFU.RCP R8, R5 ;  /* 0x0000000500087308 */ /* 0x020e620000001000 */
[----:B------:R-:W-:Y:S07]  /*1130*/  BSSY B5, `(.L_x_9) ;  /* 0x000000d000057945 */ /* 0x000fee0003800000 */
[----:B------:R-:W2:Y:S01]  /*1140*/  FCHK P0, R6, R5 ;  /* 0x0000000506007302 */ /* 0x000ea20000000000 */
[----:B-1----:R-:W-:-:S04]  /*1150*/  FFMA R3, -R5, R8, 1 ;  /* 0x3f80000005037423 */ /* 0x002fc80000000108 */
[----:B------:R-:W-:-:S04]  /*1160*/  FFMA R3, R8, R3, R8 ;  /* 0x0000000308037223 */ /* 0x000fc80000000008 */
[----:B------:R-:W-:-:S04]  /*1170*/  FFMA R8, R6, R3, RZ ;  /* 0x0000000306087223 */ /* 0x000fc800000000ff */
[----:B------:R-:W-:-:S04]  /*1180*/  FFMA R12, -R5, R8, R6 ;  /* 0x00000008050c7223 */ /* 0x000fc80000000106 */
[----:B------:R-:W-:Y:S01]  /*1190*/  FFMA R88, R3, R12, R8 ;  /* 0x0000000c03587223 */ /* 0x000fe20000000008 */
[----:B--2---:R-:W-:Y:S05]  /*11a0*/  @!P0 BRA `(.L_x_10) ;  /* 0x0000005000008947 */ /* 0x004fea0003800000 */
[----:B0-----:R-:W-:Y:S02]  /*11b0*/  MOV R25, R6 ;  /* 0x0000000600197202 */ /* 0x001fe40000000f00 */
[----:B------:R-:W-:Y:S02]  /*11c0*/  MOV R26, R5 ;  /* 0x00000005001a7202 */ /* 0x000fe40000000f00 */
[----:B------:R-:W-:Y:S02]  /*11d0*/  MOV R109, 0x11f0 ;  /* 0x000011f0006d7802 */ /* 0x000fe40000000f00 */
[----:B------:R-:W-:Y:S05]  /*11e0*/  CALL.REL.NOINC `($__internal_3_$__cuda_sm3x_div_rn_noftz_f32_slowpath) ;  /* 0x0000bee000007944 */ /* 0x000fea0003c00000 */
[----:B0-----:R-:W-:Y:S02]  /*11f0*/  MOV R88, R25 ;  /* 0x0000001900587202 */ /* 0x001fe40000000f00 */
.L_x_10:
[----:B0-----:R-:W-:Y:S05]  /*1200*/  BSYNC B5 ;  /* 0x0000000000057941 */ /* 0x001fea0003800000 */
.L_x_9:
[----:B------:R-:W0:Y:S01]  /*1210*/  MUFU.RCP R3, R4 ;  /* 0x0000000400037308 */ /* 0x000e220000001000 */
[----:B------:R-:W-:Y:S07]  /*1220*/  BSSY B5, `(.L_x_11) ;  /* 0x000000d000057945 */ /* 0x000fee0003800000 */
[----:B------:R-:W1:Y:S01]  /*1230*/  FCHK P0, R7, R4 ;  /* 0x0000000407007302 */ /* 0x000e620000000000 */
[----:B0-----:R-:W-:-:S04]  /*1240*/  FFMA R8, -R4, R3, 1 ;  /* 0x3f80000004087423 */ /* 0x001fc80000000103 */
[----:B------:R-:W-:-:S04]  /*1250*/  FFMA R8, R3, R8, R3 ;  /* 0x0000000803087223 */ /* 0x000fc80000000003 */
[----:B------:R-:W-:-:S04]  /*1260*/  FFMA R3, R7, R8, RZ ;  /* 0x0000000807037223 */ /* 0x000fc800000000ff */
[----:B------:R-:W-:-:S04]  /*1270*/  FFMA R10, -R4, R3, R7 ;  /* 0x00000003040a7223 */ /* 0x000fc80000000107 */
[----:B------:R-:W-:Y:S01]  /*1280*/  FFMA R83, R8, R10, R3 ;  /* 0x0000000a08537223 */ /* 0x000fe20000000003 */
[----:B-1----:R-:W-:Y:S05]  /*1290*/  @!P0 BRA `(.L_x_12) ;  /* 0x0000005000008947 */ /* 0x002fea0003800000 */
[----:B------:R-:W-:Y:S02]  /*12a0*/  MOV R25, R7 ;  /* 0x0000000700197202 */ /* 0x000fe40000000f00 */
[----:B------:R-:W-:Y:S02]  /*12b0*/  MOV R26, R4 ;  /* 0x00000004001a7202 */ /* 0x000fe40000000f00 */
[----:B------:R-:W-:Y:S02]  /*12c0*/  MOV R109, 0x12e0 ;  /* 0x000012e0006d7802 */ /* 0x000fe40000000f00 */
[----:B------:R-:W-:Y:S05]  /*12d0*/  CALL.REL.NOINC `($__internal_3_$__cuda_sm3x_div_rn_noftz_f32_slowpath) ;  /* 0x0000bdf000007944 */ /* 0x000fea0003c00000 */
[----:B0-----:R-:W-:Y:S02]  /*12e0*/  MOV R83, R25 ;  /* 0x0000001900537202 */ /* 0x001fe40000000f00 */
.L_x_12:
[----:B------:R-:W-:Y:S05]  /*12f0*/  BSYNC B5 ;  /* 0x0000000000057941 */ /* 0x000fea0003800000 */
.L_x_11:
        /* <DEDUP_REMOVED lines=14> */
.L_x_14:
[----:B------:R-:W-:Y:S05]  /*13e0*/  BSYNC B5 ;  /* 0x0000000000057941 */ /* 0x000fea0003800000 */
.L_x_13:
[----:B------:R-:W2:Y:S04]  /*13f0*/  LD.E.64 R18, [R34.64+0xf8] ;  /* 0x0000f81022127980 */ /* 0x000ea8000c101b00 */
[----:B------:R-:W3:Y:S04]  /*1400*/  LD.E R92, [R34.64+0x128] ;  /* 0x00012810225c7980 */ /* 0x000ee8000c101900 */
[----:B------:R0:W5:Y:S04]  /*1410*/  LD.E.64 R36, [R34.64+0x38] ;  /* 0x0000381022247980 */ /* 0x000168000c101b00 */
[----:B------:R0:W5:Y:S04]  /*1420*/  LD.E.64 R86, [R34.64+0xd0] ;  /* 0x0000d01022567980 */ /* 0x000168000c101b00 */
[----:B------:R0:W5:Y:S04]  /*1430*/  LD.E.64 R84, [R34.64+0xc8] ;  /* 0x0000c81022547980 */ /* 0x000168000c101b00 */
[----:B------:R0:W5:Y:S04]  /*1440*/  LD.E.64 R38, [R34.64+0x70] ;  /* 0x0000701022267980 */ /* 0x000168000c101b00 */
[----:B------:R0:W5:Y:S04]  /*1450*/  LD.E.64 R40, [R34.64] ;  /* 0x0000001022287980 */ /* 0x000168000c101b00 */
[----:B--2---:R-:W2:Y:S01]  /*1460*/  LD.E R18, [R18.64] ;  /* 0x0000001012127980 */ /* 0x004ea2000c101900 */
[----:B------:R-:W-:Y:S01]  /*1470*/  FADD R8, R21, c[0x0][0x3e8] ;  /* 0x0000fa0015087621 */ /* 0x000fe20000000000 */
[----:B------:R-:W-:Y:S01]  /*1480*/  BSSY B6, `(.L_x_15) ;  /* 0x000041d000067945 */ /* 0x000fe20003800000 */
[----:B---3--:R-:W-:Y:S01]  /*1490*/  FMUL R14, R92, 0.0010000000474974513054 ;  /* 0x3a83126f5c0e7820 */ /* 0x008fe20000400000 */
[----:B------:R-:W-:Y:S01]  /*14a0*/  CS2R R10, SRZ ;  /* 0x00000000000a7805 */ /* 0x000fe2000001ff00 */
[----:B------:R-:W-:-:S02]  /*14b0*/  MOV R16, 0x1 ;  /* 0x0000000100107802 */ /* 0x000fc40000000f00 */
[----:B------:R-:W-:Y:S01]  /*14c0*/  MOV R12, RZ ;  /* 0x000000ff000c7202 */ /* 0x000fe20000000f00 */
[----:B------:R-:W-:Y:S01]  /*14d0*/  FMUL R14, R14, R14 ;  /* 0x0000000e0e0e7220 */ /* 0x000fe20000400000 */
[----:B------:R-:W-:Y:S01]  /*14e0*/  MOV R13, R8 ;  /* 0x00000008000d7202 */ /* 0x000fe20000000f00 */
[----:B--2---:R0:W-:Y:S04]  /*14f0*/  STL [R1], R18 ;  /* 0x0000001201007387 */ /* 0x0041e80000100800 */
.L_x_124:
[----:B------:R-:W-:-:S04]  /*1500*/  IADD3 R102, R16, -0x1, RZ ;  /* 0xffffffff10667810 */ /* 0x000fc80007ffe0ff */
[----:B0-----:R-:W-:-:S05]  /*1510*/  LEA R104, R102, R1, 0x2 ;  /* 0x0000000166687211 */ /* 0x001fca00078e10ff */
[----:B------:R-:W2:Y:S02]  /*1520*/  LDL R21, [R104] ;  /* 0x0000000068157983 */ /* 0x000ea40000100800 */
[----:B012--5:R-:W-:-:S05]  /*1530*/  IMAD.WIDE R18, R21, 0x10, R84 ;  /* 0x0000001015127825 */ /* 0x027fca00078e0254 */
[----:B------:R-:W2:Y:S01]  /*1540*/  LD.E R24, [R18.64+0x4] ;  /* 0x0000041012187980 */ /* 0x000ea2000c101900 */
[----:B------:R-:W-:-:S03]  /*1550*/  IMAD.WIDE R20, R21, 0x10, R86 ;  /* 0x0000001015147825 */ /* 0x000fc600078e0256 */
[----:B------:R-:W3:Y:S04]  /*1560*/  LD.E R15, [R18.64] ;  /* 0x00000010120f7980 */ /* 0x000ee8000c101900 */
[----:B------:R-:W4:Y:S04]  /*1570*/  LD.E R26, [R18.64+0x8] ;  /* 0x00000810121a7980 */ /* 0x000f28000c101900 */
[----:B------:R-:W4:Y:S04]  /*1580*/  LD.E R17, [R20.64+0x4] ;  /* 0x0000041014117980 */ /* 0x000f28000c101900 */
[----:B------:R-:W4:Y:S04]  /*1590*/  LD.E R22, [R20.64] ;  /* 0x0000001014167980 */ /* 0x000f28000c101900 */
[----:B------:R-:W4:Y:S01]  /*15a0*/  LD.E R23, [R20.64+0x8] ;  /* 0x0000081014177980 */ /* 0x000f22000c101900 */
[----:B------:R-:W-:Y:S01]  /*15b0*/  BSSY B5, `(.L_x_16) ;  /* 0x0000406000057945 */ /* 0x000fe20003800000 */
[----:B------:R-:W-:-:S02]  /*15c0*/  MOV R99, R16 ;  /* 0x0000001000637202 */ /* 0x000fc40000000f00 */
[----:B------:R-:W-:Y:S02]  /*15d0*/  MOV R16, R102 ;  /* 0x0000006600107202 */ /* 0x000fe40000000f00 */
[----:B--2---:R-:W-:Y:S02]  /*15e0*/  FSETP.GEU.AND P1, PT, R83, R24, PT ;  /* 0x000000185300720b */ /* 0x004fe40003f2e000 */
[----:B---3--:R-:W-:Y:S02]  /*15f0*/  FSETP.GEU.AND P0, PT, R88, R15, PT ;  /* 0x0000000f5800720b */ /* 0x008fe40003f0e000 */
[----:B------:R-:W-:Y:S02]  /*1600*/  FSEL R24, R24, R83, !P1 ;  /* 0x0000005318187208 */ /* 0x000fe40004800000 */
[----:B----4-:R-:W-:Y:S02]  /*1610*/  FSETP.GEU.AND P2, PT, R3, R26, PT ;  /* 0x0000001a0300720b */ /* 0x010fe40003f4e000 */
[----:B------:R-:W-:-:S02]  /*1620*/  FSEL R15, R15, R88, !P0 ;  /* 0x000000580f0f7208 */ /* 0x000fc40004000000 */
[----:B------:R-:W-:Y:S02]  /*1630*/  FSETP.GT.AND P1, PT, R24, R17, PT ;  /* 0x000000111800720b */ /* 0x000fe40003f24000 */
[----:B------:R-:W-:Y:S02]  /*1640*/  FSEL R26, R26, R3, !P2 ;  /* 0x000000031a1a7208 */ /* 0x000fe40005000000 */
[----:B------:R-:W-:Y:S02]  /*1650*/  FSETP.GT.AND P0, PT, R15, R22, PT ;  /* 0x000000160f00720b */ /* 0x000fe40003f04000 */
[----:B------:R-:W-:Y:S01]  /*1660*/  FSEL R24, R17, R24, P1 ;  /* 0x0000001811187208 */ /* 0x000fe20000800000 */
[----:B------:R-:W-:Y:S01]  /*1670*/  FFMA R17, R92, 0.0010000000474974513054, R13 ;  /* 0x3a83126f5c117823 */ /* 0x000fe2000000000d */
[----:B------:R-:W-:Y:S02]  /*1680*/  FSETP.GT.AND P1, PT, R26, R23, PT ;  /* 0x000000171a00720b */ /* 0x000fe40003f24000 */
[----:B------:R-:W-:Y:S01]  /*1690*/  FSEL R15, R22, R15, P0 ;  /* 0x0000000f160f7208 */ /* 0x000fe20000000000 */
[----:B------:R-:W-:Y:S01]  /*16a0*/  FADD R24, R83, -R24 ;  /* 0x8000001853187221 */ /* 0x000fe20000000000 */
[----:B------:R-:W-:Y:S01]  /*16b0*/  FSEL R26, R23, R26, P1 ;  /* 0x0000001a171a7208 */ /* 0x000fe20000800000 */
[----:B------:R-:W-:-:S02]  /*16c0*/  FMUL R108, R17, R17 ;  /* 0x00000011116c7220 */ /* 0x000fc40000400000 */
[----:B------:R-:W-:Y:S01]  /*16d0*/  FADD R15, R88, -R15 ;  /* 0x8000000f580f7221 */ /* 0x000fe20000000000 */
[----:B------:R-:W-:Y:S01]  /*16e0*/  FMUL R24, R24, R24 ;  /* 0x0000001818187220 */ /* 0x000fe20000400000 */
[----:B------:R-:W-:-:S03]  /*16f0*/  FADD R26, R3, -R26 ;  /* 0x8000001a031a7221 */ /* 0x000fc60000000000 */
[----:B------:R-:W-:-:S04]  /*1700*/  FFMA R15, R15, R15, R24 ;  /* 0x0000000f0f0f7223 */ /* 0x000fc80000000018 */
[----:B------:R-:W-:-:S05]  /*1710*/  FFMA R15, R26, R26, R15 ;  /* 0x0000001a1a0f7223 */ /* 0x000fca000000000f */
[----:B------:R-:W-:-:S13]  /*1720*/  FSETP.GT.AND P0, PT, R15, R108, PT ;  /* 0x0000006c0f00720b */ /* 0x000fda0003f04000 */
[----:B------:R-:W-:Y:S05]  /*1730*/  @P0 BRA `(.L_x_17) ;  /* 0x00003ed000000947 */ /* 0x000fea0003800000 */
[----:B------:R-:W2:Y:S04]  /*1740*/  LD.E R18, [R18.64+0xc] ;  /* 0x00000c1012127980 */ /* 0x000ea8000c101900 */
[----:B------:R-:W3:Y:S04]  /*1750*/  LD.E R23, [R20.64+0xc] ;  /* 0x00000c1014177980 */ /* 0x000ee8000c101900 */
[----:B------:R-:W4:Y:S01]  /*1760*/  LD.E.U8 R17, [R20.64+0xf] ;  /* 0x00000f1014117980 */ /* 0x000f22000c101100 */
[----:B--2---:R-:W-:Y:S02]  /*1770*/  ISETP.GE.AND P0, PT, R18, RZ, PT ;  /* 0x000000ff1200720c */ /* 0x004fe40003f06270 */
[----:B---3--:R-:W-:-:S02]  /*1780*/  PRMT R15, R23, 0x7770, RZ ;  /* 0x00007770170f7816 */ /* 0x008fc400000000ff */
[----:B------:R-:W-:-:S04]  /*1790*/  PRMT R22, R23, 0x7771, RZ ;  /* 0x0000777117167816 */ /* 0x000fc800000000ff */
[----:B------:R-:W-:Y:S02]  /*17a0*/  PRMT R22, R22, 0x7604, R15 ;  /* 0x0000760416167816 */ /* 0x000fe4000000000f */
[----:B------:R-:W-:Y:S02]  /*17b0*/  PRMT R15, R23, 0x7772, RZ ;  /* 0x00007772170f7816 */ /* 0x000fe400000000ff */
[----:B----4-:R-:W-:Y:S02]  /*17c0*/  SHF.L.U32 R17, R17, 0x18, RZ ;  /* 0x0000001811117819 */ /* 0x010fe400000006ff */
[----:B------:R-:W-:Y:S02]  /*17d0*/  PRMT R22, R15, 0x7054, R22 ;  /* 0x000070540f167816 */ /* 0x000fe40000000016 */
[----:B------:R-:W-:Y:S02]  /*17e0*/  LOP3.LUT R91, R18, 0x7fffffff, RZ, 0xc0, !PT ;  /* 0x7fffffff125b7812 */ /* 0x000fe400078ec0ff */
[----:B------:R-:W-:Y:S01]  /*17f0*/  LOP3.LUT R101, R22, 0x7f000000, R17, 0xf8, !PT ;  /* 0x7f00000016657812 */ /* 0x000fe200078ef811 */
[----:B------:R-:W-:Y:S05]  /*1800*/  @!P0 BRA `(.L_x_18) ;  /* 0x000004a000008947 */ /* 0x000fea0003800000 */
[----:B------:R-:W-:-:S05]  /*1810*/  IMAD.WIDE.U32 R16, R91, 0x10, R84 ;  /* 0x000000105b107825 */ /* 0x000fca00078e0054 */
[----:B------:R-:W2:Y:S01]  /*1820*/  LD.E R15, [R16.64] ;  /* 0x00000010100f7980 */ /* 0x000ea2000c101900 */
[----:B------:R-:W-:-:S03]  /*1830*/  IMAD.WIDE R20, R101, 0x10, R84 ;  /* 0x0000001065147825 */ /* 0x000fc600078e0254 */
[----:B------:R-:W3:Y:S01]  /*1840*/  LD.E R26, [R16.64+0x4] ;  /* 0x00000410101a7980 */ /* 0x000ee2000c101900 */
[----:B------:R-:W-:-:S03]  /*1850*/  IMAD.WIDE.U32 R18, R91, 0x10, R86 ;  /* 0x000000105b127825 */ /* 0x000fc600078e0056 */
[----:B------:R-:W4:Y:S01]  /*1860*/  LD.E R98, [R20.64+0x4] ;  /* 0x0000041014627980 */ /* 0x000f22000c101900 */
[----:B------:R-:W-:-:S03]  /*1870*/  IMAD.WIDE R22, R101, 0x10, R86 ;  /* 0x0000001065167825 */ /* 0x000fc600078e0256 */
[----:B------:R-:W5:Y:S04]  /*1880*/  LD.E R24, [R18.64] ;  /* 0x0000001012187980 */ /* 0x000f68000c101900 */
[----:B------:R-:W5:Y:S04]  /*1890*/  LD.E R94, [R16.64+0x8] ;  /* 0x00000810105e7980 */ /* 0x000f68000c101900 */
[----:B------:R-:W5:Y:S04]  /*18a0*/  LD.E R93, [R20.64] ;  /* 0x00000010145d7980 */ /* 0x000f68000c101900 */
[----:B------:R-:W5:Y:S04]  /*18b0*/  LD.E R25, [R18.64+0x4] ;  /* 0x0000041012197980 */ /* 0x000f68000c101900 */
[----:B------:R-:W5:Y:S04]  /*18c0*/  LD.E R100, [R20.64+0x8] ;  /* 0x0000081014647980 */ /* 0x000f68000c101900 */
[----:B------:R-:W5:Y:S04]  /*18d0*/  LD.E R95, [R22.64+0x4] ;  /* 0x00000410165f7980 */ /* 0x000f68000c101900 */
[----:B------:R-:W5:Y:S04]  /*18e0*/  LD.E R27, [R18.64+0x8] ;  /* 0x00000810121b7980 */ /* 0x000f68000c101900 */
[----:B------:R-:W5:Y:S04]  /*18f0*/  LD.E R96, [R22.64] ;  /* 0x0000001016607980 */ /* 0x000f68000c101900 */
[----:B------:R-:W5:Y:S01]  /*1900*/  LD.E R97, [R22.64+0x8] ;  /* 0x0000081016617980 */ /* 0x000f62000c101900 */
[----:B--2---:R-:W-:-:S04]  /*1910*/  FSETP.GEU.AND P0, PT, R88, R15, PT ;  /* 0x0000000f5800720b */ /* 0x004fc80003f0e000 */
[----:B------:R-:W-:Y:S02]  /*1920*/  FSEL R15, R15, R88, !P0 ;  /* 0x000000580f0f7208 */ /* 0x000fe40004000000 */
[C---:B---3--:R-:W-:Y:S02]  /*1930*/  FSETP.GEU.AND P1, PT, R83.reuse, R26, PT ;  /* 0x0000001a5300720b */ /* 0x048fe40003f2e000 */
[----:B----4-:R-:W-:Y:S02]  /*1940*/  FSETP.GEU.AND P3, PT, R83, R98, PT ;  /* 0x000000625300720b */ /* 0x010fe40003f6e000 */
[-C--:B------:R-:W-:Y:S02]  /*1950*/  FSEL R26, R26, R83.reuse, !P1 ;  /* 0x000000531a1a7208 */ /* 0x080fe40004800000 */
[----:B-----5:R-:W-:Y:S02]  /*1960*/  FSETP.GT.AND P0, PT, R15, R24, PT ;  /* 0x000000180f00720b */ /* 0x020fe40003f04000 */
[----:B------:R-:W-:-:S02]  /*1970*/  FSEL R98, R98, R83, !P3 ;  /* 0x0000005362627208 */ /* 0x000fc40005800000 */
[----:B------:R-:W-:Y:S02]  /*1980*/  FSETP.GEU.AND P1, PT, R3, R94, PT ;  /* 0x0000005e0300720b */ /* 0x000fe40003f2e000 */
[----:B------:R-:W-:Y:S02]  /*1990*/  FSEL R15, R24, R15, P0 ;  /* 0x0000000f180f7208 */ /* 0x000fe40000000000 */
[----:B------:R-:W-:Y:S02]  /*19a0*/  FSETP.GEU.AND P2, PT, R88, R93, PT ;  /* 0x0000005d5800720b */ /* 0x000fe40003f4e000 */
[----:B------:R-:W-:Y:S02]  /*19b0*/  FSEL R94, R94, R3, !P1 ;  /* 0x000000035e5e7208 */ /* 0x000fe40004800000 */
[----:B------:R-:W-:Y:S02]  /*19c0*/  FSETP.GT.AND P0, PT, R26, R25, PT ;  /* 0x000000191a00720b */ /* 0x000fe40003f04000 */
[----:B------:R-:W-:-:S02]  /*19d0*/  FSEL R93, R93, R88, !P2 ;  /* 0x000000585d5d7208 */ /* 0x000fc40005000000 */
[----:B------:R-:W-:Y:S02]  /*19e0*/  FSETP.GEU.AND P3, PT, R3, R100, PT ;  /* 0x000000640300720b */ /* 0x000fe40003f6e000 */
[----:B------:R-:W-:Y:S02]  /*19f0*/  FSEL R26, R25, R26, P0 ;  /* 0x0000001a191a7208 */ /* 0x000fe40000000000 */
[----:B------:R-:W-:Y:S02]  /*1a00*/  FSETP.GT.AND P2, PT, R98, R95, PT ;  /* 0x0000005f6200720b */ /* 0x000fe40003f44000 */
[----:B------:R-:W-:Y:S02]  /*1a10*/  FSEL R100, R100, R3, !P3 ;  /* 0x0000000364647208 */ /* 0x000fe40005800000 */
[----:B------:R-:W-:Y:S02]  /*1a20*/  FSETP.GT.AND P0, PT, R94, R27, PT ;  /* 0x0000001b5e00720b */ /* 0x000fe40003f04000 */
[----:B------:R-:W-:-:S02]  /*1a30*/  FSEL R98, R95, R98, P2 ;  /* 0x000000625f627208 */ /* 0x000fc40001000000 */
[----:B------:R-:W-:Y:S02]  /*1a40*/  FSETP.GT.AND P1, PT, R93, R96, PT ;  /* 0x000000605d00720b */ /* 0x000fe40003f24000 */
[----:B------:R-:W-:Y:S01]  /*1a50*/  FSEL R94, R27, R94, P0 ;  /* 0x0000005e1b5e7208 */ /* 0x000fe20000000000 */
[C---:B------:R-:W-:Y:S01]  /*1a60*/  FADD R26, R83.reuse, -R26 ;  /* 0x8000001a531a7221 */ /* 0x040fe20000000000 */
[----:B------:R-:W-:Y:S01]  /*1a70*/  FSEL R93, R96, R93, P1 ;  /* 0x0000005d605d7208 */ /* 0x000fe20000800000 */
[----:B------:R-:W-:Y:S01]  /*1a80*/  FADD R98, R83, -R98 ;  /* 0x8000006253627221 */ /* 0x000fe20000000000 */
[----:B------:R-:W-:Y:S01]  /*1a90*/  FSETP.GT.AND P0, PT, R100, R97, PT ;  /* 0x000000616400720b */ /* 0x000fe20003f04000 */
[----:B------:R-:W-:Y:S01]  /*1aa0*/  FADD R15, R88, -R15 ;  /* 0x8000000f580f7221 */ /* 0x000fe20000000000 */
[----:B------:R-:W-:Y:S01]  /*1ab0*/  FMUL R26, R26, R26 ;  /* 0x0000001a1a1a7220 */ /* 0x000fe20000400000 */
[----:B------:R-:W-:Y:S01]  /*1ac0*/  FADD R93, R88, -R93 ;  /* 0x8000005d585d7221 */ /* 0x000fe20000000000 */
[----:B------:R-:W-:Y:S01]  /*1ad0*/  FSEL R100, R97, R100, P0 ;  /* 0x0000006461647208 */ /* 0x000fe20000000000 */
[----:B------:R-:W-:Y:S01]  /*1ae0*/  FMUL R98, R98, R98 ;  /* 0x0000006262627220 */ /* 0x000fe20000400000 */
[----:B------:R-:W-:Y:S01]  /*1af0*/  FFMA R15, R15, R15, R26 ;  /* 0x0000000f0f0f7223 */ /* 0x000fe2000000001a */
[----:B------:R-:W-:-:S02]  /*1b00*/  FADD R94, R3, -R94 ;  /* 0x8000005e035e7221 */ /* 0x000fc40000000000 */
[----:B------:R-:W-:Y:S01]  /*1b10*/  FFMA R93, R93, R93, R98 ;  /* 0x0000005d5d5d7223 */ /* 0x000fe20000000062 */
[----:B------:R-:W-:Y:S01]  /*1b20*/  FADD R100, R3, -R100 ;  /* 0x8000006403647221 */ /* 0x000fe20000000000 */
[----:B------:R-:W-:-:S03]  /*1b30*/  FFMA R15, R94, R94, R15 ;  /* 0x0000005e5e0f7223 */ /* 0x000fc6000000000f */
[----:B------:R-:W-:-:S05]  /*1b40*/  FFMA R93, R100, R100, R93 ;  /* 0x00000064645d7223 */ /* 0x000fca000000005d */
[----:B------:R-:W-:-:S13]  /*1b50*/  FSETP.GEU.AND P0, PT, R15, R93, PT ;  /* 0x0000005d0f00720b */ /* 0x000fda0003f0e000 */
[----:B------:R-:W-:Y:S05]  /*1b60*/  @!P0 BRA `(.L_x_19) ;  /* 0x000000a000008947 */ /* 0x000fea0003800000 */
[-C--:B------:R-:W-:Y:S02]  /*1b70*/  FSETP.GEU.AND P0, PT, R15, R108.reuse, PT ;  /* 0x0000006c0f00720b */ /* 0x080fe40003f0e000 */
[----:B------:R-:W-:Y:S02]  /*1b80*/  FSETP.GEU.AND P1, PT, R93, R108, PT ;  /* 0x0000006c5d00720b */ /* 0x000fe40003f2e000 */
[----:B------:R-:W-:-:S09]  /*1b90*/  MOV R16, R102 ;  /* 0x0000006600107202 */ /* 0x000fd20000000f00 */
[----:B------:R0:W-:Y:S01]  /*1ba0*/  @!P0 STL [R104], R91 ;  /* 0x0000005b68008387 */ /* 0x0001e20000100800 */
[----:B------:R-:W-:Y:S01]  /*1bb0*/  @!P0 MOV R16, R99 ;  /* 0x0000006300108202 */ /* 0x000fe20000000f00 */
[----:B------:R-:W-:Y:S05]  /*1bc0*/  @P1 BRA `(.L_x_17) ;  /* 0x00003a4000001947 */ /* 0x000fea0003800000 */
[C---:B------:R-:W-:Y:S02]  /*1bd0*/  LEA R15, R16.reuse, R1, 0x2 ;  /* 0x00000001100f7211 */ /* 0x040fe400078e10ff */
[----:B------:R-:W-:-:S03]  /*1be0*/  IADD3 R16, R16, 0x1, RZ ;  /* 0x0000000110107810 */ /* 0x000fc60007ffe0ff */
[----:B------:R1:W-:Y:S01]  /*1bf0*/  STL [R15], R101 ;  /* 0x000000650f007387 */ /* 0x0003e20000100800 */
[----:B------:R-:W-:Y:S05]  /*1c00*/  BRA `(.L_x_17) ;  /* 0x00003a0000007947 */ /* 0x000fea0003800000 */
.L_x_19:
        /* <DEDUP_REMOVED lines=10> */
.L_x_18:
[----:B------:R-:W-:-:S05]  /*1cb0*/  LEA R19, R91, R91, 0x1 ;  /* 0x0000005b5b137211 */ /* 0x000fca00078e08ff */
[----:B------:R-:W-:-:S05]  /*1cc0*/  IMAD.WIDE R18, R19, 0x4, R38 ;  /* 0x0000000413127825 */ /* 0x000fca00078e0226 */
[----:B------:R-:W2:Y:S04]  /*1cd0*/  LD.E R27, [R18.64] ;  /* 0x00000010121b7980 */ /* 0x000ea8000c101900 */
[----:B------:R-:W3:Y:S04]  /*1ce0*/  LD.E R95, [R18.64+0x4] ;  /* 0x00000410125f7980 */ /* 0x000ee8000c101900 */
[----:B------:R-:W4:Y:S01]  /*1cf0*/  LD.E R105, [R18.64+0x8] ;  /* 0x0000081012697980 */ /* 0x000f22000c101900 */
[----:B--2---:R-:W-:-:S04]  /*1d00*/  IMAD.WIDE R26, R27, 0xc, R40 ;  /* 0x0000000c1b1a7825 */ /* 0x004fc800078e0228 */
[--C-:B---3--:R-:W-:Y:S01]  /*1d10*/  IMAD.WIDE R94, R95, 0xc, R40.reuse ;  /* 0x0000000c5f5e7825 */ /* 0x108fe200078e0228 */
[----:B------:R-:W2:Y:S03]  /*1d20*/  LD.E R107, [R26.64] ;  /* 0x000000101a6b7980 */ /* 0x000ea6000c101900 */
[----:B----4-:R-:W-:Y:S01]  /*1d30*/  IMAD.WIDE R104, R105, 0xc, R40 ;  /* 0x0000000c69687825 */ /* 0x010fe200078e0228 */
[----:B------:R-:W3:Y:S04]  /*1d40*/  LD.E R110, [R26.64+0x8] ;  /* 0x000008101a6e7980 */ /* 0x000ee8000c101900 */
[----:B------:R-:W2:Y:S04]  /*1d50*/  LD.E R100, [R94.64] ;  /* 0x000000105e647980 */ /* 0x000ea8000c101900 */
[----:B------:R-:W3:Y:S04]  /*1d60*/  LD.E R101, [R104.64+0x8] ;  /* 0x0000081068657980 */ /* 0x000ee8000c101900 */
[----:B------:R-:W4:Y:S04]  /*1d70*/  LD.E R108, [R26.64+0x4] ;  /* 0x000004101a6c7980 */ /* 0x000f28000c101900 */
[----:B------:R-:W5:Y:S04]  /*1d80*/  LD.E R102, [R94.64+0x8] ;  /* 0x000008105e667980 */ /* 0x000f68000c101900 */
[----:B------:R-:W4:Y:S04]  /*1d90*/  LD.E R97, [R104.64] ;  /* 0x0000001068617980 */ /* 0x000f28000c101900 */
[----:B------:R-:W4:Y:S04]  /*1da0*/  LD.E R98, [R104.64+0x4] ;  /* 0x0000041068627980 */ /* 0x000f28000c101900 */
[----:B------:R-:W4:Y:S01]  /*1db0*/  LD.E R99, [R94.64+0x4] ;  /* 0x000004105e637980 */ /* 0x000f22000c101900 */
[----:B------:R-:W-:Y:S01]  /*1dc0*/  BSSY B2, `(.L_x_20) ;  /* 0x0000029000027945 */ /* 0x000fe20003800000 */
[----:B--2---:R-:W-:Y:S01]  /*1dd0*/  FADD R20, R100, -R107 ;  /* 0x8000006b64147221 */ /* 0x004fe20000000000 */
[----:B---3--:R-:W-:-:S04]  /*1de0*/  FADD R23, -R110, R101 ;  /* 0x000000656e177221 */ /* 0x008fc80000000100 */
[----:B------:R-:W-:Y:S01]  /*1df0*/  FMUL R15, R20, R23 ;  /* 0x00000017140f7220 */ /* 0x000fe20000400000 */
[----:B-----5:R-:W-:Y:S01]  /*1e00*/  FADD R24, R102, -R110 ;  /* 0x8000006e66187221 */ /* 0x020fe20000000000 */
[----:B----4-:R-:W-:Y:S01]  /*1e10*/  FADD R22, -R107, R97 ;  /* 0x000000616b167221 */ /* 0x010fe20000000100 */
[----:B------:R-:W-:-:S03]  /*1e20*/  FADD R21, -R108, R98 ;  /* 0x000000626c157221 */ /* 0x000fc60000000100 */
[CC--:B------:R-:W-:Y:S01]  /*1e30*/  FFMA R15, R24.reuse, R22.reuse, -R15 ;  /* 0x00000016180f7223 */ /* 0x0c0fe2000000080f */
[----:B------:R-:W-:Y:S01]  /*1e40*/  FADD R19, R99, -R108 ;  /* 0x8000006c63137221 */ /* 0x000fe20000000000 */
[----:B------:R-:W-:Y:S02]  /*1e50*/  FMUL R18, R24, R21 ;  /* 0x0000001518127220 */ /* 0x000fe40000400000 */
[----:B------:R-:W-:Y:S01]  /*1e60*/  FMUL R26, R15, R15 ;  /* 0x0000000f0f1a7220 */ /* 0x000fe20000400000 */
[C---:B------:R-:W-:Y:S01]  /*1e70*/  FMUL R25, R19.reuse, R22 ;  /* 0x0000001613197220 */ /* 0x040fe20000400000 */
[----:B------:R-:W-:-:S03]  /*1e80*/  FFMA R17, R19, R23, -R18 ;  /* 0x0000001713117223 */ /* 0x000fc60000000812 */
[----:B------:R-:W-:Y:S01]  /*1e90*/  FFMA R18, R20, R21, -R25 ;  /* 0x0000001514127223 */ /* 0x000fe20000000819 */
[----:B------:R-:W-:-:S04]  /*1ea0*/  FFMA R25, R17, R17, R26 ;  /* 0x0000001111197223 */ /* 0x000fc8000000001a */
[----:B------:R-:W-:Y:S01]  /*1eb0*/  FFMA R93, R18, R18, R25 ;  /* 0x00000012125d7223 */ /* 0x000fe20000000019 */
[----:B------:R-:W-:-:S04]  /*1ec0*/  FADD R26, -R99, R98 ;  /* 0x00000062631a7221 */ /* 0x000fc80000000100 */
[----:B------:R-:W-:Y:S01]  /*1ed0*/  IADD3 R94, R93, -0xd000000, RZ ;  /* 0xf30000005d5e7810 */ /* 0x000fe20007ffe0ff */
[----:B------:R-:W-:Y:S01]  /*1ee0*/  FADD R25, -R100, R97 ;  /* 0x0000006164197221 */ /* 0x000fe20000000100 */
[----:B------:R-:W-:Y:S02]  /*1ef0*/  FMUL R26, R26, R26 ;  /* 0x0000001a1a1a7220 */ /* 0x000fe40000400000 */
[----:B------:R-:W-:Y:S01]  /*1f00*/  ISETP.GT.U32.AND P0, PT, R94, 0x727fffff, PT ;  /* 0x727fffff5e00780c */ /* 0x000fe20003f04070 */
[----:B------:R0:W1:Y:S01]  /*1f10*/  MUFU.RSQ R96, R93 ;  /* 0x0000005d00607308 */ /* 0x0000620000001400 */
[----:B------:R-:W-:Y:S01]  /*1f20*/  FFMA R26, R25, R25, R26 ;  /* 0x00000019191a7223 */ /* 0x000fe2000000001a */
[----:B------:R-:W-:Y:S01]  /*1f30*/  FMUL R27, R19, R19 ;  /* 0x00000013131b7220 */ /* 0x000fe20000400000 */
[----:B------:R-:W-:Y:S01]  /*1f40*/  FMUL R25, R21, R21 ;  /* 0x0000001515197220 */ /* 0x000fe20000400000 */
[----:B------:R-:W-:Y:S02]  /*1f50*/  FADD R105, -R102, R101 ;  /* 0x0000006566697221 */ /* 0x000fe40000000100 */
[----:B------:R-:W-:Y:S01]  /*1f60*/  FFMA R27, R20, R20, R27 ;  /* 0x00000014141b7223 */ /* 0x000fe2000000001b */
[----:B------:R-:W-:Y:S01]  /*1f70*/  FFMA R104, R22, R22, R25 ;  /* 0x0000001616687223 */ /* 0x000fe20000000019 */
[----:B------:R-:W-:-:S02]  /*1f80*/  FFMA R105, R105, R105, R26 ;  /* 0x0000006969697223 */ /* 0x000fc4000000001a */
[----:B------:R-:W-:Y:S01]  /*1f90*/  FFMA R103, R24, R24, R27 ;  /* 0x0000001818677223 */ /* 0x000fe2000000001b */
[----:B------:R-:W-:Y:S01]  /*1fa0*/  FFMA R104, R23, R23, R104 ;  /* 0x0000001717687223 */ /* 0x000fe20000000068 */
[----:B------:R-:W-:Y:S05]  /*1fb0*/  @!P0 BRA `(.L_x_21) ;  /* 0x0000005000008947 */ /* 0x000fea0003800000 */
[----:B0-----:R-:W-:Y:S02]  /*1fc0*/  MOV R25, R93 ;  /* 0x0000005d00197202 */ /* 0x001fe40000000f00 */
[----:B------:R-:W-:Y:S02]  /*1fd0*/  MOV R111, 0x1ff0 ;  /* 0x00001ff0006f7802 */ /* 0x000fe40000000f00 */
[----:B-1----:R-:W-:Y:S05]  /*1fe0*/  CALL.REL.NOINC `($__internal_2_$__cuda_sm20_sqrt_rn_f32_slowpath) ;  /* 0x0000af7000007944 */ /* 0x002fea0003c00000 */
[----:B------:R-:W-:Y:S01]  /*1ff0*/  MOV R94, R25 ;  /* 0x00000019005e7202 */ /* 0x000fe20000000f00 */
[----:B------:R-:W-:Y:S05]  /*2000*/  BRA `(.L_x_22) ;  /* 0x0000004000007947 */ /* 0x000fea0003800000 */
.L_x_21:
[----:B01----:R-:W-:Y:S01]  /*2010*/  FMUL.FTZ R94, R93, R96 ;  /* 0x000000605d5e7220 */ /* 0x003fe20000410000 */
[----:B------:R-:W-:-:S03]  /*2020*/  FMUL.FTZ R26, R96, 0.5 ;  /* 0x3f000000601a7820 */ /* 0x000fc60000410000 */
[----:B------:R-:W-:-:S04]  /*2030*/  FFMA R25, -R94, R94, R93 ;  /* 0x0000005e5e197223 */ /* 0x000fc8000000015d */
[----:B------:R-:W-:Y:S02]  /*2040*/  FFMA R94, R25, R26, R94 ;  /* 0x0000001a195e7223 */ /* 0x000fe4000000005e */
.L_x_22:
[----:B------:R-:W-:Y:S05]  /*2050*/  BSYNC B2 ;  /* 0x0000000000027941 */ /* 0x000fea0003800000 */
.L_x_20:
[----:B------:R-:W-:Y:S01]  /*2060*/  FADD R26, R103, R104 ;  /* 0x00000068671a7221 */ /* 0x000fe20000000000 */
[----:B------:R-:W-:Y:S03]  /*2070*/  BSSY B7, `(.L_x_23) ;  /* 0x000000e000077945 */ /* 0x000fe60003800000 */
[----:B------:R-:W-:-:S04]  /*2080*/  FADD R93, R105, R26 ;  /* 0x0000001a695d7221 */ /* 0x000fc80000000000 */
[----:B------:R-:W0:Y:S08]  /*2090*/  MUFU.RCP R25, R93 ;  /* 0x0000005d00197308 */ /* 0x000e300000001000 */
        /* <DEDUP_REMOVED lines=11> */
.L_x_24:
[----:B------:R-:W-:Y:S05]  /*2150*/  BSYNC B7 ;  /* 0x0000000000077941 */ /* 0x000fea0003800000 */
.L_x_23:
[----:B0-----:R-:W-:-:S13]  /*2160*/  FSETP.GEU.AND P0, PT, R25, 9.9999999747524270788e-07, PT ;  /* 0x358637bd1900780b */ /* 0x001fda0003f0e000 */
[----:B------:R-:W-:Y:S05]  /*2170*/  @!P0 BRA `(.L_x_17) ;  /* 0x0000349000008947 */ /* 0x000fea0003800000 */
[----:B------:R-:W-:Y:S01]  /*2180*/  FADD R26, R83, -R108 ;  /* 0x8000006c531a7221 */ /* 0x000fe20000000000 */
[----:B------:R-:W-:Y:S01]  /*2190*/  FADD R25, R88, -R107 ;  /* 0x8000006b58197221 */ /* 0x000fe20000000000 */
[----:B------:R-:W-:Y:S01]  /*21a0*/  FADD R96, R3, -R110 ;  /* 0x8000006e03607221 */ /* 0x000fe20000000000 */
[----:B------:R-:W-:Y:S01]  /*21b0*/  BSSY B7, `(.L_x_25) ;  /* 0x0000086000077945 */ /* 0x000fe20003800000 */
[-C--:B------:R-:W-:Y:S01]  /*21c0*/  FMUL R93, R21, R26.reuse ;  /* 0x0000001a155d7220 */ /* 0x080fe20000400000 */
[----:B------:R-:W-:-:S03]  /*21d0*/  FMUL R27, R19, R26 ;  /* 0x0000001a131b7220 */ /* 0x000fc60000400000 */
[-C--:B------:R-:W-:Y:S01]  /*21e0*/  FFMA R26, R22, R25.reuse, R93 ;  /* 0x00000019161a7223 */ /* 0x080fe2000000005d */
[----:B------:R-:W-:Y:S01]  /*21f0*/  FFMA R25, R20, R25, R27 ;  /* 0x0000001914197223 */ /* 0x000fe2000000001b */
[----:B------:R-:W-:Y:S02]  /*2200*/  MOV R93, RZ ;  /* 0x000000ff005d7202 */ /* 0x000fe40000000f00 */
[-C--:B------:R-:W-:Y:S01]  /*2210*/  FFMA R26, R23, R96.reuse, R26 ;  /* 0x00000060171a7223 */ /* 0x080fe2000000001a */
[----:B------:R-:W-:Y:S01]  /*2220*/  FFMA R25, R24, R96, R25 ;  /* 0x0000006018197223 */ /* 0x000fe20000000019 */
[----:B------:R-:W-:-:S03]  /*2230*/  MOV R27, 0x3f800000 ;  /* 0x3f800000001b7802 */ /* 0x000fc60000000f00 */
[----:B------:R-:W-:Y:S02]  /*2240*/  FSETP.GTU.AND P0, PT, R26, RZ, PT ;  /* 0x000000ff1a00720b */ /* 0x000fe40003f0c000 */
[----:B------:R-:W-:-:S13]  /*2250*/  FSETP.LE.AND P1, PT, R25, RZ, PT ;  /* 0x000000ff1900720b */ /* 0x000fda0003f23000 */
[----:B------:R-:W-:Y:S05]  /*2260*/  @!P0 BRA P1, `(.L_x_26) ;  /* 0x000007a000008947 */ /* 0x000fea0000800000 */
[----:B------:R-:W-:Y:S01]  /*2270*/  FADD R96, R83, -R99 ;  /* 0x8000006353607221 */ /* 0x000fe20000000000 */
[----:B------:R-:W-:-:S03]  /*2280*/  FADD R27, R88, -R100 ;  /* 0x80000064581b7221 */ /* 0x000fc60000000000 */
[-C--:B------:R-:W-:Y:S01]  /*2290*/  FMUL R93, R19, R96.reuse ;  /* 0x00000060135d7220 */ /* 0x080fe20000400000 */
[----:B------:R-:W-:Y:S01]  /*22a0*/  FMUL R95, R21, R96 ;  /* 0x00000060155f7220 */ /* 0x000fe20000400000 */
[----:B------:R-:W-:Y:S02]  /*22b0*/  FADD R96, R3, -R102 ;  /* 0x8000006603607221 */ /* 0x000fe40000000000 */
[-C--:B------:R-:W-:Y:S01]  /*22c0*/  FFMA R93, R20, R27.reuse, R93 ;  /* 0x0000001b145d7223 */ /* 0x080fe2000000005d */
[----:B------:R-:W-:Y:S01]  /*22d0*/  FFMA R112, R22, R27, R95 ;  /* 0x0000001b16707223 */ /* 0x000fe2000000005f */
[----:B------:R-:W-:Y:S02]  /*22e0*/  MOV R27, RZ ;  /* 0x000000ff001b7202 */ /* 0x000fe40000000f00 */
[-C--:B------:R-:W-:Y:S01]  /*22f0*/  FFMA R116, R24, R96.reuse, R93 ;  /* 0x0000006018747223 */ /* 0x080fe2000000005d */
[----:B------:R-:W-:Y:S01]  /*2300*/  FFMA R109, R23, R96, R112 ;  /* 0x00000060176d7223 */ /* 0x000fe20000000070 */
[----:B------:R-:W-:-:S03]  /*2310*/  MOV R93, 0x3f800000 ;  /* 0x3f800000005d7802 */ /* 0x000fc60000000f00 */
[----:B------:R-:W-:Y:S02]  /*2320*/  FSETP.GE.AND P1, PT, R116, RZ, PT ;  /* 0x000000ff7400720b */ /* 0x000fe40003f26000 */
[----:B------:R-:W-:-:S13]  /*2330*/  FSETP.GTU.AND P0, PT, R109, R116, PT ;  /* 0x000000746d00720b */ /* 0x000fda0003f0c000 */
[----:B------:R-:W-:Y:S05]  /*2340*/  @!P0 BRA P1, `(.L_x_26) ;  /* 0x000006c000008947 */ /* 0x000fea0000800000 */
[----:B------:R-:W-:Y:S01]  /*2350*/  FMUL R96, R26, R116 ;  /* 0x000000741a607220 */ /* 0x000fe20000400000 */
[----:B------:R-:W-:-:S03]  /*2360*/  FSETP.LE.AND P1, PT, R116, RZ, PT ;  /* 0x000000ff7400720b */ /* 0x000fc60003f23000 */
[----:B------:R-:W-:-:S05]  /*2370*/  FFMA R96, R25, R109, -R96 ;  /* 0x0000006d19607223 */ /* 0x000fca0000000860 */
[----:B------:R-:W-:-:S04]  /*2380*/  FSETP.GTU.AND P0, PT, R96, RZ, PT ;  /* 0x000000ff6000720b */ /* 0x000fc80003f0c000 */
[----:B------:R-:W-:-:S13]  /*2390*/  FSETP.GE.AND P0, PT, R25, RZ, !P0 ;  /* 0x000000ff1900720b */ /* 0x000fda0004706000 */
[----:B------:R-:W-:Y:S05]  /*23a0*/  @P0 BRA P1, `(.L_x_27) ;  /* 0x0000056000000947 */ /* 0x000fea0000800000 */
        /* <DEDUP_REMOVED lines=10> */
[----:B------:R-:W-:-:S04]  /*2450*/  MOV R93, RZ ;  /* 0x000000ff005d7202 */ /* 0x000fc80000000f00 */
[----:B------:R-:W-:Y:S02]  /*2460*/  FSETP.GTU.AND P0, PT, R118, R95, PT ;  /* 0x0000005f7600720b */ /* 0x000fe40003f0c000 */
[----:B------:R-:W-:-:S13]  /*2470*/  FSETP.GE.AND P1, PT, R95, RZ, PT ;  /* 0x000000ff5f00720b */ /* 0x000fda0003f26000 */
[----:B------:R-:W-:Y:S05]  /*2480*/  @!P0 BRA P1, `(.L_x_26) ;  /* 0x0000058000008947 */ /* 0x000fea0000800000 */
[----:B------:R-:W-:Y:S01]  /*2490*/  FMUL R25, R25, R95 ;  /* 0x0000005f19197220 */ /* 0x000fe20000400000 */
[----:B------:R-:W-:-:S03]  /*24a0*/  FSETP.LE.AND P1, PT, R95, RZ, PT ;  /* 0x000000ff5f00720b */ /* 0x000fc60003f23000 */
[----:B------:R-:W-:-:S05]  /*24b0*/  FFMA R120, R26, R118, -R25 ;  /* 0x000000761a787223 */ /* 0x000fca0000000819 */
[----:B------:R-:W-:-:S04]  /*24c0*/  FSETP.GTU.AND P0, PT, R120, RZ, PT ;  /* 0x000000ff7800720b */ /* 0x000fc80003f0c000 */
[----:B------:R-:W-:-:S13]  /*24d0*/  FSETP.GE.AND P0, PT, R26, RZ, !P0 ;  /* 0x000000ff1a00720b */ /* 0x000fda0004706000 */
[----:B------:R-:W-:Y:S05]  /*24e0*/  @P0 BRA P1, `(.L_x_28) ;  /* 0x000002f000000947 */ /* 0x000fea0000800000 */
[----:B------:R-:W-:Y:S01]  /*24f0*/  FMUL R25, R109, R118 ;  /* 0x000000766d197220 */ /* 0x000fe20000400000 */
[----:B------:R-:W-:-:S03]  /*2500*/  FADD R118, R118, -R95 ;  /* 0x8000005f76767221 */ /* 0x000fc60000000000 */
[C---:B------:R-:W-:Y:S01]  /*2510*/  FFMA R27, R116.reuse, R95, -R25 ;  /* 0x0000005f741b7223 */ /* 0x040fe20000000819 */
[----:B------:R-:W-:Y:S01]  /*2520*/  FADD R25, -R116, R109 ;  /* 0x0000006d74197221 */ /* 0x000fe20000000100 */
[----:B------:R-:W-:-:S03]  /*2530*/  FSETP.GE.AND P1, PT, R118, RZ, PT ;  /* 0x000000ff7600720b */ /* 0x000fc60003f26000 */
[----:B------:R-:W-:-:S04]  /*2540*/  FSETP.GTU.AND P0, PT, R27, RZ, PT ;  /* 0x000000ff1b00720b */ /* 0x000fc80003f0c000 */
[----:B------:R-:W-:-:S13]  /*2550*/  FSETP.GE.AND P0, PT, R25, RZ, !P0 ;  /* 0x000000ff1900720b */ /* 0x000fda0004706000 */
[----:B------:R-:W-:Y:S05]  /*2560*/  @P0 BRA P1, `(.L_x_29) ;  /* 0x0000014000000947 */ /* 0x000fea0000800000 */
[----:B------:R-:W-:Y:S01]  /*2570*/  FADD R25, R120, R27 ;  /* 0x0000001b78197221 */ /* 0x000fe20000000000 */
[----:B------:R-:W-:Y:S03]  /*2580*/  BSSY B3, `(.L_x_30) ;  /* 0x000000e000037945 */ /* 0x000fe60003800000 */
[----:B------:R-:W-:-:S05]  /*2590*/  FADD R26, R96, R25 ;  /* 0x00000019601a7221 */ /* 0x000fca0000000000 */
[----:B------:R-:W-:-:S04]  /*25a0*/  IADD3 R25, R26, 0x1800000, RZ ;  /* 0x018000001a197810 */ /* 0x000fc80007ffe0ff */
[----:B------:R-:W-:-:S04]  /*25b0*/  LOP3.LUT R25, R25, 0x7f800000, RZ, 0xc0, !PT ;  /* 0x7f80000019197812 */ /* 0x000fc800078ec0ff */
[----:B------:R-:W-:-:S13]  /*25c0*/  ISETP.GT.U32.AND P0, PT, R25, 0x1ffffff, PT ;  /* 0x01ffffff1900780c */ /* 0x000fda0003f04070 */
[----:B------:R-:W-:Y:S05]  /*25d0*/  @P0 BRA `(.L_x_31) ;  /* 0x0000004000000947 */ /* 0x000fea0003800000 */
[----:B------:R-:W-:Y:S02]  /*25e0*/  MOV R111, 0x2600 ;  /* 0x00002600006f7802 */ /* 0x000fe40000000f00 */
[----:B------:R-:W-:Y:S05]  /*25f0*/  CALL.REL.NOINC `($__internal_1_$__cuda_sm20_rcp_rn_f32_slowpath) ;  /* 0x0000a60000007944 */ /* 0x000fea0003c00000 */
[----:B------:R-:W-:Y:S01]  /*2600*/  MOV R27, R25 ;  /* 0x00000019001b7202 */ /* 0x000fe20000000f00 */
[----:B------:R-:W-:Y:S05]  /*2610*/  BRA `(.L_x_32) ;  /* 0x0000004000007947 */ /* 0x000fea0003800000 */
.L_x_31:
[----:B------:R-:W0:Y:S02]  /*2620*/  MUFU.RCP R27, R26 ;  /* 0x0000001a001b7308 */ /* 0x000e240000001000 */
[----:B0-----:R-:W-:-:S04]  /*2630*/  FFMA R25, R26, R27, -1 ;  /* 0xbf8000001a197423 */ /* 0x001fc8000000001b */
[----:B------:R-:W-:-:S04]  /*2640*/  FADD.FTZ R26, -R25, -RZ ;  /* 0x800000ff191a7221 */ /* 0x000fc80000010100 */
[----:B------:R-:W-:Y:S02]  /*2650*/  FFMA R27, R27, R26, R27 ;  /* 0x0000001a1b1b7223 */ /* 0x000fe4000000001b */
.L_x_32:
[----:B------:R-:W-:Y:S05]  /*2660*/  BSYNC B3 ;  /* 0x0000000000037941 */ /* 0x000fea0003800000 */
.L_x_30:
[----:B------:R-:W-:-:S04]  /*2670*/  FMUL R93, R120, R27 ;  /* 0x0000001b785d7220 */ /* 0x000fc80000400000 */
[----:B------:R-:W-:-:S04]  /*2680*/  FADD R25, -R93, 1 ;  /* 0x3f8000005d197421 */ /* 0x000fc80000000100 */
[----:B------:R-:W-:Y:S01]  /*2690*/  FFMA R27, -R96, R27, R25 ;  /* 0x0000001b601b7223 */ /* 0x000fe20000000119 */
[----:B------:R-:W-:Y:S05]  /*26a0*/  BRA `(.L_x_26) ;  /* 0x0000036000007947 */ /* 0x000fea0003800000 */
.L_x_29:
[----:B------:R-:W-:Y:S01]  /*26b0*/  FADD R118, R25, R118 ;  /* 0x0000007619767221 */ /* 0x000fe20000000000 */
[----:B------:R-:W-:Y:S03]  /*26c0*/  BSSY B8, `(.L_x_33) ;  /* 0x000000d000087945 */ /* 0x000fe60003800000 */
        /* <DEDUP_REMOVED lines=9> */
[----:B------:R-:W-:Y:S02]  /*2760*/  MOV R109, 0x2780 ;  /* 0x00002780006d7802 */ /* 0x000fe40000000f00 */
[----:B------:R-:W-:Y:S05]  /*2770*/  CALL.REL.NOINC `($__internal_3_$__cuda_sm3x_div_rn_noftz_f32_slowpath) ;  /* 0x0000a95000007944 */ /* 0x000fea0003c00000 */
[----:B0-----:R-:W-:Y:S02]  /*2780*/  MOV R27, R25 ;  /* 0x00000019001b7202 */ /* 0x001fe40000000f00 */
.L_x_34:
[----:B------:R-:W-:Y:S05]  /*2790*/  BSYNC B8 ;  /* 0x0000000000087941 */ /* 0x000fea0003800000 */
.L_x_33:
[----:B------:R-:W-:-:S04]  /*27a0*/  FADD R93, -R27, 1 ;  /* 0x3f8000001b5d7421 */ /* 0x000fc80000000100 */
[----:B------:R-:W-:-:S04]  /*27b0*/  FADD R26, -R93, 1 ;  /* 0x3f8000005d1a7421 */ /* 0x000fc80000000100 */
[----:B------:R-:W-:Y:S01]  /*27c0*/  FADD R27, R26, -R27 ;  /* 0x8000001b1a1b7221 */ /* 0x000fe20000000000 */
[----:B------:R-:W-:Y:S05]  /*27d0*/  BRA `(.L_x_26) ;  /* 0x0000023000007947 */ /* 0x000fea0003800000 */
.L_x_28:
[----:B------:R-:W-:Y:S01]  /*27e0*/  FADD R95, R26, -R95 ;  /* 0x8000005f1a5f7221 */ /* 0x000fe20000000000 */
[----:B------:R-:W-:Y:S01]  /*27f0*/  BSSY B8, `(.L_x_35) ;  /* 0x000000f000087945 */ /* 0x000fe20003800000 */
[----:B------:R-:W-:Y:S02]  /*2800*/  MOV R93, RZ ;  /* 0x000000ff005d7202 */ /* 0x000fe40000000f00 */
        /* <DEDUP_REMOVED lines=13> */
.L_x_36:
[----:B------:R-:W-:Y:S05]  /*28e0*/  BSYNC B8 ;  /* 0x0000000000087941 */ /* 0x000fea0003800000 */
.L_x_35:
[----:B------:R-:W-:Y:S01]  /*28f0*/  FADD R27, -R27, 1 ;  /* 0x3f8000001b1b7421 */ /* 0x000fe20000000100 */
[----:B------:R-:W-:Y:S05]  /*2900*/  BRA `(.L_x_26) ;  /* 0x0000010000007947 */ /* 0x000fea0003800000 */
.L_x_27:
[----:B------:R-:W-:Y:S01]  /*2910*/  FADD R116, R25, -R116 ;  /* 0x8000007419747221 */ /* 0x000fe20000000000 */
        /* <DEDUP_REMOVED lines=13> */
.L_x_38:
[----:B------:R-:W-:Y:S05]  /*29f0*/  BSYNC B8 ;  /* 0x0000000000087941 */ /* 0x000fea0003800000 */
.L_x_37:
[----:B------:R-:W-:Y:S02]  /*2a00*/  FADD R27, -R93, 1 ;  /* 0x3f8000005d1b7421 */ /* 0x000fe40000000100 */
.L_x_26:
[----:B------:R-:W-:Y:S05]  /*2a10*/  BSYNC B7 ;  /* 0x0000000000077941 */ /* 0x000fea0003800000 */
.L_x_25:
[----:B------:R-:W-:Y:S01]  /*2a20*/  FADD R26, -R27, 1 ;  /* 0x3f8000001b1a7421 */ /* 0x000fe20000000100 */
[-C--:B------:R-:W-:Y:S01]  /*2a30*/  FMUL R25, R99, R93.reuse ;  /* 0x0000005d63197220 */ /* 0x080fe20000400000 */
[----:B------:R-:W-:Y:S01]  /*2a40*/  FMUL R96, R100, R93 ;  /* 0x0000005d64607220 */ /* 0x000fe20000400000 */
[----:B------:R-:W-:Y:S01]  /*2a50*/  BSSY B2, `(.L_x_39) ;  /* 0x000001c000027945 */ /* 0x000fe20003800000 */
[----:B------:R-:W-:Y:S01]  /*2a60*/  FADD R95, R26, -R93 ;  /* 0x8000005d1a5f7221 */ /* 0x000fe20000000000 */
[----:B------:R-:W-:Y:S01]  /*2a70*/  FFMA R109, R108, R27, R25 ;  /* 0x0000001b6c6d7223 */ /* 0x000fe20000000019 */
[----:B------:R-:W-:Y:S01]  /*2a80*/  FMUL R25, R102, R93 ;  /* 0x0000005d66197220 */ /* 0x000fe20000400000 */
[----:B------:R-:W-:Y:S01]  /*2a90*/  FFMA R96, R107, R27, R96 ;  /* 0x0000001b6b607223 */ /* 0x000fe20000000060 */
[----:B------:R-:W-:Y:S01]  /*2aa0*/  FFMA R117, R92, 0.0010000000474974513054, R13 ;  /* 0x3a83126f5c757823 */ /* 0x000fe2000000000d */
[----:B------:R-:W-:Y:S01]  /*2ab0*/  FFMA R114, R98, R95, R109 ;  /* 0x0000005f62727223 */ /* 0x000fe2000000006d */
[----:B------:R-:W-:Y:S01]  /*2ac0*/  FFMA R26, R110, R27, R25 ;  /* 0x0000001b6e1a7223 */ /* 0x000fe20000000019 */
[----:B------:R-:W-:-:S02]  /*2ad0*/  FFMA R113, R97, R95, R96 ;  /* 0x0000005f61717223 */ /* 0x000fc40000000060 */
[----:B------:R-:W-:Y:S01]  /*2ae0*/  FADD R27, -R83, R114 ;  /* 0x00000072531b7221 */ /* 0x000fe20000000100 */
[----:B------:R-:W-:Y:S01]  /*2af0*/  FFMA R115, R101, R95, R26 ;  /* 0x0000005f65737223 */ /* 0x000fe2000000001a */
[----:B------:R-:W-:Y:S02]  /*2b00*/  FADD R25, -R88, R113 ;  /* 0x0000007158197221 */ /* 0x000fe40000000100 */
[----:B------:R-:W-:Y:S01]  /*2b10*/  FMUL R96, R27, R27 ;  /* 0x0000001b1b607220 */ /* 0x000fe20000400000 */
[----:B------:R-:W-:-:S03]  /*2b20*/  FADD R26, -R3, R115 ;  /* 0x00000073031a7221 */ /* 0x000fc60000000100 */
[----:B------:R-:W-:-:S04]  /*2b30*/  FFMA R25, R25, R25, R96 ;  /* 0x0000001919197223 */ /* 0x000fc80000000060 */
[----:B------:R-:W-:-:S04]  /*2b40*/  FFMA R25, R26, R26, R25 ;  /* 0x0000001a1a197223 */ /* 0x000fc80000000019 */
[----:B------:R0:W1:Y:S01]  /*2b50*/  MUFU.RSQ R26, R25 ;  /* 0x00000019001a7308 */ /* 0x0000620000001400 */
[----:B------:R-:W-:-:S04]  /*2b60*/  IADD3 R27, R25, -0xd000000, RZ ;  /* 0xf3000000191b7810 */ /* 0x000fc80007ffe0ff */
[----:B------:R-:W-:-:S13]  /*2b70*/  ISETP.GT.U32.AND P0, PT, R27, 0x727fffff, PT ;  /* 0x727fffff1b00780c */ /* 0x000fda0003f04070 */
[----:B------:R-:W-:Y:S05]  /*2b80*/  @!P0 BRA `(.L_x_40) ;  /* 0x0000004000008947 */ /* 0x000fea0003800000 */
[----:B01----:R-:W-:Y:S02]  /*2b90*/  MOV R111, 0x2bb0 ;  /* 0x00002bb0006f7802 */ /* 0x003fe40000000f00 */
[----:B------:R-:W-:Y:S05]  /*2ba0*/  CALL.REL.NOINC `($__internal_2_$__cuda_sm20_sqrt_rn_f32_slowpath) ;  /* 0x0000a3b000007944 */ /* 0x000fea0003c00000 */
[----:B------:R-:W-:Y:S01]  /*2bb0*/  MOV R96, R25 ;  /* 0x0000001900607202 */ /* 0x000fe20000000f00 */
[----:B------:R-:W-:Y:S05]  /*2bc0*/  BRA `(.L_x_41) ;  /* 0x0000004000007947 */ /* 0x000fea0003800000 */
.L_x_40:
[----:B01----:R-:W-:Y:S01]  /*2bd0*/  FMUL.FTZ R96, R25, R26 ;  /* 0x0000001a19607220 */ /* 0x003fe20000410000 */
[----:B------:R-:W-:-:S03]  /*2be0*/  FMUL.FTZ R26, R26, 0.5 ;  /* 0x3f0000001a1a7820 */ /* 0x000fc60000410000 */
[----:B------:R-:W-:-:S04]  /*2bf0*/  FFMA R25, -R96, R96, R25 ;  /* 0x0000006060197223 */ /* 0x000fc80000000119 */
[----:B------:R-:W-:Y:S02]  /*2c00*/  FFMA R96, R25, R26, R96 ;  /* 0x0000001a19607223 */ /* 0x000fe40000000060 */
.L_x_41:
[----:B------:R-:W-:Y:S05]  /*2c10*/  BSYNC B2 ;  /* 0x0000000000027941 */ /* 0x000fea0003800000 */
.L_x_39:
[----:B------:R-:W-:-:S13]  /*2c20*/  FSETP.GEU.AND P0, PT, R96, R117, PT ;  /* 0x000000756000720b */ /* 0x000fda0003f0e000 */
[----:B------:R-:W-:Y:S05]  /*2c30*/  @P0 BRA `(.L_x_17) ;  /* 0x000029d000000947 */ /* 0x000fea0003800000 */
[--C-:B------:R-:W-:Y:S01]  /*2c40*/  FADD R112, -R108, R114.reuse ;  /* 0x000000726c707221 */ /* 0x100fe20000000100 */
[----:B------:R-:W-:Y:S01]  /*2c50*/  FADD R108, -R107, R113 ;  /* 0x000000716b6c7221 */ /* 0x000fe20000000100 */
[----:B------:R-:W-:Y:S01]  /*2c60*/  FADD R110, -R110, R115 ;  /* 0x000000736e6e7221 */ /* 0x000fe20000000100 */
[----:B------:R-:W-:Y:S01]  /*2c70*/  FADD R26, -R98, R114 ;  /* 0x00000072621a7221 */ /* 0x000fe20000000100 */
[----:B------:R-:W-:Y:S01]  /*2c80*/  FMUL R25, R112, R112 ;  /* 0x0000007070197220 */ /* 0x000fe20000400000 */
[----:B------:R-:W-:Y:S02]  /*2c90*/  BSSY B7, `(.L_x_42) ;  /* 0x000021c000077945 */ /* 0x000fe40003800000 */
[----:B------:R-:W-:Y:S01]  /*2ca0*/  FMUL R26, R26, R26 ;  /* 0x0000001a1a1a7220 */ /* 0x000fe20000400000 */
[----:B------:R-:W-:-:S04]  /*2cb0*/  FFMA R25, R108, R108, R25 ;  /* 0x0000006c6c197223 */ /* 0x000fc80000000019 */
[----:B------:R-:W-:Y:S01]  /*2cc0*/  FFMA R27, R110, R110, R25 ;  /* 0x0000006e6e1b7223 */ /* 0x000fe20000000019 */
[----:B------:R-:W-:-:S04]  /*2cd0*/  FADD R25, -R97, R113 ;  /* 0x0000007161197221 */ /* 0x000fc80000000100 */
[----:B------:R-:W-:Y:S01]  /*2ce0*/  FSETP.GEU.AND P0, PT, R27, R14, PT ;  /* 0x0000000e1b00720b */ /* 0x000fe20003f0e000 */
[----:B------:R-:W-:Y:S01]  /*2cf0*/  FFMA R26, R25, R25, R26 ;  /* 0x00000019191a7223 */ /* 0x000fe2000000001a */
[----:B------:R-:W-:-:S04]  /*2d00*/  FADD R25, -R101, R115 ;  /* 0x0000007365197221 */ /* 0x000fc80000000100 */
[----:B------:R-:W-:-:S07]  /*2d10*/  FFMA R109, R25, R25, R26 ;  /* 0x00000019196d7223 */ /* 0x000fce000000001a */
[----:B------:R-:W-:Y:S05]  /*2d20*/  @!P0 BRA `(.L_x_43) ;  /* 0x0000171000008947 */ /* 0x000fea0003800000 */
[----:B------:R-:W-:Y:S01]  /*2d30*/  FADD R114, -R99, R114 ;  /* 0x0000007263727221 */ /* 0x000fe20000000100 */
[----:B------:R-:W-:Y:S01]  /*2d40*/  FADD R26, -R100, R113 ;  /* 0x00000071641a7221 */ /* 0x000fe20000000100 */
[----:B------:R-:W-:Y:S02]  /*2d50*/  FADD R116, -R102, R115 ;  /* 0x0000007366747221 */ /* 0x000fe40000000100 */
[----:B------:R-:W-:-:S04]  /*2d60*/  FMUL R25, R114, R114 ;  /* 0x0000007272197220 */ /* 0x000fc80000400000 */
[----:B------:R-:W-:-:S04]  /*2d70*/  FFMA R25, R26, R26, R25 ;  /* 0x0000001a1a197223 */ /* 0x000fc80000000019 */
[----:B------:R-:W-:-:S05]  /*2d80*/  FFMA R107, R116, R116, R25 ;  /* 0x00000074746b7223 */ /* 0x000fca0000000019 */
[----:B------:R-:W-:-:S13]  /*2d90*/  FSETP.GEU.AND P0, PT, R107, R14, PT ;  /* 0x0000000e6b00720b */ /* 0x000fda0003f0e000 */
[----:B------:R-:W-:Y:S05]  /*2da0*/  @!P0 BRA `(.L_x_44) ;  /* 0x00000c4000008947 */ /* 0x000fea0003800000 */
[----:B------:R-:W-:-:S13]  /*2db0*/  FSETP.GEU.AND P0, PT, R109, R14, PT ;  /* 0x0000000e6d00720b */ /* 0x000fda0003f0e000 */
[----:B------:R-:W-:Y:S05]  /*2dc0*/  @!P0 BRA `(.L_x_45) ;  /* 0x000001b000008947 */ /* 0x000fea0003800000 */
[----:B------:R-:W-:Y:S01]  /*2dd0*/  FADD R25, -R99, R98 ;  /* 0x0000006263197221 */ /* 0x000fe20000000100 */
[----:B------:R-:W-:Y:S01]  /*2de0*/  FADD R100, -R100, R97 ;  /* 0x0000006164647221 */ /* 0x000fe20000000100 */
[----:B------:R-:W-:Y:S01]  /*2df0*/  FMUL R19, R19, R112 ;  /* 0x0000007013137220 */ /* 0x000fe20000400000 */
[----:B------:R-:W-:Y:S01]  /*2e00*/  FADD R102, -R102, R101 ;  /* 0x0000006566667221 */ /* 0x000fe20000000100 */
[----:B------:R-:W-:Y:S01]  /*2e10*/  FMUL R25, R25, R114 ;  /* 0x0000007219197220 */ /* 0x000fe20000400000 */
[----:B------:R-:W-:Y:S01]  /*2e20*/  FMUL R21, R21, R112 ;  /* 0x0000007015157220 */ /* 0x000fe20000400000 */
[----:B------:R-:W-:Y:S02]  /*2e30*/  FFMA R19, R20, R108, R19 ;  /* 0x0000006c14137223 */ /* 0x000fe40000000013 */
[----:B------:R-:W-:Y:S01]  /*2e40*/  FFMA R25, R100, R26, R25 ;  /* 0x0000001a64197223 */ /* 0x000fe20000000019 */
[----:B------:R-:W-:Y:S01]  /*2e50*/  FFMA R22, R22, R108, R21 ;  /* 0x0000006c16167223 */ /* 0x000fe20000000015 */
[----:B------:R-:W-:-:S02]  /*2e60*/  FFMA R19, R24, R110, R19 ;  /* 0x0000006e18137223 */ /* 0x000fc40000000013 */
[----:B------:R-:W-:Y:S01]  /*2e70*/  FFMA R25, R102, R116, R25 ;  /* 0x0000007466197223 */ /* 0x000fe20000000019 */
[----:B------:R-:W-:Y:S01]  /*2e80*/  FFMA R22, R23, R110, R22 ;  /* 0x0000006e17167223 */ /* 0x000fe20000000016 */
[----:B------:R-:W-:Y:S02]  /*2e90*/  FMUL R20, R19, R19 ;  /* 0x0000001313147220 */ /* 0x000fe40000400000 */
[----:B------:R-:W-:Y:S01]  /*2ea0*/  FMUL R24, R25, R25 ;  /* 0x0000001919187220 */ /* 0x000fe20000400000 */
[----:B------:R-:W-:Y:S01]  /*2eb0*/  FMUL R19, R22, R22 ;  /* 0x0000001616137220 */ /* 0x000fe20000400000 */
[----:B------:R-:W-:Y:S01]  /*2ec0*/  FFMA R20, R103, R27, -R20 ;  /* 0x0000001b67147223 */ /* 0x000fe20000000814 */
[C---:B------:R-:W-:Y:S01]  /*2ed0*/  FMUL R103, R14.reuse, R103 ;  /* 0x000000670e677220 */ /* 0x040fe20000400000 */
[----:B------:R-:W-:Y:S01]  /*2ee0*/  FFMA R24, R105, R107, -R24 ;  /* 0x0000006b69187223 */ /* 0x000fe20000000818 */
[----:B------:R-:W-:Y:S01]  /*2ef0*/  FMUL R105, R14, R105 ;  /* 0x000000690e697220 */ /* 0x000fe20000400000 */
[----:B------:R-:W-:Y:S01]  /*2f00*/  FFMA R19, R104, R27, -R19 ;  /* 0x0000001b68137223 */ /* 0x000fe20000000813 */
[----:B------:R-:W-:-:S03]  /*2f10*/  FMUL R104, R14, R104 ;  /* 0x000000680e687220 */ /* 0x000fc60000400000 */
[----:B------:R-:W-:-:S04]  /*2f20*/  FSETP.GEU.AND P0, PT, R24, R105, PT ;  /* 0x000000691800720b */ /* 0x000fc80003f0e000 */
[----:B------:R-:W-:Y:S02]  /*2f30*/  FSETP.LT.OR P0, PT, R20, R103, !P0 ;  /* 0x000000671400720b */ /* 0x000fe40004701400 */
[----:B------:R-:W-:Y:S02]  /*2f40*/  MOV R20, 0x40490fdb ;  /* 0x40490fdb00147802 */ /* 0x000fe40000000f00 */
[----:B------:R-:W-:-:S04]  /*2f50*/  FSETP.LT.OR P0, PT, R19, R104, P0 ;  /* 0x000000681300720b */ /* 0x000fc80000701400 */
[----:B------:R-:W-:Y:S01]  /*2f60*/  FSEL R20, R20, 6.2831854820251464844, P0 ;  /* 0x40c90fdb14147808 */ /* 0x000fe20000000000 */
[----:B------:R-:W-:Y:S05]  /*2f70*/  BRA `(.L_x_46) ;  /* 0x00001ed000007947 */ /* 0x000fea0003800000 */
.L_x_45:
[----:B------:R-:W-:Y:S01]  /*2f80*/  IADD3 R19, R104, -0xd000000, RZ ;  /* 0xf300000068137810 */ /* 0x000fe20007ffe0ff */
[----:B------:R0:W1:Y:S01]  /*2f90*/  MUFU.RSQ R25, R104 ;  /* 0x0000006800197308 */ /* 0x0000620000001400 */
[----:B------:R-:W-:Y:S02]  /*2fa0*/  BSSY B2, `(.L_x_47) ;  /* 0x000000c000027945 */ /* 0x000fe40003800000 */
[----:B------:R-:W-:-:S13]  /*2fb0*/  ISETP.GT.U32.AND P0, PT, R19, 0x727fffff, PT ;  /* 0x727fffff1300780c */ /* 0x000fda0003f04070 */
[----:B------:R-:W-:Y:S05]  /*2fc0*/  @!P0 BRA `(.L_x_48) ;  /* 0x0000005000008947 */ /* 0x000fea0003800000 */
[----:B01----:R-:W-:Y:S02]  /*2fd0*/  MOV R25, R104 ;  /* 0x0000006800197202 */ /* 0x003fe40000000f00 */
[----:B------:R-:W-:Y:S02]  /*2fe0*/  MOV R111, 0x3000 ;  /* 0x00003000006f7802 */ /* 0x000fe40000000f00 */
[----:B------:R-:W-:Y:S05]  /*2ff0*/  CALL.REL.NOINC `($__internal_2_$__cuda_sm20_sqrt_rn_f32_slowpath) ;  /* 0x00009f6000007944 */ /* 0x000fea0003c00000 */
[----:B------:R-:W-:Y:S01]  /*3000*/  MOV R20, R25 ;  /* 0x0000001900147202 */ /* 0x000fe20000000f00 */
[----:B------:R-:W-:Y:S05]  /*3010*/  BRA `(.L_x_49) ;  /* 0x0000004000007947 */ /* 0x000fea0003800000 */
.L_x_48:
[----:B01----:R-:W-:Y:S01]  /*3020*/  FMUL.FTZ R19, R104, R25 ;  /* 0x0000001968137220 */ /* 0x003fe20000410000 */
[----:B------:R-:W-:-:S03]  /*3030*/  FMUL.FTZ R24, R25, 0.5 ;  /* 0x3f00000019187820 */ /* 0x000fc60000410000 */
[----:B------:R-:W-:-:S04]  /*3040*/  FFMA R20, -R19, R19, R104 ;  /* 0x0000001313147223 */ /* 0x000fc80000000168 */
[----:B------:R-:W-:Y:S02]  /*3050*/  FFMA R20, R20, R24, R19 ;  /* 0x0000001814147223 */ /* 0x000fe40000000013 */
.L_x_49:
[----:B------:R-:W-:Y:S05]  /*3060*/  BSYNC B2 ;  /* 0x0000000000027941 */ /* 0x000fea0003800000 */
.L_x_47:
[----:B------:R-:W-:Y:S01]  /*3070*/  FSETP.GT.AND P0, PT, R20, RZ, PT ;  /* 0x000000ff1400720b */ /* 0x000fe20003f04000 */
[----:B------:R-:W-:Y:S01]  /*3080*/  BSSY B8, `(.L_x_50) ;  /* 0x0000033000087945 */ /* 0x000fe20003800000 */
[----:B------:R-:W-:Y:S02]  /*3090*/  MOV R19, RZ ;  /* 0x000000ff00137202 */ /* 0x000fe40000000f00 */
[----:B------:R-:W-:Y:S02]  /*30a0*/  MOV R24, RZ ;  /* 0x000000ff00187202 */ /* 0x000fe40000000f00 */
[----:B------:R-:W-:Y:S02]  /*30b0*/  MOV R103, RZ ;  /* 0x000000ff00677202 */ /* 0x000fe40000000f00 */
[----:B------:R-:W-:-:S05]  /*30c0*/  MOV R104, RZ ;  /* 0x000000ff00687202 */ /* 0x000fca0000000f00 */
[----:B------:R-:W-:Y:S05]  /*30d0*/  @!P0 BRA `(.L_x_51) ;  /* 0x000002d000008947 */ /* 0x000fea0003800000 */
[----:B------:R-:W0:Y:S01]  /*30e0*/  MUFU.RCP R25, R20 ;  /* 0x0000001400197308 */ /* 0x000e220000001000 */
[----:B------:R-:W-:Y:S07]  /*30f0*/  BSSY B9, `(.L_x_52) ;  /* 0x000000d000097945 */ /* 0x000fee0003800000 */
[----:B------:R-:W1:Y:S01]  /*3100*/  FCHK P0, -R23, R20 ;  /* 0x0000001417007302 */ /* 0x000e620000000100 */
[----:B0-----:R-:W-:-:S04]  /*3110*/  FFMA R24, R25, -R20, 1 ;  /* 0x3f80000019187423 */ /* 0x001fc80000000814 */
[----:B------:R-:W-:-:S04]  /*3120*/  FFMA R24, R25, R24, R25 ;  /* 0x0000001819187223 */ /* 0x000fc80000000019 */
[----:B------:R-:W-:-:S04]  /*3130*/  FFMA R25, -R23, R24, RZ ;  /* 0x0000001817197223 */ /* 0x000fc800000001ff */
[----:B------:R-:W-:-:S04]  /*3140*/  FFMA R26, R25, -R20, -R23 ;  /* 0x80000014191a7223 */ /* 0x000fc80000000817 */
[----:B------:R-:W-:Y:S01]  /*3150*/  FFMA R104, R24, R26, R25 ;  /* 0x0000001a18687223 */ /* 0x000fe20000000019 */
[----:B-1----:R-:W-:Y:S05]  /*3160*/  @!P0 BRA `(.L_x_53) ;  /* 0x0000005000008947 */ /* 0x002fea0003800000 */
[----:B------:R-:W-:Y:S01]  /*3170*/  FADD R25, -R23, -RZ ;  /* 0x800000ff17197221 */ /* 0x000fe20000000100 */
[----:B------:R-:W-:Y:S02]  /*3180*/  MOV R26, R20 ;  /* 0x00000014001a7202 */ /* 0x000fe40000000f00 */
[----:B------:R-:W-:Y:S02]  /*3190*/  MOV R109, 0x31b0 ;  /* 0x000031b0006d7802 */ /* 0x000fe40000000f00 */
[----:B------:R-:W-:Y:S05]  /*31a0*/  CALL.REL.NOINC `($__internal_3_$__cuda_sm3x_div_rn_noftz_f32_slowpath) ;  /* 0x00009f2000007944 */ /* 0x000fea0003c00000 */
[----:B0-----:R-:W-:Y:S02]  /*31b0*/  MOV R104, R25 ;  /* 0x0000001900687202 */ /* 0x001fe40000000f00 */
.L_x_53:
[----:B------:R-:W-:Y:S05]  /*31c0*/  BSYNC B9 ;  /* 0x0000000000097941 */ /* 0x000fea0003800000 */
.L_x_52:
        /* <DEDUP_REMOVED lines=14> */
.L_x_55:
[----:B------:R-:W-:Y:S05]  /*32b0*/  BSYNC B9 ;  /* 0x0000000000097941 */ /* 0x000fea0003800000 */
.L_x_54:
        /* <DEDUP_REMOVED lines=14> */
.L_x_56:
[----:B------:R-:W-:Y:S05]  /*33a0*/  BSYNC B9 ;  /* 0x0000000000097941 */ /* 0x000fea0003800000 */
.L_x_51:
[----:B------:R-:W-:Y:S05]  /*33b0*/  BSYNC B8 ;  /* 0x0000000000087941 */ /* 0x000fea0003800000 */
.L_x_50:
        /* <DEDUP_REMOVED lines=10> */
.L_x_58:
[----:B01----:R-:W-:Y:S01]  /*3460*/  FMUL.FTZ R22, R105, R20 ;  /* 0x0000001469167220 */ /* 0x003fe20000410000 */
[----:B------:R-:W-:-:S03]  /*3470*/  FMUL.FTZ R20, R20, 0.5 ;  /* 0x3f00000014147820 */ /* 0x000fc60000410000 */
[----:B------:R-:W-:-:S04]  /*3480*/  FFMA R105, -R22, R22, R105 ;  /* 0x0000001616697223 */ /* 0x000fc80000000169 */
[----:B------:R-:W-:Y:S02]  /*3490*/  FFMA R22, R105, R20, R22 ;  /* 0x0000001469167223 */ /* 0x000fe40000000016 */
.L_x_59:
[----:B------:R-:W-:Y:S05]  /*34a0*/  BSYNC B2 ;  /* 0x0000000000027941 */ /* 0x000fea0003800000 */
.L_x_57:
[----:B------:R-:W-:Y:S01]  /*34b0*/  FSETP.GT.AND P0, PT, R22, RZ, PT ;  /* 0x000000ff1600720b */ /* 0x000fe20003f04000 */
[----:B------:R-:W-:Y:S01]  /*34c0*/  BSSY B8, `(.L_x_60) ;  /* 0x0000034000087945 */ /* 0x000fe20003800000 */
[----:B------:R-:W-:-:S11]  /*34d0*/  CS2R R20, SRZ ;  /* 0x0000000000147805 */ /* 0x000fd6000001ff00 */
[----:B------:R-:W-:Y:S05]  /*34e0*/  @!P0 BRA `(.L_x_61) ;  /* 0x0000031000008947 */ /* 0x000fea0003800000 */
[----:B------:R-:W0:Y:S01]  /*34f0*/  MUFU.RCP R19, R22 ;  /* 0x0000001600137308 */ /* 0x000e220000001000 */
[----:B------:R-:W-:Y:S01]  /*3500*/  FADD R25, -R102, R101 ;  /* 0x0000006566197221 */ /* 0x000fe20000000100 */
[----:B------:R-:W-:Y:S06]  /*3510*/  BSSY B9, `(.L_x_62) ;  /* 0x000000f000097945 */ /* 0x000fec0003800000 */
[----:B------:R-:W1:Y:S01]  /*3520*/  FCHK P0, -R25, R22 ;  /* 0x0000001619007302 */ /* 0x000e620000000100 */
[----:B0-----:R-:W-:-:S04]  /*3530*/  FFMA R20, R19, -R22, 1 ;  /* 0x3f80000013147423 */ /* 0x001fc80000000816 */
[----:B------:R-:W-:Y:S01]  /*3540*/  FFMA R26, R19, R20, R19 ;  /* 0x00000014131a7223 */ /* 0x000fe20000000013 */
[----:B------:R-:W-:Y:S01]  /*3550*/  FADD R19, -R100, R97 ;  /* 0x0000006164137221 */ /* 0x000fe20000000100 */
[----:B------:R-:W-:Y:S02]  /*3560*/  FADD R20, -R99, R98 ;  /* 0x0000006263147221 */ /* 0x000fe40000000100 */
        /* <DEDUP_REMOVED lines=9> */
.L_x_63:
[----:B------:R-:W-:Y:S05]  /*3600*/  BSYNC B9 ;  /* 0x0000000000097941 */ /* 0x000fea0003800000 */
.L_x_62:
        /* <DEDUP_REMOVED lines=14> */
.L_x_65:
[----:B------:R-:W-:Y:S05]  /*36f0*/  BSYNC B9 ;  /* 0x0000000000097941 */ /* 0x000fea0003800000 */
.L_x_64:
[----:B------:R-:W0:Y:S01]  /*3700*/  MUFU.RCP R25, R22 ;  /* 0x0000001600197308 */ /* 0x000e220000001000 */
[----:B------:R-:W-:Y:S07]  /*3710*/  BSSY B9, `(.L_x_66) ;  /* 0x000000d000097945 */ /* 0x000fee0003800000 */
[----:B------:R-:W1:Y:S01]  /*3720*/  FCHK P0, -R19, R22 ;  /* 0x0000001613007302 */ /* 0x000e620000000100 */
[----:B0-----:R-:W-:-:S04]  /*3730*/  FFMA R20, R25, -R22, 1 ;  /* 0x3f80000019147423 */ /* 0x001fc80000000816 */
[----:B------:R-:W-:Y:S01]  /*3740*/  FFMA R27, R25, R20, R25 ;  /* 0x00000014191b7223 */ /* 0x000fe20000000019 */
[----:B------:R-:W-:-:S03]  /*3750*/  MOV R20, R23 ;  /* 0x0000001700147202 */ /* 0x000fc60000000f00 */
        /* <DEDUP_REMOVED lines=8> */
.L_x_67:
[----:B------:R-:W-:Y:S05]  /*37e0*/  BSYNC B9 ;  /* 0x0000000000097941 */ /* 0x000fea0003800000 */
.L_x_66:
[----:B0-----:R-:W-:Y:S02]  /*37f0*/  MOV R19, R25 ;  /* 0x0000001900137202 */ /* 0x001fe40000000f00 */
.L_x_61:
[----:B------:R-:W-:Y:S05]  /*3800*/  BSYNC B8 ;  /* 0x0000000000087941 */ /* 0x000fea0003800000 */
.L_x_60:
[----:B------:R-:W-:Y:S01]  /*3810*/  FMUL R103, R20, R103 ;  /* 0x0000006714677220 */ /* 0x000fe20000400000 */
[----:B------:R-:W-:-:S03]  /*3820*/  MOV R20, 0x3f000000 ;  /* 0x3f00000000147802 */ /* 0x000fc60000000f00 */
[----:B------:R-:W-:-:S04]  /*3830*/  FFMA R24, R24, R19, R103 ;  /* 0x0000001318187223 */ /* 0x000fc80000000067 */
[----:B------:R-:W-:-:S04]  /*3840*/  FFMA R21, R21, R104, R24 ;  /* 0x0000006815157223 */ /* 0x000fc80000000018 */
[C---:B------:R-:W-:Y:S01]  /*3850*/  FFMA R19, -|R21|.reuse, R20, 0.5 ;  /* 0x3f00000015137423 */ /* 0x040fe20000000314 */
[C---:B------:R-:W-:Y:S02]  /*3860*/  FSETP.NEU.AND P1, PT, |R21|.reuse, 1, PT ;  /* 0x3f8000001500780b */ /* 0x040fe40003f2d200 */
[----:B------:R-:W-:Y:S01]  /*3870*/  FSETP.GT.AND P0, PT, |R21|, 0.56000000238418579102, PT ;  /* 0x3f0f5c291500780b */ /* 0x000fe20003f04200 */
[----:B------:R-:W0:Y:S02]  /*3880*/  MUFU.RSQ R20, R19 ;  /* 0x0000001300147308 */ /* 0x000e240000001400 */
[----:B0-----:R-:W-:Y:S01]  /*3890*/  FMUL R22, R19, R20 ;  /* 0x0000001413167220 */ /* 0x001fe20000400000 */
[----:B------:R-:W-:-:S04]  /*38a0*/  FMUL R23, R20, 0.5 ;  /* 0x3f00000014177820 */ /* 0x000fc80000400000 */
[----:B------:R-:W-:-:S04]  /*38b0*/  FFMA R23, -R22, R23, 0.5 ;  /* 0x3f00000016177423 */ /* 0x000fc80000000117 */
[----:B------:R-:W-:Y:S01]  /*38c0*/  FFMA R23, R22, R23, R22 ;  /* 0x0000001716177223 */ /* 0x000fe20000000016 */
[----:B------:R-:W-:-:S04]  /*38d0*/  MOV R22, 0x3d10ecef ;  /* 0x3d10ecef00167802 */ /* 0x000fc80000000f00 */
[----:B------:R-:W-:Y:S02]  /*38e0*/  FSEL R20, R23, RZ, P1 ;  /* 0x000000ff17147208 */ /* 0x000fe40000800000 */
[----:B------:R-:W-:Y:S02]  /*38f0*/  FSETP.GT.AND P1, PT, R21, 0.56000000238418579102, PT ;  /* 0x3f0f5c291500780b */ /* 0x000fe40003f24000 */
[----:B------:R-:W-:-:S04]  /*3900*/  FSEL R20, R20, |R21|, P0 ;  /* 0x4000001514147208 */ /* 0x000fc80000000000 */
[----:B------:R-:W-:-:S05]  /*3910*/  LOP3.LUT R20, R20, 0x80000000, R21, 0xf8, !PT ;  /* 0x8000000014147812 */ /* 0x000fca00078ef815 */
[----:B------:R-:W-:-:S04]  /*3920*/  FMUL R19, R20, R20 ;  /* 0x0000001414137220 */ /* 0x000fc80000400000 */
[----:B------:R-:W-:-:S04]  /*3930*/  FFMA R22, R19, R22, 0.016980519518256187439 ;  /* 0x3c8b1abb13167423 */ /* 0x000fc80000000016 */
[----:B------:R-:W-:-:S04]  /*3940*/  FFMA R22, R19, R22, 0.030762933194637298584 ;  /* 0x3cfc028c13167423 */ /* 0x000fc80000000016 */
[----:B------:R-:W-:-:S04]  /*3950*/  FFMA R22, R19, R22, 0.044709417968988418579 ;  /* 0x3d37213913167423 */ /* 0x000fc80000000016 */
[----:B------:R-:W-:-:S04]  /*3960*/  FFMA R22, R19, R22, 0.074989043176174163818 ;  /* 0x3d9993db13167423 */ /* 0x000fc80000000016 */
[----:B------:R-:W-:-:S04]  /*3970*/  FFMA R22, R19, R22, 0.16666707396507263184 ;  /* 0x3e2aaac613167423 */ /* 0x000fc80000000016 */
[----:B------:R-:W-:Y:S01]  /*3980*/  FMUL R19, R19, R22 ;  /* 0x0000001613137220 */ /* 0x000fe20000400000 */
[----:B------:R-:W-:-:S03]  /*3990*/  MOV R22, 0x3fd774eb ;  /* 0x3fd774eb00167802 */ /* 0x000fc60000000f00 */
[----:B------:R-:W-:-:S05]  /*39a0*/  FFMA R20, R20, R19, R20 ;  /* 0x0000001314147223 */ /* 0x000fca0000000014 */
[----:B------:R-:W-:-:S05]  /*39b0*/  FSEL R19, R20, -R20, P0 ;  /* 0x8000001414137208 */ /* 0x000fca0000000000 */
[----:B------:R-:W-:-:S04]  /*39c0*/  @!P1 FFMA R20, R22, 0.93318945169448852539, R19 ;  /* 0x3f6ee58116149823 */ /* 0x000fc80000000013 */
[----:B------:R-:W-:Y:S01]  /*39d0*/  @P0 FADD R20, R20, R20 ;  /* 0x0000001414140221 */ /* 0x000fe20000000000 */
[----:B------:R-:W-:Y:S05]  /*39e0*/  BRA `(.L_x_46) ;  /* 0x0000146000007947 */ /* 0x000fea0003800000 */
.L_x_44:
        /* <DEDUP_REMOVED lines=10> */
.L_x_69:
[----:B01----:R-:W-:Y:S01]  /*3a90*/  FMUL.FTZ R104, R105, R22 ;  /* 0x0000001669687220 */ /* 0x003fe20000410000 */
[----:B------:R-:W-:-:S03]  /*3aa0*/  FMUL.FTZ R21, R22, 0.5 ;  /* 0x3f00000016157820 */ /* 0x000fc60000410000 */
[----:B------:R-:W-:-:S04]  /*3ab0*/  FFMA R105, -R104, R104, R105 ;  /* 0x0000006868697223 */ /* 0x000fc80000000169 */
[----:B------:R-:W-:Y:S02]  /*3ac0*/  FFMA R104, R105, R21, R104 ;  /* 0x0000001569687223 */ /* 0x000fe40000000068 */
.L_x_70:
[----:B------:R-:W-:Y:S05]  /*3ad0*/  BSYNC B2 ;  /* 0x0000000000027941 */ /* 0x000fea0003800000 */
.L_x_68:
[----:B------:R-:W-:Y:S01]  /*3ae0*/  FSETP.GT.AND P0, PT, R104, RZ, PT ;  /* 0x000000ff6800720b */ /* 0x000fe20003f04000 */
[----:B------:R-:W-:Y:S01]  /*3af0*/  BSSY B8, `(.L_x_71) ;  /* 0x0000034000087945 */ /* 0x000fe20003800000 */
[----:B------:R-:W-:Y:S01]  /*3b00*/  CS2R R22, SRZ ;  /* 0x0000000000167805 */ /* 0x000fe2000001ff00 */
[----:B------:R-:W-:Y:S02]  /*3b10*/  MOV R105, RZ ;  /* 0x000000ff00697202 */ /* 0x000fe40000000f00 */
[----:B------:R-:W-:-:S08]  /*3b20*/  MOV R107, RZ ;  /* 0x000000ff006b7202 */ /* 0x000fd00000000f00 */
[----:B------:R-:W-:Y:S05]  /*3b30*/  @!P0 BRA `(.L_x_72) ;  /* 0x000002f000008947 */ /* 0x000fea0003800000 */
[----:B------:R-:W0:Y:S01]  /*3b40*/  MUFU.RCP R21, R104 ;  /* 0x0000006800157308 */ /* 0x000e220000001000 */
[----:B------:R-:W-:Y:S01]  /*3b50*/  FADD R25, -R102, R101 ;  /* 0x0000006566197221 */ /* 0x000fe20000000100 */
[----:B------:R-:W-:Y:S06]  /*3b60*/  BSSY B9, `(.L_x_73) ;  /* 0x000000e000097945 */ /* 0x000fec0003800000 */
[----:B------:R-:W1:Y:S01]  /*3b70*/  FCHK P0, R25, R104 ;  /* 0x0000006819007302 */ /* 0x000e620000000000 */
[----:B0-----:R-:W-:-:S04]  /*3b80*/  FFMA R22, R21, -R104, 1 ;  /* 0x3f80000015167423 */ /* 0x001fc80000000868 */
[----:B------:R-:W-:Y:S01]  /*3b90*/  FFMA R26, R21, R22, R21 ;  /* 0x00000016151a7223 */ /* 0x000fe20000000015 */
[----:B------:R-:W-:Y:S01]  /*3ba0*/  FADD R21, -R100, R97 ;  /* 0x0000006164157221 */ /* 0x000fe20000000100 */
[----:B------:R-:W-:Y:S02]  /*3bb0*/  FADD R22, -R99, R98 ;  /* 0x0000006263167221 */ /* 0x000fe40000000100 */
[----:B------:R-:W-:-:S04]  /*3bc0*/  FFMA R27, R25, R26, RZ ;  /* 0x0000001a191b7223 */ /* 0x000fc800000000ff */
[----:B------:R-:W-:-:S04]  /*3bd0*/  FFMA R101, R27, -R104, R25 ;  /* 0x800000681b657223 */ /* 0x000fc80000000019 */
[----:B------:R-:W-:Y:S01]  /*3be0*/  FFMA R107, R26, R101, R27 ;  /* 0x000000651a6b7223 */ /* 0x000fe2000000001b */
[----:B-1----:R-:W-:Y:S05]  /*3bf0*/  @!P0 BRA `(.L_x_74) ;  /* 0x0000004000008947 */ /* 0x002fea0003800000 */
[----:B------:R-:W-:Y:S02]  /*3c00*/  MOV R26, R104 ;  /* 0x00000068001a7202 */ /* 0x000fe40000000f00 */
[----:B------:R-:W-:Y:S02]  /*3c10*/  MOV R109, 0x3c30 ;  /* 0x00003c30006d7802 */ /* 0x000fe40000000f00 */
[----:B------:R-:W-:Y:S05]  /*3c20*/  CALL.REL.NOINC `($__internal_3_$__cuda_sm3x_div_rn_noftz_f32_slowpath) ;  /* 0x000094a000007944 */ /* 0x000fea0003c00000 */
[----:B0-----:R-:W-:Y:S02]  /*3c30*/  MOV R107, R25 ;  /* 0x00000019006b7202 */ /* 0x001fe40000000f00 */
.L_x_74:
[----:B------:R-:W-:Y:S05]  /*3c40*/  BSYNC B9 ;  /* 0x0000000000097941 */ /* 0x000fea0003800000 */
.L_x_73:
[----:B------:R-:W0:Y:S01]  /*3c50*/  MUFU.RCP R25, R104 ;  /* 0x0000006800197308 */ /* 0x000e220000001000 */
[----:B------:R-:W-:Y:S07]  /*3c60*/  BSSY B9, `(.L_x_75) ;  /* 0x000000d000097945 */ /* 0x000fee0003800000 */
[----:B------:R-:W1:Y:S01]  /*3c70*/  FCHK P0, R22, R104 ;  /* 0x0000006816007302 */ /* 0x000e620000000000 */
[----:B0-----:R-:W-:-:S04]  /*3c80*/  FFMA R26, R25, -R104, 1 ;  /* 0x3f800000191a7423 */ /* 0x001fc80000000868 */
[----:B------:R-:W-:-:S04]  /*3c90*/  FFMA R98, R25, R26, R25 ;  /* 0x0000001a19627223 */ /* 0x000fc80000000019 */
[----:B------:R-:W-:-:S04]  /*3ca0*/  FFMA R25, R22, R98, RZ ;  /* 0x0000006216197223 */ /* 0x000fc800000000ff */
[----:B------:R-:W-:-:S04]  /*3cb0*/  FFMA R26, R25, -R104, R22 ;  /* 0x80000068191a7223 */ /* 0x000fc80000000016 */
[----:B------:R-:W-:Y:S01]  /*3cc0*/  FFMA R105, R98, R26, R25 ;  /* 0x0000001a62697223 */ /* 0x000fe20000000019 */
[----:B-1----:R-:W-:Y:S05]  /*3cd0*/  @!P0 BRA `(.L_x_76) ;  /* 0x0000005000008947 */ /* 0x002fea0003800000 */
[----:B------:R-:W-:Y:S02]  /*3ce0*/  MOV R25, R22 ;  /* 0x0000001600197202 */ /* 0x000fe40000000f00 */
[----:B------:R-:W-:Y:S02]  /*3cf0*/  MOV R26, R104 ;  /* 0x00000068001a7202 */ /* 0x000fe40000000f00 */
[----:B------:R-:W-:Y:S02]  /*3d00*/  MOV R109, 0x3d20 ;  /* 0x00003d20006d7802 */ /* 0x000fe40000000f00 */
[----:B------:R-:W-:Y:S05]  /*3d10*/  CALL.REL.NOINC `($__internal_3_$__cuda_sm3x_div_rn_noftz_f32_slowpath) ;  /* 0x000093b000007944 */ /* 0x000fea0003c00000 */
[----:B0-----:R-:W-:Y:S02]  /*3d20*/  MOV R105, R25 ;  /* 0x0000001900697202 */ /* 0x001fe40000000f00 */
.L_x_76:
[----:B------:R-:W-:Y:S05]  /*3d30*/  BSYNC B9 ;  /* 0x0000000000097941 */ /* 0x000fea0003800000 */
.L_x_75:
        /* <DEDUP_REMOVED lines=14> */
.L_x_77:
[----:B------:R-:W-:Y:S05]  /*3e20*/  BSYNC B9 ;  /* 0x0000000000097941 */ /* 0x000fea0003800000 */
.L_x_72:
[----:B------:R-:W-:Y:S05]  /*3e30*/  BSYNC B8 ;  /* 0x0000000000087941 */ /* 0x000fea0003800000 */
.L_x_71:
        /* <DEDUP_REMOVED lines=10> */
.L_x_79:
[----:B01----:R-:W-:Y:S01]  /*3ee0*/  FMUL.FTZ R26, R103, R98 ;  /* 0x00000062671a7220 */ /* 0x003fe20000410000 */
[----:B------:R-:W-:-:S03]  /*3ef0*/  FMUL.FTZ R25, R98, 0.5 ;  /* 0x3f00000062197820 */ /* 0x000fc60000410000 */
[----:B------:R-:W-:-:S04]  /*3f00*/  FFMA R21, -R26, R26, R103 ;  /* 0x0000001a1a157223 */ /* 0x000fc80000000167 */
[----:B------:R-:W-:Y:S02]  /*3f10*/  FFMA R21, R21, R25, R26 ;  /* 0x0000001915157223 */ /* 0x000fe4000000001a */
.L_x_80:
[----:B------:R-:W-:Y:S05]  /*3f20*/  BSYNC B2 ;  /* 0x0000000000027941 */ /* 0x000fea0003800000 */
.L_x_78:
[----:B------:R-:W-:Y:S01]  /*3f30*/  FSETP.GT.AND P0, PT, R21, RZ, PT ;  /* 0x000000ff1500720b */ /* 0x000fe20003f04000 */
[----:B------:R-:W-:Y:S01]  /*3f40*/  BSSY B8, `(.L_x_81) ;  /* 0x0000031000087945 */ /* 0x000fe20003800000 */
[----:B------:R-:W-:Y:S02]  /*3f50*/  MOV R98, RZ ;  /* 0x000000ff00627202 */ /* 0x000fe40000000f00 */
[----:B------:R-:W-:-:S09]  /*3f60*/  MOV R100, RZ ;  /* 0x000000ff00647202 */ /* 0x000fd20000000f00 */
        /* <DEDUP_REMOVED lines=15> */
.L_x_84:
[----:B------:R-:W-:Y:S05]  /*4060*/  BSYNC B9 ;  /* 0x0000000000097941 */ /* 0x000fea0003800000 */
.L_x_83:
        /* <DEDUP_REMOVED lines=14> */
.L_x_86:
[----:B------:R-:W-:Y:S05]  /*4150*/  BSYNC B9 ;  /* 0x0000000000097941 */ /* 0x000fea0003800000 */
.L_x_85:
        /* <DEDUP_REMOVED lines=14> */
.L_x_87:
[----:B------:R-:W-:Y:S05]  /*4240*/  BSYNC B9 ;  /* 0x0000000000097941 */ /* 0x000fea0003800000 */
.L_x_82:
[----:B------:R-:W-:Y:S05]  /*4250*/  BSYNC B8 ;  /* 0x0000000000087941 */ /* 0x000fea0003800000 */
.L_x_81:
[----:B------:R-:W-:Y:S01]  /*4260*/  FMUL R105, R98, R105 ;  /* 0x0000006962697220 */ /* 0x000fe20000400000 */
[----:B------:R-:W-:-:S03]  /*4270*/  MOV R20, 0x3f000000 ;  /* 0x3f00000000147802 */ /* 0x000fc60000000f00 */
[----:B------:R-:W-:Y:S01]  /*4280*/  FFMA R23, R22, R23, R105 ;  /* 0x0000001716177223 */ /* 0x000fe20000000069 */
[----:B------:R-:W-:-:S03]  /*4290*/  MOV R22, 0x3d10ecef ;  /* 0x3d10ecef00167802 */ /* 0x000fc60000000f00 */
        /* <DEDUP_REMOVED lines=8> */
[----:B------:R-:W-:-:S05]  /*4320*/  FFMA R20, R21, R20, R21 ;  /* 0x0000001415147223 */ /* 0x000fca0000000015 */
        /* <DEDUP_REMOVED lines=17> */
.L_x_43:
        /* <DEDUP_REMOVED lines=10> */
.L_x_89:
[----:B01----:R-:W-:Y:S01]  /*44e0*/  FMUL.FTZ R26, R103, R98 ;  /* 0x00000062671a7220 */ /* 0x003fe20000410000 */
[----:B------:R-:W-:-:S03]  /*44f0*/  FMUL.FTZ R25, R98, 0.5 ;  /* 0x3f00000062197820 */ /* 0x000fc60000410000 */
[----:B------:R-:W-:-:S04]  /*4500*/  FFMA R97, -R26, R26, R103 ;  /* 0x0000001a1a617223 */ /* 0x000fc80000000167 */
[----:B------:R-:W-:Y:S02]  /*4510*/  FFMA R97, R97, R25, R26 ;  /* 0x0000001961617223 */ /* 0x000fe4000000001a */
.L_x_90:
[----:B------:R-:W-:Y:S05]  /*4520*/  BSYNC B2 ;  /* 0x0000000000027941 */ /* 0x000fea0003800000 */
.L_x_88:
[----:B------:R-:W-:Y:S01]  /*4530*/  FSETP.GT.AND P0, PT, R97, RZ, PT ;  /* 0x000000ff6100720b */ /* 0x000fe20003f04000 */
[----:B------:R-:W-:Y:S01]  /*4540*/  BSSY B8, `(.L_x_91) ;  /* 0x0000031000087945 */ /* 0x000fe20003800000 */
[----:B------:R-:W-:Y:S01]  /*4550*/  CS2R R98, SRZ ;  /* 0x0000000000627805 */ /* 0x000fe2000001ff00 */
[----:B------:R-:W-:-:S10]  /*4560*/  CS2R R100, SRZ ;  /* 0x0000000000647805 */ /* 0x000fd4000001ff00 */
[----:B------:R-:W-:Y:S05]  /*4570*/  @!P0 BRA `(.L_x_92) ;  /* 0x000002d000008947 */ /* 0x000fea0003800000 */
        /* <DEDUP_REMOVED lines=14> */
.L_x_94:
[----:B------:R-:W-:Y:S05]  /*4660*/  BSYNC B9 ;  /* 0x0000000000097941 */ /* 0x000fea0003800000 */
.L_x_93:
        /* <DEDUP_REMOVED lines=14> */
.L_x_96:
[----:B------:R-:W-:Y:S05]  /*4750*/  BSYNC B9 ;  /* 0x0000000000097941 */ /* 0x000fea0003800000 */
.L_x_95:
        /* <DEDUP_REMOVED lines=14> */
.L_x_97:
[----:B------:R-:W-:Y:S05]  /*4840*/  BSYNC B9 ;  /* 0x0000000000097941 */ /* 0x000fea0003800000 */
.L_x_92:
[----:B------:R-:W-:Y:S05]  /*4850*/  BSYNC B8 ;  /* 0x0000000000087941 */ /* 0x000fea0003800000 */
.L_x_91:
        /* <DEDUP_REMOVED lines=10> */
.L_x_99:
[----:B01----:R-:W-:Y:S01]  /*4900*/  FMUL.FTZ R19, R104, R25 ;  /* 0x0000001968137220 */ /* 0x003fe20000410000 */
[----:B------:R-:W-:-:S03]  /*4910*/  FMUL.FTZ R24, R25, 0.5 ;  /* 0x3f00000019187820 */ /* 0x000fc60000410000 */
[----:B------:R-:W-:-:S04]  /*4920*/  FFMA R20, -R19, R19, R104 ;  /* 0x0000001313147223 */ /* 0x000fc80000000168 */
[----:B------:R-:W-:Y:S02]  /*4930*/  FFMA R20, R20, R24, R19 ;  /* 0x0000001814147223 */ /* 0x000fe40000000013 */
.L_x_100:
[----:B------:R-:W-:Y:S05]  /*4940*/  BSYNC B2 ;  /* 0x0000000000027941 */ /* 0x000fea0003800000 */
.L_x_98:
[----:B------:R-:W-:Y:S01]  /*4950*/  FSETP.GT.AND P0, PT, R20, RZ, PT ;  /* 0x000000ff1400720b */ /* 0x000fe20003f04000 */
[----:B------:R-:W-:Y:S01]  /*4960*/  BSSY B8, `(.L_x_101) ;  /* 0x0000031000087945 */ /* 0x000fe20003800000 */
[----:B------:R-:W-:Y:S02]  /*4970*/  MOV R19, RZ ;  /* 0x000000ff00137202 */ /* 0x000fe40000000f00 */
[----:B------:R-:W-:-:S09]  /*4980*/  MOV R24, RZ ;  /* 0x000000ff00187202 */ /* 0x000fd20000000f00 */
        /* <DEDUP_REMOVED lines=15> */
.L_x_104:
[----:B------:R-:W-:Y:S05]  /*4a80*/  BSYNC B9 ;  /* 0x0000000000097941 */ /* 0x000fea0003800000 */
.L_x_103:
        /* <DEDUP_REMOVED lines=14> */
.L_x_106:
[----:B------:R-:W-:Y:S05]  /*4b70*/  BSYNC B9 ;  /* 0x0000000000097941 */ /* 0x000fea0003800000 */
.L_x_105:
        /* <DEDUP_REMOVED lines=14> */
.L_x_107:
[----:B------:R-:W-:Y:S05]  /*4c60*/  BSYNC B9 ;  /* 0x0000000000097941 */ /* 0x000fea0003800000 */
.L_x_102:
[----:B------:R-:W-:Y:S05]  /*4c70*/  BSYNC B8 ;  /* 0x0000000000087941 */ /* 0x000fea0003800000 */
.L_x_101:
[----:B------:R-:W-:Y:S01]  /*4c80*/  FMUL R100, R19, R100 ;  /* 0x0000006413647220 */ /* 0x000fe20000400000 */
[----:B------:R-:W-:Y:S02]  /*4c90*/  MOV R19, 0x3f000000 ;  /* 0x3f00000000137802 */ /* 0x000fe40000000f00 */
[----:B------:R-:W-:Y:S01]  /*4ca0*/  MOV R22, 0x3fd774eb ;  /* 0x3fd774eb00167802 */ /* 0x000fe20000000f00 */
        /* <DEDUP_REMOVED lines=11> */
[----:B------:R-:W-:Y:S02]  /*4d60*/  MOV R20, 0x3d10ecef ;  /* 0x3d10ecef00147802 */ /* 0x000fe40000000f00 */
[----:B------:R-:W-:Y:S02]  /*4d70*/  FSEL R21, R21, |R24|, P0 ;  /* 0x4000001815157208 */ /* 0x000fe40000000000 */
[----:B------:R-:W-:Y:S02]  /*4d80*/  FSETP.GT.AND P1, PT, R24, 0.56000000238418579102, PT ;  /* 0x3f0f5c291800780b */ /* 0x000fe40003f24000 */
[----:B------:R-:W-:-:S05]  /*4d90*/  LOP3.LUT R21, R21, 0x80000000, R24, 0xf8, !PT ;  /* 0x8000000015157812 */ /* 0x000fca00078ef818 */
[----:B------:R-:W-:-:S04]  /*4da0*/  FMUL R19, R21, R21 ;  /* 0x0000001515137220 */ /* 0x000fc80000400000 */
[----:B------:R-:W-:-:S04]  /*4db0*/  FFMA R20, R19, R20, 0.016980519518256187439 ;  /* 0x3c8b1abb13147423 */ /* 0x000fc80000000014 */
[----:B------:R-:W-:-:S04]  /*4dc0*/  FFMA R20, R19, R20, 0.030762933194637298584 ;  /* 0x3cfc028c13147423 */ /* 0x000fc80000000014 */
[----:B------:R-:W-:-:S04]  /*4dd0*/  FFMA R20, R19, R20, 0.044709417968988418579 ;  /* 0x3d37213913147423 */ /* 0x000fc80000000014 */
[----:B------:R-:W-:-:S04]  /*4de0*/  FFMA R20, R19, R20, 0.074989043176174163818 ;  /* 0x3d9993db13147423 */ /* 0x000fc80000000014 */
[----:B------:R-:W-:-:S04]  /*4df0*/  FFMA R20, R19, R20, 0.16666707396507263184 ;  /* 0x3e2aaac613147423 */ /* 0x000fc80000000014 */
[----:B------:R-:W-:-:S04]  /*4e00*/  FMUL R20, R19, R20 ;  /* 0x0000001413147220 */ /* 0x000fc80000400000 */
[----:B------:R-:W-:-:S05]  /*4e10*/  FFMA R20, R21, R20, R21 ;  /* 0x0000001415147223 */ /* 0x000fca0000000015 */
[----:B------:R-:W-:-:S05]  /*4e20*/  FSEL R19, R20, -R20, P0 ;  /* 0x8000001414137208 */ /* 0x000fca0000000000 */
[----:B------:R-:W-:-:S04]  /*4e30*/  @!P1 FFMA R20, R22, 0.93318945169448852539, R19 ;  /* 0x3f6ee58116149823 */ /* 0x000fc80000000013 */
[----:B------:R-:W-:Y:S02]  /*4e40*/  @P0 FADD R20, R20, R20 ;  /* 0x0000001414140221 */ /* 0x000fe40000000000 */
.L_x_46:
[----:B------:R-:W-:Y:S05]  /*4e50*/  BSYNC B7 ;  /* 0x0000000000077941 */ /* 0x000fea0003800000 */
.L_x_42:
[----:B------:R-:W-:-:S05]  /*4e60*/  FFMA R19, R92, -0.0010000000474974513054, R13 ;  /* 0xba83126f5c137823 */ /* 0x000fca000000000d */
[----:B------:R-:W-:-:S13]  /*4e70*/  FSETP.GT.AND P0, PT, R96, R19, PT ;  /* 0x000000136000720b */ /* 0x000fda0003f04000 */
[----:B------:R-:W-:Y:S05]  /*4e80*/  @P0 BRA `(.L_x_108) ;  /* 0x000003c000000947 */ /* 0x000fea0003800000 */
[----:B------:R-:W-:Y:S01]  /*4e90*/  FSETP.GT.AND P0, PT, R94, RZ, PT ;  /* 0x000000ff5e00720b */ /* 0x000fe20003f04000 */
[----:B------:R-:W-:Y:S01]  /*4ea0*/  BSSY B7, `(.L_x_109) ;  /* 0x0000032000077945 */ /* 0x000fe20003800000 */
[----:B------:R-:W-:Y:S02]  /*4eb0*/  MOV R11, RZ ;  /* 0x000000ff000b7202 */ /* 0x000fe40000000f00 */
[----:B------:R-:W-:Y:S02]  /*4ec0*/  MOV R13, RZ ;  /* 0x000000ff000d7202 */ /* 0x000fe40000000f00 */
[----:B------:R-:W-:-:S07]  /*4ed0*/  MOV R19, RZ ;  /* 0x000000ff00137202 */ /* 0x000fce0000000f00 */
        /* <DEDUP_REMOVED lines=15> */
.L_x_112:
[----:B------:R-:W-:Y:S05]  /*4fd0*/  BSYNC B8 ;  /* 0x0000000000087941 */ /* 0x000fea0003800000 */
.L_x_111:
        /* <DEDUP_REMOVED lines=14> */
.L_x_114:
[----:B------:R-:W-:Y:S05]  /*50c0*/  BSYNC B8 ;  /* 0x0000000000087941 */ /* 0x000fea0003800000 */
.L_x_113:
        /* <DEDUP_REMOVED lines=14> */
.L_x_115:
[----:B------:R-:W-:Y:S05]  /*51b0*/  BSYNC B8 ;  /* 0x0000000000087941 */ /* 0x000fea0003800000 */
.L_x_110:
[----:B------:R-:W-:Y:S05]  /*51c0*/  BSYNC B7 ;  /* 0x0000000000077941 */ /* 0x000fea0003800000 */
.L_x_109:
[-C--:B------:R-:W-:Y:S01]  /*51d0*/  FMUL R12, R11, R20.reuse ;  /* 0x000000140b0c7220 */ /* 0x080fe20000400000 */
[-C--:B------:R-:W-:Y:S01]  /*51e0*/  FMUL R11, R13, R20.reuse ;  /* 0x000000140d0b7220 */ /* 0x080fe20000400000 */
[----:B------:R-:W-:Y:S01]  /*51f0*/  FMUL R10, R19, R20 ;  /* 0x00000014130a7220 */ /* 0x000fe20000400000 */
[----:B------:R-:W-:Y:S02]  /*5200*/  MOV R13, R96 ;  /* 0x00000060000d7202 */ /* 0x000fe40000000f00 */
[----:B------:R-:W-:-:S02]  /*5210*/  MOV R45, R91 ;  /* 0x0000005b002d7202 */ /* 0x000fc40000000f00 */
[----:B------:R-:W-:Y:S02]  /*5220*/  MOV R44, R93 ;  /* 0x0000005d002c7202 */ /* 0x000fe40000000f00 */
[----:B------:R-:W-:Y:S01]  /*5230*/  MOV R42, R95 ;  /* 0x0000005f002a7202 */ /* 0x000fe20000000f00 */
[----:B------:R-:W-:Y:S05]  /*5240*/  BRA `(.L_x_17) ;  /* 0x000003c000007947 */ /* 0x000fea0003800000 */
.L_x_108:
        /* <DEDUP_REMOVED lines=20> */
.L_x_119:
[----:B------:R-:W-:Y:S05]  /*5390*/  BSYNC B8 ;  /* 0x0000000000087941 */ /* 0x000fea0003800000 */
.L_x_118:
        /* <DEDUP_REMOVED lines=14> */
.L_x_121:
[----:B------:R-:W-:Y:S05]  /*5480*/  BSYNC B8 ;  /* 0x0000000000087941 */ /* 0x000fea0003800000 */
.L_x_120:
        /* <DEDUP_REMOVED lines=14> */
.L_x_122:
[----:B------:R-:W-:Y:S05]  /*5570*/  BSYNC B8 ;  /* 0x0000000000087941 */ /* 0x000fea0003800000 */
.L_x_117:
[----:B------:R-:W-:Y:S05]  /*5580*/  BSYNC B7 ;  /* 0x0000000000077941 */ /* 0x000fea0003800000 */
.L_x_116:
[----:B------:R-:W-:Y:S01]  /*5590*/  FSETP.GEU.AND P0, PT, R96, R13, PT ;  /* 0x0000000d6000720b */ /* 0x000fe20003f0e000 */
[-C--:B------:R-:W-:Y:S01]  /*55a0*/  FFMA R12, R19, R20.reuse, R12 ;  /* 0x00000014130c7223 */ /* 0x080fe2000000000c */
[-C--:B------:R-:W-:Y:S01]  /*55b0*/  FFMA R11, R22, R20.reuse, R11 ;  /* 0x00000014160b7223 */ /* 0x080fe2000000000b */
[----:B------:R-:W-:-:S10]  /*55c0*/  FFMA R10, R21, R20, R10 ;  /* 0x00000014150a7223 */ /* 0x000fd4000000000a */
[----:B------:R-:W-:Y:S02]  /*55d0*/  @!P0 MOV R13, R96 ;  /* 0x00000060000d8202 */ /* 0x000fe40000000f00 */
[----:B------:R-:W-:Y:S02]  /*55e0*/  @!P0 MOV R45, R91 ;  /* 0x0000005b002d8202 */ /* 0x000fe40000000f00 */
[----:B------:R-:W-:Y:S02]  /*55f0*/  @!P0 MOV R44, R93 ;  /* 0x0000005d002c8202 */ /* 0x000fe40000000f00 */
[----:B------:R-:W-:Y:S02]  /*5600*/  @!P0 MOV R42, R95 ;  /* 0x0000005f002a8202 */ /* 0x000fe40000000f00 */
.L_x_17:
[----:B------:R-:W-:Y:S05]  /*5610*/  BSYNC B5 ;  /* 0x0000000000057941 */ /* 0x000fea0003800000 */
.L_x_16:
[----:B------:R-:W-:-:S13]  /*5620*/  ISETP.NE.AND P0, PT, R16, RZ, PT ;  /* 0x000000ff1000720c */ /* 0x000fda0003f05270 */
[----:B------:R-:W-:Y:S01]  /*5630*/  @!P0 CALL.REL.NOINC `(.L_x_123) ;  /* 0x0000001000008944 */ /* 0x000fe20003c00000 */
[----:B------:R-:W-:Y:S05]  /*5640*/  BRA `(.L_x_124) ;  /* 0xffffbeb000007947 */ /* 0x000fea000383ffff */
.L_x_123:
[----:B------:R-:W-:Y:S05]  /*5650*/  BSYNC B6 ;  /* 0x0000000000067941 */ /* 0x000fea0003800000 */
.L_x_15:
[----:B------:R-:W-:Y:S01]  /*5660*/  FSETP.GEU.AND P0, PT, R13, R8, PT ;  /* 0x000000080d00720b */ /* 0x000fe20003f0e000 */
[----:B------:R-:W-:Y:S01]  /*5670*/  BSSY B2, `(.L_x_125) ;  /* 0x000002e000027945 */ /* 0x000fe20003800000 */
[----:B------:R-:W-:Y:S01]  /*5680*/  PRMT R14, RZ, 0x7610, R14 ;  /* 0x00007610ff0e7816 */ /* 0x000fe2000000000e */
[----:B------:R-:W-:Y:S01]  /*5690*/  CS2R R16, SRZ ;  /* 0x0000000000107805 */ /* 0x000fe2000001ff00 */
[----:B-1----:R-:W-:Y:S02]  /*56a0*/  MOV R15, RZ ;  /* 0x000000ff000f7202 */ /* 0x002fe40000000f00 */
[----:B------:R-:W-:-:S07]  /*56b0*/  MOV R18, RZ ;  /* 0x000000ff00127202 */ /* 0x000fce0000000f00 */
[----:B------:R-:W-:Y:S05]  /*56c0*/  @P0 BRA `(.L_x_126) ;  /* 0x0000028000000947 */ /* 0x000fea0003800000 */
[----:B------:R-:W-:-:S05]  /*56d0*/  LEA R15, R45, R45, 0x1 ;  /* 0x0000002d2d0f7211 */ /* 0x000fca00078e08ff */
[----:B------:R-:W-:-:S05]  /*56e0*/  IMAD.WIDE R14, R15, 0x4, R38 ;  /* 0x000000040f0e7825 */ /* 0x000fca00078e0226 */
[----:B------:R-:W2:Y:S04]  /*56f0*/  LD.E R19, [R14.64+0x4] ;  /* 0x000004100e137980 */ /* 0x000ea8000c101900 */
[----:B------:R-:W3:Y:S04]  /*5700*/  LD.E R17, [R14.64] ;  /* 0x000000100e117980 */ /* 0x000ee8000c101900 */
[----:B------:R-:W4:Y:S01]  /*5710*/  LD.E R21, [R14.64+0x8] ;  /* 0x000008100e157980 */ /* 0x000f22000c101900 */
[----:B--2---:R-:W-:-:S04]  /*5720*/  IMAD.WIDE R18, R19, 0xc, R40 ;  /* 0x0000000c13127825 */ /* 0x004fc800078e0228 */
[--C-:B---3--:R-:W-:Y:S01]  /*5730*/  IMAD.WIDE R16, R17, 0xc, R40.reuse ;  /* 0x0000000c11107825 */ /* 0x108fe200078e0228 */
[----:B------:R1:W2:Y:S03]  /*5740*/  LD.E R23, [R18.64+0x4] ;  /* 0x0000041012177980 */ /* 0x0002a6000c101900 */
[----:B----4-:R-:W-:Y:S01]  /*5750*/  IMAD.WIDE R20, R21, 0xc, R40 ;  /* 0x0000000c15147825 */ /* 0x010fe200078e0228 */
[----:B------:R1:W3:Y:S04]  /*5760*/  LD.E R13, [R18.64] ;  /* 0x00000010120d7980 */ /* 0x0002e8000c101900 */
[----:B------:R4:W5:Y:S04]  /*5770*/  LD.E R24, [R16.64+0x4] ;  /* 0x0000041010187980 */ /* 0x000968000c101900 */
[----:B------:R1:W5:Y:S04]  /*5780*/  LD.E R25, [R18.64+0x8] ;  /* 0x0000081012197980 */ /* 0x000368000c101900 */
[----:B------:R4:W5:Y:S04]  /*5790*/  LD.E R22, [R16.64] ;  /* 0x0000001010167980 */ /* 0x000968000c101900 */
[----:B------:R-:W5:Y:S04]  /*57a0*/  LD.E R27, [R20.64+0x4] ;  /* 0x00000410141b7980 */ /* 0x000f68000c101900 */
[----:B------:R4:W5:Y:S04]  /*57b0*/  LD.E R26, [R16.64+0x8] ;  /* 0x00000810101a7980 */ /* 0x000968000c101900 */
[----:B------:R-:W5:Y:S04]  /*57c0*/  LD.E R84, [R20.64] ;  /* 0x0000001014547980 */ /* 0x000f68000c101900 */
[----:B------:R-:W5:Y:S01]  /*57d0*/  LD.E R86, [R20.64+0x8] ;  /* 0x0000081014567980 */ /* 0x000f62000c101900 */
[----:B------:R-:W-:Y:S01]  /*57e0*/  FADD R15, -R44, 1 ;  /* 0x3f8000002c0f7421 */ /* 0x000fe20000000100 */
[----:B-1----:R-:W-:-:S02]  /*57f0*/  MOV R18, 0x3f800000 ;  /* 0x3f80000000127802 */ /* 0x002fc40000000f00 */
[----:B----4-:R-:W-:Y:S01]  /*5800*/  MOV R16, R45 ;  /* 0x0000002d00107202 */ /* 0x010fe20000000f00 */
[----:B------:R-:W-:Y:S01]  /*5810*/  FADD R15, -R42, R15 ;  /* 0x0000000f2a0f7221 */ /* 0x000fe20000000100 */
[C---:B--2---:R-:W-:Y:S01]  /*5820*/  FMUL R14, R44.reuse, R23 ;  /* 0x000000172c0e7220 */ /* 0x044fe20000400000 */
[----:B---3--:R-:W-:-:S03]  /*5830*/  FMUL R13, R44, R13 ;  /* 0x0000000d2c0d7220 */ /* 0x008fc60000400000 */
[C---:B-----5:R-:W-:Y:S01]  /*5840*/  FFMA R23, R15.reuse, R24, R14 ;  /* 0x000000180f177223 */ /* 0x060fe2000000000e */
[----:B------:R-:W-:Y:S01]  /*5850*/  FMUL R25, R44, R25 ;  /* 0x000000192c197220 */ /* 0x000fe20000400000 */
[C---:B------:R-:W-:Y:S02]  /*5860*/  FFMA R13, R15.reuse, R22, R13 ;  /* 0x000000160f0d7223 */ /* 0x040fe4000000000d */
[----:B------:R-:W-:Y:S01]  /*5870*/  FFMA R14, R42, R27, R23 ;  /* 0x0000001b2a0e7223 */ /* 0x000fe20000000017 */
[----:B------:R-:W-:-:S03]  /*5880*/  FFMA R25, R15, R26, R25 ;  /* 0x0000001a0f197223 */ /* 0x000fc60000000019 */
[----:B------:R-:W-:Y:S01]  /*5890*/  FADD R14, R83, -R14 ;  /* 0x8000000e530e7221 */ /* 0x000fe20000000000 */
[----:B------:R-:W-:-:S03]  /*58a0*/  FFMA R13, R42, R84, R13 ;  /* 0x000000542a0d7223 */ /* 0x000fc6000000000d */
[----:B------:R-:W-:Y:S01]  /*58b0*/  FMUL R17, R11, R14 ;  /* 0x0000000e0b117220 */ /* 0x000fe20000400000 */
[----:B------:R-:W-:Y:S01]  /*58c0*/  MOV R14, 0x1 ;  /* 0x00000001000e7802 */ /* 0x000fe20000000f00 */
[----:B------:R-:W-:Y:S01]  /*58d0*/  FFMA R86, R42, R86, R25 ;  /* 0x000000562a567223 */ /* 0x000fe20000000019 */
[----:B------:R-:W-:-:S03]  /*58e0*/  FADD R13, R88, -R13 ;  /* 0x8000000d580d7221 */ /* 0x000fc60000000000 */
[----:B------:R-:W-:Y:S01]  /*58f0*/  FADD R11, R3, -R86 ;  /* 0x80000056030b7221 */ /* 0x000fe20000000000 */
[----:B------:R-:W-:Y:S01]  /*5900*/  FFMA R13, R12, R13, R17 ;  /* 0x0000000d0c0d7223 */ /* 0x000fe20000000011 */
[----:B------:R-:W-:-:S03]  /*5910*/  MOV R17, R44 ;  /* 0x0000002c00117202 */ /* 0x000fc60000000f00 */
[----:B------:R-:W-:-:S05]  /*5920*/  FFMA R11, R10, R11, R13 ;  /* 0x0000000b0a0b7223 */ /* 0x000fca000000000d */
[----:B------:R-:W-:-:S04]  /*5930*/  FSETP.GT.AND P0, PT, R11, RZ, PT ;  /* 0x000000ff0b00720b */ /* 0x000fc80003f04000 */
[----:B------:R-:W-:-:S04]  /*5940*/  FSEL R18, R18, -1, P0 ;  /* 0xbf80000012127808 */ /* 0x000fc80000000000 */
.L_x_126:
[----:B------:R-:W-:Y:S05]  /*5950*/  BSYNC B2 ;  /* 0x0000000000027941 */ /* 0x000fea0003800000 */
.L_x_125:
[----:B------:R-:W-:Y:S01]  /*5960*/  PRMT R10, R14, 0x9910, RZ ;  /* 0x000099100e0a7816 */ /* 0x000fe200000000ff */
[----:B------:R-:W-:Y:S01]  /*5970*/  BSSY B5, `(.L_x_127) ;  /* 0x00000a4000057945 */ /* 0x000fe20003800000 */
[----:B------:R-:W-:Y:S01]  /*5980*/  CS2R R86, SRZ ;  /* 0x0000000000567805 */ /* 0x000fe2000001ff00 */
[----:B------:R-:W-:Y:S01]  /*5990*/  CS2R R84, SRZ ;  /* 0x0000000000547805 */ /* 0x000fe2000001ff00 */
[----:B------:R-:W-:Y:S01]  /*59a0*/  ISETP.NE.AND P2, PT, R10, RZ, PT ;  /* 0x000000ff0a00720c */ /* 0x000fe20003f45270 */
[----:B------:R-:W-:Y:S01]  /*59b0*/  CS2R R12, SRZ ;  /* 0x00000000000c7805 */ /* 0x000fe2000001ff00 */
[----:B0-----:R-:W-:Y:S01]  /*59c0*/  MOV R91, RZ ;  /* 0x000000ff005b7202 */ /* 0x001fe20000000f00 */
[----:B------:R-:W-:Y:S01]  /*59d0*/  CS2R R10, SRZ ;  /* 0x00000000000a7805 */ /* 0x000fe2000001ff00 */
[----:B------:R-:W-:Y:S01]  /*59e0*/  MOV R24, RZ ;  /* 0x000000ff00187202 */ /* 0x000fe20000000f00 */
[----:B------:R-:W-:Y:S01]  /*59f0*/  CS2R R20, SRZ ;  /* 0x0000000000147805 */ /* 0x000fe2000001ff00 */
[----:B------:R-:W-:Y:S01]  /*5a00*/  MOV R93, RZ ;  /* 0x000000ff005d7202 */ /* 0x000fe20000000f00 */
[----:B------:R-:W-:Y:S01]  /*5a10*/  CS2R R22, SRZ ;  /* 0x0000000000167805 */ /* 0x000fe2000001ff00 */
[----:B------:R-:W-:-:S02]  /*5a20*/  MOV R95, RZ ;  /* 0x000000ff005f7202 */ /* 0x000fc40000000f00 */
[----:B------:R-:W-:Y:S02]  /*5a30*/  MOV R97, RZ ;  /* 0x000000ff00617202 */ /* 0x000fe40000000f00 */
[----:B------:R-:W-:Y:S01]  /*5a40*/  MOV R19, RZ ;  /* 0x000000ff00137202 */ /* 0x000fe20000000f00 */
[----:B------:R-:W-:Y:S05]  /*5a50*/  @!P2 BRA `(.L_x_128) ;  /* 0x000009500000a947 */ /* 0x000fea0003800000 */
[----:B------:R-:W-:Y:S01]  /*5a60*/  ISETP.NE.U32.AND P0, PT, R40, RZ, PT ;  /* 0x000000ff2800720c */ /* 0x000fe20003f05070 */
[----:B------:R-:W-:Y:S01]  /*5a70*/  BSSY B2, `(.L_x_129) ;  /* 0x0000024000027945 */ /* 0x000fe20003800000 */
[----:B------:R-:W-:Y:S01]  /*5a80*/  LEA R11, R16, R16, 0x1 ;  /* 0x00000010100b7211 */ /* 0x000fe200078e08ff */
[----:B------:R-:W-:Y:S01]  /*5a90*/  CS2R R84, SRZ ;  /* 0x0000000000547805 */ /* 0x000fe2000001ff00 */
[----:B------:R-:W-:Y:S01]  /*5aa0*/  ISETP.NE.AND.EX P0, PT, R41, RZ, PT, P0 ;  /* 0x000000ff2900720c */ /* 0x000fe20003f05300 */
[----:B------:R-:W-:Y:S01]  /*5ab0*/  CS2R R86, SRZ ;  /* 0x0000000000567805 */ /* 0x000fe2000001ff00 */
[----:B------:R-:W-:Y:S01]  /*5ac0*/  ISETP.NE.U32.AND P1, PT, R36, RZ, PT ;  /* 0x000000ff2400720c */ /* 0x000fe20003f25070 */
[----:B------:R-:W-:Y:S01]  /*5ad0*/  IMAD.WIDE R38, R11, 0x4, R38 ;  /* 0x000000040b267825 */ /* 0x000fe200078e0226 */
[----:B------:R-:W-:-:S02]  /*5ae0*/  MOV R24, RZ ;  /* 0x000000ff00187202 */ /* 0x000fc40000000f00 */
[----:B------:R-:W-:-:S07]  /*5af0*/  ISETP.NE.AND.EX P1, PT, R37, RZ, PT, P1 ;  /* 0x000000ff2500720c */ /* 0x000fce0003f25310 */
[----:B------:R-:W-:Y:S05]  /*5b00*/  @!P0 BRA `(.L_x_130) ;  /* 0x000001a000008947 */ /* 0x000fea0003800000 */
[----:B------:R-:W2:Y:S04]  /*5b10*/  LD.E R13, [R38.64+0x4] ;  /* 0x00000410260d7980 */ /* 0x000ea8000c101900 */
[----:B------:R-:W3:Y:S04]  /*5b20*/  LD.E R11, [R38.64] ;  /* 0x00000010260b7980 */ /* 0x000ee8000c101900 */
[----:B------:R-:W4:Y:S01]  /*5b30*/  LD.E R19, [R38.64+0x8] ;  /* 0x0000081026137980 */ /* 0x000f22000c101900 */
[----:B--2---:R-:W-:-:S04]  /*5b40*/  IMAD.WIDE R12, R13, 0xc, R40 ;  /* 0x0000000c0d0c7825 */ /* 0x004fc800078e0228 */
[--C-:B---3--:R-:W-:Y:S01]  /*5b50*/  IMAD.WIDE R10, R11, 0xc, R40.reuse ;  /* 0x0000000c0b0a7825 */ /* 0x108fe200078e0228 */
[----:B------:R-:W2:Y:S04]  /*5b60*/  LD.E R86, [R12.64+0x4] ;  /* 0x000004100c567980 */ /* 0x000ea8000c101900 */
[----:B------:R-:W3:Y:S01]  /*5b70*/  LD.E R26, [R12.64] ;  /* 0x000000100c1a7980 */ /* 0x000ee2000c101900 */
[----:B----4-:R-:W-:-:S03]  /*5b80*/  IMAD.WIDE R40, R19, 0xc, R40 ;  /* 0x0000000c13287825 */ /* 0x010fc600078e0228 */
[----:B------:R-:W4:Y:S04]  /*5b90*/  LD.E R92, [R12.64+0x8] ;  /* 0x000008100c5c7980 */ /* 0x000f28000c101900 */
[----:B------:R-:W5:Y:S04]  /*5ba0*/  LD.E R20, [R10.64+0x4] ;  /* 0x000004100a147980 */ /* 0x000f68000c101900 */
[----:B------:R-:W5:Y:S04]  /*5bb0*/  LD.E R0, [R10.64] ;  /* 0x000000100a007980 */ /* 0x000f68000c101900 */
[----:B------:R-:W5:Y:S04]  /*5bc0*/  LD.E R22, [R10.64+0x8] ;  /* 0x000008100a167980 */ /* 0x000f68000c101900 */
[----:B------:R-:W5:Y:S04]  /*5bd0*/  LD.E R85, [R40.64+0x4] ;  /* 0x0000041028557980 */ /* 0x000f68000c101900 */
[----:B------:R-:W5:Y:S04]  /*5be0*/  LD.E R23, [R40.64] ;  /* 0x0000001028177980 */ /* 0x000f68000c101900 */
[----:B------:R-:W5:Y:S01]  /*5bf0*/  LD.E R94, [R40.64+0x8] ;  /* 0x00000810285e7980 */ /* 0x000f62000c101900 */
[-C--:B--2---:R-:W-:Y:S01]  /*5c00*/  FMUL R21, R86, R17.reuse ;  /* 0x0000001156157220 */ /* 0x084fe20000400000 */
[----:B------:R-:W-:Y:S01]  /*5c10*/  FADD R86, -R15, 1 ;  /* 0x3f8000000f567421 */ /* 0x000fe20000000100 */
[----:B---3--:R-:W-:-:S03]  /*5c20*/  FMUL R19, R26, R17 ;  /* 0x000000111a137220 */ /* 0x008fc60000400000 */
[----:B------:R-:W-:Y:S01]  /*5c30*/  FADD R87, R86, -R17 ;  /* 0x8000001156577221 */ /* 0x000fe20000000000 */
[----:B----4-:R-:W-:Y:S01]  /*5c40*/  FMUL R13, R92, R17 ;  /* 0x000000115c0d7220 */ /* 0x010fe20000400000 */
[-C--:B-----5:R-:W-:Y:S01]  /*5c50*/  FFMA R20, R20, R15.reuse, R21 ;  /* 0x0000000f14147223 */ /* 0x0a0fe20000000015 */
[-C--:B------:R-:W-:Y:S02]  /*5c60*/  FFMA R0, R0, R15.reuse, R19 ;  /* 0x0000000f00007223 */ /* 0x080fe40000000013 */
[----:B------:R-:W-:Y:S01]  /*5c70*/  FFMA R13, R22, R15, R13 ;  /* 0x0000000f160d7223 */ /* 0x000fe2000000000d */
[C---:B------:R-:W-:Y:S01]  /*5c80*/  FFMA R85, R87.reuse, R85, R20 ;  /* 0x0000005557557223 */ /* 0x040fe20000000014 */
[C---:B------:R-:W-:Y:S02]  /*5c90*/  FFMA R86, R87.reuse, R23, R0 ;  /* 0x0000001757567223 */ /* 0x040fe40000000000 */
[----:B------:R-:W-:Y:S02]  /*5ca0*/  FFMA R87, R87, R94, R13 ;  /* 0x0000005e57577223 */ /* 0x000fe4000000000d */
.L_x_130:
[----:B------:R-:W-:Y:S05]  /*5cb0*/  BSYNC B2 ;  /* 0x0000000000027941 */ /* 0x000fea0003800000 */
.L_x_129:
[----:B------:R-:W-:Y:S01]  /*5cc0*/  BSSY B2, `(.L_x_131) ;  /* 0x000001d000027945 */ /* 0x000fe20003800000 */
[----:B------:R-:W-:Y:S01]  /*5cd0*/  MOV R91, RZ ;  /* 0x000000ff005b7202 */ /* 0x000fe20000000f00 */
        /* <DEDUP_REMOVED lines=16> */
[----:B------:R-:W-:-:S04]  /*5de0*/  FADD R84, -R15, 1 ;  /* 0x3f8000000f547421 */ /* 0x000fc80000000100 */
[----:B------:R-:W-:Y:S01]  /*5df0*/  FADD R91, R84, -R17 ;  /* 0x80000011545b7221 */ /* 0x000fe20000000000 */
[-C--:B--2---:R-:W-:Y:S01]  /*5e00*/  FMUL R21, R26, R17.reuse ;  /* 0x000000111a157220 */ /* 0x084fe20000400000 */
[-C--:B---3--:R-:W-:Y:S01]  /*5e10*/  FMUL R19, R24, R17.reuse ;  /* 0x0000001118137220 */ /* 0x088fe20000400000 */
[----:B----4-:R-:W-:Y:S02]  /*5e20*/  FMUL R13, R40, R17 ;  /* 0x00000011280d7220 */ /* 0x010fe40000400000 */
[-C--:B-----5:R-:W-:Y:S01]  /*5e30*/  FFMA R20, R20, R15.reuse, R21 ;  /* 0x0000000f14147223 */ /* 0x0a0fe20000000015 */
[-C--:B------:R-:W-:Y:S01]  /*5e40*/  FFMA R0, R0, R15.reuse, R19 ;  /* 0x0000000f00007223 */ /* 0x080fe20000000013 */
[----:B------:R-:W-:Y:S02]  /*5e50*/  FFMA R13, R22, R15, R13 ;  /* 0x0000000f160d7223 */ /* 0x000fe4000000000d */
[C---:B------:R-:W-:Y:S01]  /*5e60*/  FFMA R24, R91.reuse, R25, R20 ;  /* 0x000000195b187223 */ /* 0x040fe20000000014 */
[C---:B------:R-:W-:Y:S01]  /*5e70*/  FFMA R84, R91.reuse, R23, R0 ;  /* 0x000000175b547223 */ /* 0x040fe20000000000 */
[----:B------:R-:W-:-:S02]  /*5e80*/  FFMA R91, R91, R38, R13 ;  /* 0x000000265b5b7223 */ /* 0x000fc4000000000d */
.L_x_132:
[----:B------:R-:W-:Y:S05]  /*5e90*/  BSYNC B2 ;  /* 0x0000000000027941 */ /* 0x000fea0003800000 */
.L_x_131:
[----:B------:R-:W-:Y:S01]  /*5ea0*/  FFMA R11, R4, -R85, R7 ;  /* 0x80000055040b7223 */ /* 0x000fe20000000007 */
[----:B------:R-:W-:Y:S01]  /*5eb0*/  FFMA R12, R5, -R86, R6 ;  /* 0x80000056050c7223 */ /* 0x000fe20000000006 */
[----:B------:R-:W-:Y:S01]  /*5ec0*/  FFMA R10, R2, -R87, R9 ;  /* 0x80000057020a7223 */ /* 0x000fe20000000009 */
[----:B------:R-:W-:Y:S01]  /*5ed0*/  FSETP.NEU.AND P0, PT, RZ, c[0x0][0x540], PT ;  /* 0x00015000ff007a0b */ /* 0x000fe20003f0d000 */
[----:B------:R-:W-:Y:S01]  /*5ee0*/  FMUL R13, R11, R11 ;  /* 0x0000000b0b0d7220 */ /* 0x000fe20000400000 */
[----:B------:R-:W-:Y:S03]  /*5ef0*/  BSSY B2, `(.L_x_133) ;  /* 0x0000010000027945 */ /* 0x000fe60003800000 */
[----:B------:R-:W-:-:S04]  /*5f00*/  FFMA R13, R12, R12, R13 ;  /* 0x0000000c0c0d7223 */ /* 0x000fc8000000000d */
[----:B------:R-:W-:-:S04]  /*5f10*/  FFMA R25, R10, R10, R13 ;  /* 0x0000000a0a197223 */ /* 0x000fc8000000000d */
[----:B------:R0:W1:Y:S01]  /*5f20*/  MUFU.RSQ R20, R25 ;  /* 0x0000001900147308 */ /* 0x0000620000001400 */
[----:B------:R-:W-:-:S04]  /*5f30*/  IADD3 R0, R25, -0xd000000, RZ ;  /* 0xf300000019007810 */ /* 0x000fc80007ffe0ff */
[----:B------:R-:W-:Y:S02]  /*5f40*/  ISETP.GT.U32.AND P1, PT, R0, 0x727fffff, PT ;  /* 0x727fffff0000780c */ /* 0x000fe40003f24070 */
[----:B------:R-:W-:-:S11]  /*5f50*/  FSEL R0, R18, 1, P0 ;  /* 0x3f80000012007808 */ /* 0x000fd60000000000 */
[----:B------:R-:W-:Y:S05]  /*5f60*/  @!P1 BRA `(.L_x_134) ;  /* 0x0000004000009947 */ /* 0x000fea0003800000 */
[----:B01----:R-:W-:Y:S02]  /*5f70*/  MOV R111, 0x5f90 ;  /* 0x00005f90006f7802 */ /* 0x003fe40000000f00 */
[----:B------:R-:W-:Y:S05]  /*5f80*/  CALL.REL.NOINC `($__internal_2_$__cuda_sm20_sqrt_rn_f32_slowpath) ;  /* 0x00006fd000007944 */ /* 0x000fea0003c00000 */
[----:B------:R-:W-:Y:S01]  /*5f90*/  MOV R43, R25 ;  /* 0x00000019002b7202 */ /* 0x000fe20000000f00 */
[----:B------:R-:W-:Y:S05]  /*5fa0*/  BRA `(.L_x_135) ;  /* 0x0000004000007947 */ /* 0x000fea0003800000 */
.L_x_134:
[----:B01----:R-:W-:Y:S01]  /*5fb0*/  FMUL.FTZ R43, R25, R20 ;  /* 0x00000014192b7220 */ /* 0x003fe20000410000 */
[----:B------:R-:W-:-:S03]  /*5fc0*/  FMUL.FTZ R13, R20, 0.5 ;  /* 0x3f000000140d7820 */ /* 0x000fc60000410000 */
[----:B------:R-:W-:-:S04]  /*5fd0*/  FFMA R18, -R43, R43, R25 ;  /* 0x0000002b2b127223 */ /* 0x000fc80000000119 */
[----:B------:R-:W-:Y:S02]  /*5fe0*/  FFMA R43, R18, R13, R43 ;  /* 0x0000000d122b7223 */ /* 0x000fe4000000002b */
.L_x_135:
[----:B------:R-:W-:Y:S05]  /*5ff0*/  BSYNC B2 ;  /* 0x0000000000027941 */ /* 0x000fea0003800000 */
.L_x_133:
        /* <DEDUP_REMOVED lines=20> */
.L_x_139:
[----:B------:R-:W-:Y:S05]  /*6140*/  BSYNC B7 ;  /* 0x0000000000077941 */ /* 0x000fea0003800000 */
.L_x_138:
        /* <DEDUP_REMOVED lines=14> */
.L_x_141:
[----:B------:R-:W-:Y:S05]  /*6230*/  BSYNC B7 ;  /* 0x0000000000077941 */ /* 0x000fea0003800000 */
.L_x_140:
        /* <DEDUP_REMOVED lines=14> */
.L_x_142:
[----:B------:R-:W-:Y:S05]  /*6320*/  BSYNC B7 ;  /* 0x0000000000077941 */ /* 0x000fea0003800000 */
.L_x_137:
[----:B------:R-:W-:Y:S05]  /*6330*/  BSYNC B6 ;  /* 0x0000000000067941 */ /* 0x000fea0003800000 */
.L_x_136:
[-C--:B------:R-:W-:Y:S01]  /*6340*/  FMUL R20, R97, R0.reuse ;  /* 0x0000000061147220 */ /* 0x080fe20000400000 */
[-C--:B------:R-:W-:Y:S01]  /*6350*/  FMUL R19, R95, R0.reuse ;  /* 0x000000005f137220 */ /* 0x080fe20000400000 */
[----:B------:R-:W-:Y:S01]  /*6360*/  FMUL R13, R93, R0 ;  /* 0x000000005d0d7220 */ /* 0x000fe20000400000 */
[----:B------:R-:W-:Y:S01]  /*6370*/  FMUL R106, R0, R43 ;  /* 0x0000002b006a7220 */ /* 0x000fe20000400000 */
[----:B------:R-:W-:Y:S01]  /*6380*/  FMUL R21, R2, R91 ;  /* 0x0000005b02157220 */ /* 0x000fe20000400000 */
[----:B------:R-:W-:Y:S01]  /*6390*/  FMUL R22, R4, R24 ;  /* 0x0000001804167220 */ /* 0x000fe20000400000 */
[----:B------:R-:W-:-:S02]  /*63a0*/  FMUL R23, R5, R84 ;  /* 0x0000005405177220 */ /* 0x000fc40000400000 */
.L_x_128:
[----:B------:R-:W-:Y:S05]  /*63b0*/  BSYNC B5 ;  /* 0x0000000000057941 */ /* 0x000fea0003800000 */
.L_x_127:
[----:B------:R-:W-:Y:S02]  /*63c0*/  FSEL R25, R20, RZ, P2 ;  /* 0x000000ff14197208 */ /* 0x000fe40001000000 */
[----:B------:R-:W-:-:S02]  /*63d0*/  FSEL R26, R19, RZ, P2 ;  /* 0x000000ff131a7208 */ /* 0x000fc40001000000 */
[----:B------:R-:W-:Y:S02]  /*63e0*/  FSEL R27, R13, RZ, P2 ;  /* 0x000000ff0d1b7208 */ /* 0x000fe40001000000 */
[----:B------:R-:W-:Y:S02]  /*63f0*/  FSEL R105, R23, RZ, P2 ;  /* 0x000000ff17697208 */ /* 0x000fe40001000000 */
[----:B------:R-:W-:Y:S02]  /*6400*/  FSEL R40, R22, RZ, P2 ;  /* 0x000000ff16287208 */ /* 0x000fe40001000000 */
[----:B------:R-:W-:Y:S02]  /*6410*/  FSEL R38, R21, RZ, P2 ;  /* 0x000000ff15267208 */ /* 0x000fe40001000000 */
[----:B------:R-:W-:Y:S02]  /*6420*/  FSEL R107, R106, 1000000, P2 ;  /* 0x497424006a6b7808 */ /* 0x000fe40001000000 */
.L_x_8:
[----:B------:R-:W-:Y:S05]  /*6430*/  BSYNC B4 ;  /* 0x0000000000047941 */ /* 0x000fea0003800000 */
.L_x_6:
[----:B------:R-:W-:Y:S01]  /*6440*/  ISETP.NE.AND P1, PT, R89, 0x5, PT ;  /* 0x000000055900780c */ /* 0x000fe20003f25270 */
[----:B------:R-:W-:Y:S01]  /*6450*/  BSSY B2, `(.L_x_143) ;  /* 0x0000189000027945 */ /* 0x000fe20003800000 */
[----:B------:R-:W-:Y:S01]  /*6460*/  MOV R13, RZ ;  /* 0x000000ff000d7202 */ /* 0x000fe20000000f00 */
[----:B------:R-:W-:Y:S01]  /*6470*/  CS2R R98, SRZ ;  /* 0x0000000000627805 */ /* 0x000fe2000001ff00 */
[----:B------:R-:W-:Y:S01]  /*6480*/  FSEL R15, R107, 1000000, !P1 ;  /* 0x497424006b0f7808 */ /* 0x000fe20004800000 */
[----:B------:R-:W-:Y:S01]  /*6490*/  CS2R R100, SRZ ;  /* 0x0000000000647805 */ /* 0x000fe2000001ff00 */
[----:B------:R-:W-:Y:S01]  /*64a0*/  CS2R R20, SRZ ;  /* 0x0000000000147805 */ /* 0x000fe2000001ff00 */
[----:B------:R-:W-:Y:S01]  /*64b0*/  CS2R R18, SRZ ;  /* 0x0000000000127805 */ /* 0x000fe2000001ff00 */
[----:B------:R-:W-:Y:S01]  /*64c0*/  FSETP.GEU.AND P0, PT, R15, R8, PT ;  /* 0x000000080f00720b */ /* 0x000fe20003f0e000 */
        /* <DEDUP_REMOVED lines=10> */
[----:B------:R-:W-:Y:S02]  /*6570*/  FSEL R25, R25, RZ, !P1 ;  /* 0x000000ff19197208 */ /* 0x000fe40004800000 */
[----:B------:R-:W-:-:S02]  /*6580*/  FSEL R26, R26, RZ, !P1 ;  /* 0x000000ff1a1a7208 */ /* 0x000fc40004800000 */
[----:B------:R-:W-:Y:S02]  /*6590*/  FSEL R8, R27, RZ, !P1 ;  /* 0x000000ff1b087208 */ /* 0x000fe40004800000 */
[----:B------:R-:W-:Y:S02]  /*65a0*/  FSEL R38, R38, RZ, !P1 ;  /* 0x000000ff26267208 */ /* 0x000fe40004800000 */
[----:B------:R-:W-:Y:S02]  /*65b0*/  FSEL R40, R40, RZ, !P1 ;  /* 0x000000ff28287208 */ /* 0x000fe40004800000 */
[----:B------:R-:W-:Y:S01]  /*65c0*/  FSEL R105, R105, RZ, !P1 ;  /* 0x000000ff69697208 */ /* 0x000fe20004800000 */
[----:B------:R-:W-:Y:S05]  /*65d0*/  @P0 BRA `(.L_x_144) ;  /* 0x0000170000000947 */ /* 0x000fea0003800000 */
[----:B------:R-:W-:-:S04]  /*65e0*/  ISETP.NE.U32.AND P0, PT, RZ, c[0x0][0x8d0], PT ;  /* 0x00023400ff007a0c */ /* 0x000fc80003f05070 */
[----:B------:R-:W-:-:S13]  /*65f0*/  ISETP.NE.AND.EX P0, PT, RZ, c[0x0][0x8d4], PT, P0 ;  /* 0x00023500ff007a0c */ /* 0x000fda0003f05300 */
[----:B------:R-:W-:Y:S05]  /*6600*/  @!P0 BRA `(.L_x_145) ;  /* 0x0000009000008947 */ /* 0x000fea0003800000 */
[----:B------:R-:W-:Y:S02]  /*6610*/  MOV R18, c[0x0][0x8d0] ;  /* 0x0002340000127a02 */ /* 0x000fe40000000f00 */
[----:B------:R-:W-:-:S05]  /*6620*/  MOV R19, c[0x0][0x8d4] ;  /* 0x0002350000137a02 */ /* 0x000fca0000000f00 */
[----:B------:R-:W2:Y:S04]  /*6630*/  LDG.E R22, [R18.64] ;  /* 0x0000001012167981 */ /* 0x000ea8000c1e1900 */
[----:B------:R-:W3:Y:S04]  /*6640*/  LDG.E R27, [R18.64+0x4] ;  /* 0x00000410121b7981 */ /* 0x000ee8000c1e1900 */
[----:B------:R-:W4:Y:S01]  /*6650*/  LDG.E R36, [R18.64+0x8] ;  /* 0x0000081012247981 */ /* 0x000f22000c1e1900 */
[----:B--2---:R-:W-:Y:S01]  /*6660*/  FADD R22, RZ, R22 ;  /* 0x00000016ff167221 */ /* 0x004fe20000000000 */
[----:B---3--:R-:W-:Y:S01]  /*6670*/  FADD R27, RZ, R27 ;  /* 0x0000001bff1b7221 */ /* 0x008fe20000000000 */
[----:B----4-:R-:W-:Y:S01]  /*6680*/  FADD R36, RZ, R36 ;  /* 0x00000024ff247221 */ /* 0x010fe20000000000 */
[----:B------:R-:W-:Y:S05]  /*6690*/  BRA `(.L_x_146) ;  /* 0x000000e000007947 */ /* 0x000fea0003800000 */
.L_x_145:
[----:B------:R-:W-:Y:S02]  /*66a0*/  ISETP.NE.U32.AND P0, PT, RZ, c[0x0][0x510], PT ;  /* 0x00014400ff007a0c */ /* 0x000fe40003f05070 */
[----:B------:R-:W-:-:S02]  /*66b0*/  MOV R36, RZ ;  /* 0x000000ff00247202 */ /* 0x000fc40000000f00 */
[----:B------:R-:W-:Y:S02]  /*66c0*/  ISETP.NE.AND.EX P0, PT, RZ, c[0x0][0x514], PT, P0 ;  /* 0x00014500ff007a0c */ /* 0x000fe40003f05300 */
[----:B------:R-:W-:Y:S02]  /*66d0*/  MOV R27, RZ ;  /* 0x000000ff001b7202 */ /* 0x000fe40000000f00 */
[----:B------:R-:W-:-:S09]  /*66e0*/  MOV R22, RZ ;  /* 0x000000ff00167202 */ /* 0x000fd20000000f00 */
        /* <DEDUP_REMOVED lines=9> */
.L_x_146:
        /* <DEDUP_REMOVED lines=12> */
.L_x_147:
[----:B------:R-:W-:Y:S01]  /*6840*/  ISETP.NE.U32.AND P0, PT, RZ, c[0x0][0x4d8], PT ;  /* 0x00013600ff007a0c */ /* 0x000fe20003f05070 */
[----:B------:R-:W-:Y:S01]  /*6850*/  CS2R R18, SRZ ;  /* 0x0000000000127805 */ /* 0x000fe2000001ff00 */
[----:B------:R-:W-:-:S02]  /*6860*/  MOV R17, RZ ;  /* 0x000000ff00117202 */ /* 0x000fc40000000f00 */
        /* <DEDUP_REMOVED lines=10> */
.L_x_148:
        /* <DEDUP_REMOVED lines=12> */
.L_x_149:
        /* <DEDUP_REMOVED lines=14> */
.L_x_150:
[C---:B------:R-:W-:Y:S01]  /*6ab0*/  FMUL R21, R64.reuse, R72 ;  /* 0x0000004840157220 */ /* 0x040fe20000400000 */
[----:B------:R-:W-:Y:S01]  /*6ac0*/  FMUL R92, R64, R69 ;  /* 0x00000045405c7220 */ /* 0x000fe20000400000 */
[----:B------:R-:W-:Y:S01]  /*6ad0*/  FMUL R23, R52, R25 ;  /* 0x0000001934177220 */ /* 0x000fe20000400000 */
[----:B------:R-:W-:Y:S01]  /*6ae0*/  FMUL R99, R90, R26 ;  /* 0x0000001a5a637220 */ /* 0x000fe20000400000 */
[-C--:B------:R-:W-:Y:S01]  /*6af0*/  FFMA R20, R62, R68.reuse, R21 ;  /* 0x000000443e147223 */ /* 0x080fe20000000015 */
[----:B------:R-:W-:Y:S01]  /*6b00*/  FFMA R94, R63, R68, R92 ;  /* 0x000000443f5e7223 */ /* 0x000fe2000000005c */
[C---:B------:R-:W-:Y:S01]  /*6b10*/  FMUL R101, R23.reuse, 4 ;  /* 0x4080000017657820 */ /* 0x040fe20000400000 */
[----:B------:R-:W-:Y:S01]  /*6b20*/  FADD R23, R23, R23 ;  /* 0x0000001717177221 */ /* 0x000fe20000000000 */
[----:B------:R-:W-:Y:S01]  /*6b30*/  FFMA R20, R63, R67, R20 ;  /* 0x000000433f147223 */ /* 0x000fe20000000014 */
[C---:B------:R-:W-:Y:S01]  /*6b40*/  FFMA R103, R61.reuse, R72, R94 ;  /* 0x000000483d677223 */ /* 0x040fe2000000005e */
[----:B------:R-:W-:Y:S01]  /*6b50*/  FFMA R94, R90, R26, R99 ;  /* 0x0000001a5a5e7223 */ /* 0x000fe20000000063 */
[----:B------:R-:W-:Y:S01]  /*6b60*/  FMUL R108, R52, R8 ;  /* 0x00000008346c7220 */ /* 0x000fe20000400000 */
[----:B------:R-:W-:Y:S01]  /*6b70*/  FFMA R21, R61, -R69, R20 ;  /* 0x800000453d157223 */ /* 0x000fe20000000014 */
[----:B------:R-:W-:Y:S01]  /*6b80*/  FFMA R100, R62, -R67, R103 ;  /* 0x800000433e647223 */ /* 0x000fe20000000067 */
[----:B------:R-:W-:Y:S01]  /*6b90*/  FMUL R20, R52, R26 ;  /* 0x0000001a34147220 */ /* 0x000fe20000400000 */
[----:B------:R-:W-:Y:S01]  /*6ba0*/  FADD R99, R23, -R94 ;  /* 0x8000005e17637221 */ /* 0x000fe20000000000 */
[C---:B------:R-:W-:Y:S01]  /*6bb0*/  FMUL R92, R21.reuse, R8 ;  /* 0x00000008155c7220 */ /* 0x040fe20000400000 */
[----:B------:R-:W-:Y:S01]  /*6bc0*/  FMUL R103, R90, R52 ;  /* 0x000000345a677220 */ /* 0x000fe20000400000 */
[C---:B------:R-:W-:Y:S01]  /*6bd0*/  FMUL R98, R21.reuse, R90 ;  /* 0x0000005a15627220 */ /* 0x040fe20000400000 */
[----:B------:R-:W-:Y:S01]  /*6be0*/  FMUL R102, R21, R26 ;  /* 0x0000001a15667220 */ /* 0x000fe20000400000 */
[C---:B------:R-:W-:Y:S01]  /*6bf0*/  FFMA R101, R92.reuse, 2, R101 ;  /* 0x400000005c657823 */ /* 0x040fe20000000065 */
[----:B------:R-:W-:Y:S01]  /*6c00*/  FFMA R112, R92, 2, R23 ;  /* 0x400000005c707823 */ /* 0x000fe20000000017 */
[----:B------:R-:W-:Y:S01]  /*6c10*/  FMUL R92, R20, 4 ;  /* 0x40800000145c7820 */ /* 0x000fe20000400000 */
[-C--:B------:R-:W-:Y:S01]  /*6c20*/  FMUL R23, R90, R25.reuse ;  /* 0x000000195a177220 */ /* 0x080fe20000400000 */
[----:B------:R-:W-:Y:S01]  /*6c30*/  FADD R115, -R94, R101 ;  /* 0x000000655e737221 */ /* 0x000fe20000000100 */
[-C--:B------:R-:W-:Y:S01]  /*6c40*/  FMUL R101, R100, R8.reuse ;  /* 0x0000000864657220 */ /* 0x080fe20000400000 */
[----:B------:R-:W-:Y:S01]  /*6c50*/  FADD R20, R20, R20 ;  /* 0x0000001414147221 */ /* 0x000fe20000000000 */
[C---:B------:R-:W-:Y:S01]  /*6c60*/  FFMA R92, R23.reuse, 2, R92 ;  /* 0x40000000175c7823 */ /* 0x040fe2000000005c */
[----:B------:R-:W-:Y:S01]  /*6c70*/  FADD R94, R108, R108 ;  /* 0x0000006c6c5e7221 */ /* 0x000fe20000000000 */
[C---:B------:R-:W-:Y:S01]  /*6c80*/  FFMA R101, R100.reuse, R8, R101 ;  /* 0x0000000864657223 */ /* 0x040fe20000000065 */
[----:B------:R-:W-:Y:S01]  /*6c90*/  FFMA R109, R23, 2, R20 ;  /* 0x40000000176d7823 */ /* 0x000fe20000000014 */
[----:B------:R-:W-:Y:S01]  /*6ca0*/  FMUL R23, R100, R26 ;  /* 0x0000001a64177220 */ /* 0x000fe20000400000 */
[----:B------:R-:W-:Y:S01]  /*6cb0*/  FFMA R103, R90, R52, R103 ;  /* 0x000000345a677223 */ /* 0x000fe20000000067 */
[----:B------:R-:W-:Y:S01]  /*6cc0*/  FADD R114, R20, -R101 ;  /* 0x8000006514727221 */ /* 0x000fe20000000000 */
[----:B------:R-:W-:Y:S01]  /*6cd0*/  FMUL R20, R21, R25 ;  /* 0x0000001915147220 */ /* 0x000fe20000400000 */
[----:B------:R-:W-:Y:S01]  /*6ce0*/  FADD R117, -R101, R92 ;  /* 0x0000005c65757221 */ /* 0x000fe20000000100 */
[C---:B------:R-:W-:Y:S01]  /*6cf0*/  FMUL R92, R100.reuse, R21 ;  /* 0x00000015645c7220 */ /* 0x040fe20000400000 */
[C---:B------:R-:W-:Y:S01]  /*6d00*/  FFMA R23, R100.reuse, R26, R23 ;  /* 0x0000001a64177223 */ /* 0x040fe20000000017 */
[----:B------:R-:W-:Y:S01]  /*6d10*/  FFMA R20, R21, R25, R20 ;  /* 0x0000001915147223 */ /* 0x000fe20000000014 */
[C---:B------:R-:W-:Y:S01]  /*6d20*/  FMUL R101, R100.reuse, R52 ;  /* 0x0000003464657220 */ /* 0x040fe20000400000 */
[-C--:B------:R-:W-:Y:S01]  /*6d30*/  FFMA R96, R100, R21.reuse, R92 ;  /* 0x0000001564607223 */ /* 0x080fe2000000005c */
[--C-:B------:R-:W-:Y:S01]  /*6d40*/  FADD R111, R23, R94.reuse ;  /* 0x0000005e176f7221 */ /* 0x100fe20000000000 */
[----:B------:R-:W-:Y:S01]  /*6d50*/  FADD R119, -R20, R23 ;  /* 0x0000001714777221 */ /* 0x000fe20000000100 */
[----:B------:R-:W-:Y:S01]  /*6d60*/  FMUL R23, R90, R90 ;  /* 0x0000005a5a177220 */ /* 0x000fe20000400000 */
[----:B------:R-:W-:Y:S01]  /*6d70*/  FADD R92, R20, -R94 ;  /* 0x8000005e145c7221 */ /* 0x000fe20000000000 */
[----:B------:R-:W-:Y:S01]  /*6d80*/  FFMA R101, R100, R52, R101 ;  /* 0x0000003464657223 */ /* 0x000fe20000000065 */
[-C--:B------:R-:W-:Y:S01]  /*6d90*/  FFMA R98, R21, R90.reuse, R98 ;  /* 0x0000005a15627223 */ /* 0x080fe20000000062 */
[C-C-:B------:R-:W-:Y:S01]  /*6da0*/  FADD R94, R103.reuse, R96.reuse ;  /* 0x00000060675e7221 */ /* 0x140fe20000000000 */
[----:B------:R-:W-:Y:S01]  /*6db0*/  FADD R123, R103, -R96 ;  /* 0x80000060677b7221 */ /* 0x000fe20000000000 */
[-C--:B------:R-:W-:Y:S01]  /*6dc0*/  FMUL R96, R21, R21.reuse ;  /* 0x0000001515607220 */ /* 0x080fe20000400000 */
[----:B------:R-:W-:Y:S01]  /*6dd0*/  FFMA R113, R90, R90, R23 ;  /* 0x0000005a5a717223 */ /* 0x000fe20000000017 */
[----:B------:R-:W-:Y:S01]  /*6de0*/  FMUL R23, R100, R100 ;  /* 0x0000006464177220 */ /* 0x000fe20000400000 */
[C-C-:B------:R-:W-:Y:S01]  /*6df0*/  FADD R121, R101.reuse, R98.reuse ;  /* 0x0000006265797221 */ /* 0x140fe20000000000 */
[----:B------:R-:W-:Y:S01]  /*6e00*/  FADD R20, R101, -R98 ;  /* 0x8000006265147221 */ /* 0x000fe20000000000 */
[----:B------:R-:W-:Y:S01]  /*6e10*/  FFMA R103, R21, R21, R96 ;  /* 0x0000001515677223 */ /* 0x000fe20000000060 */
[----:B------:R-:W-:Y:S01]  /*6e20*/  FMUL R98, R52, R52 ;  /* 0x0000003434627220 */ /* 0x000fe20000400000 */
[----:B------:R-:W-:Y:S01]  /*6e30*/  FFMA R101, R100, R100, R23 ;  /* 0x0000006464657223 */ /* 0x000fe20000000017 */
[----:B------:R-:W-:Y:S01]  /*6e40*/  FADD R104, R102, R102 ;  /* 0x0000006666687221 */ /* 0x000fe20000000000 */
[----:B------:R-:W-:Y:S01]  /*6e50*/  FMUL R111, R111, R22 ;  /* 0x000000166f6f7220 */ /* 0x000fe20000400000 */
[C---:B------:R-:W-:Y:S01]  /*6e60*/  FFMA R96, R98.reuse, 2, R113 ;  /* 0x4000000062607823 */ /* 0x040fe20000000071 */
[C---:B------:R-:W-:Y:S01]  /*6e70*/  FFMA R23, R98.reuse, 2, R103 ;  /* 0x4000000062177823 */ /* 0x040fe20000000067 */
[----:B------:R-:W-:Y:S01]  /*6e80*/  FFMA R98, R98, 2, R101 ;  /* 0x4000000062627823 */ /* 0x000fe20000000065 */
[C---:B------:R-:W-:Y:S01]  /*6e90*/  FMUL R103, R100.reuse, R90 ;  /* 0x0000005a64677220 */ /* 0x040fe20000400000 */
[----:B------:R-:W-:Y:S01]  /*6ea0*/  FMUL R101, R100, R25 ;  /* 0x0000001964657220 */ /* 0x000fe20000400000 */
[----:B------:R-:W-:Y:S01]  /*6eb0*/  FMUL R118, R64, R38 ;  /* 0x0000002640767220 */ /* 0x000fe20000400000 */
[----:B------:R-:W-:Y:S01]  /*6ec0*/  FADD R96, R96, -1 ;  /* 0xbf80000060607421 */ /* 0x000fe20000000000 */
[----:B------:R-:W-:Y:S01]  /*6ed0*/  FFMA R100, R100, R90, R103 ;  /* 0x0000005a64647223 */ /* 0x000fe20000000067 */
[----:B------:R-:W-:Y:S01]  /*6ee0*/  FMUL R90, R90, R8 ;  /* 0x000000085a5a7220 */ /* 0x000fe20000400000 */
[C---:B------:R-:W-:Y:S01]  /*6ef0*/  FADD R103, R101.reuse, R101 ;  /* 0x0000006565677221 */ /* 0x040fe20000000000 */
[----:B------:R-:W-:Y:S01]  /*6f00*/  FFMA R113, R101, 2, R104 ;  /* 0x4000000065717823 */ /* 0x000fe20000000068 */
[----:B------:R-:W-:Y:S01]  /*6f10*/  FADD R120, R118, R118 ;  /* 0x0000007676787221 */ /* 0x000fe20000000000 */
[----:B------:R-:W-:Y:S01]  /*6f20*/  FADD R23, R23, -1 ;  /* 0xbf80000017177421 */ /* 0x000fe20000000000 */
[----:B------:R-:W-:-:S04]  /*6f30*/  FFMA R103, R90, 2, R103 ;  /* 0x400000005a677823 */ /* 0x000fc80000000067 */
[----:B------:R-:W-:Y:S01]  /*6f40*/  FFMA R110, R102, 4, R103 ;  /* 0x40800000666e7823 */ /* 0x000fe20000000067 */
[C---:B------:R-:W-:Y:S01]  /*6f50*/  FFMA R102, R90.reuse, 2, R104 ;  /* 0x400000005a667823 */ /* 0x040fe20000000068 */
[----:B------:R-:W-:Y:S01]  /*6f60*/  FFMA R90, R90, 4, R113 ;  /* 0x408000005a5a7823 */ /* 0x000fe20000000071 */
[----:B------:R-:W-:Y:S01]  /*6f70*/  FMUL R113, R62, R40 ;  /* 0x000000283e717220 */ /* 0x000fe20000400000 */
[----:B------:R-:W-:Y:S01]  /*6f80*/  FFMA R110, R110, R27, R111 ;  /* 0x0000001b6e6e7223 */ /* 0x000fe2000000006f */
[----:B------:R-:W-:Y:S01]  /*6f90*/  FFMA R103, R101, 4, R102 ;  /* 0x4080000065677823 */ /* 0x000fe20000000066 */
[----:B------:R-:W-:Y:S01]  /*6fa0*/  FMUL R102, R63, R105 ;  /* 0x000000693f667220 */ /* 0x000fe20000400000 */
[----:B------:R-:W-:Y:S01]  /*6fb0*/  FMUL R101, R61, R38 ;  /* 0x000000263d657220 */ /* 0x000fe20000400000 */
[----:B------:R-:W-:Y:S01]  /*6fc0*/  FADD R125, R113, R113 ;  /* 0x00000071717d7221 */ /* 0x000fe20000000000 */
[----:B------:R-:W-:Y:S01]  /*6fd0*/  FMUL R111, R64, R40 ;  /* 0x00000028406f7220 */ /* 0x000fe20000400000 */
[C---:B------:R-:W-:Y:S01]  /*6fe0*/  FADD R104, R102.reuse, R102 ;  /* 0x0000006666687221 */ /* 0x040fe20000000000 */
[----:B------:R-:W-:Y:S01]  /*6ff0*/  FFMA R110, -R99, R36, R110 ;  /* 0x00000024636e7223 */ /* 0x000fe2000000016e */
[----:B------:R-:W-:Y:S01]  /*7000*/  FFMA R116, R102, 2, R125 ;  /* 0x4000000066747823 */ /* 0x000fe2000000007d */
[----:B------:R-:W-:Y:S01]  /*7010*/  FMUL R124, R111, 4 ;  /* 0x408000006f7c7820 */ /* 0x000fe20000400000 */
[----:B------:R-:W-:-:S04]  /*7020*/  FFMA R104, R101, 2, R104 ;  /* 0x4000000065687823 */ /* 0x000fc80000000068 */
[----:B------:R-:W-:Y:S01]  /*7030*/  FFMA R127, R113, 4, R104 ;  /* 0x40800000717f7823 */ /* 0x000fe20000000068 */
[C---:B------:R-:W-:Y:S01]  /*7040*/  FFMA R113, R101.reuse, 2, R125 ;  /* 0x4000000065717823 */ /* 0x040fe2000000007d */
[----:B------:R-:W-:Y:S01]  /*7050*/  FFMA R125, R101, 4, R116 ;  /* 0x40800000657d7823 */ /* 0x000fe20000000074 */
[----:B------:R-:W-:Y:S01]  /*7060*/  FFMA R101, R108, 4, R119 ;  /* 0x408000006c657823 */ /* 0x000fe20000000077 */
[----:B------:R-:W-:Y:S01]  /*7070*/  FMUL R108, R63, R40 ;  /* 0x000000283f6c7220 */ /* 0x000fe20000400000 */
[----:B------:R-:W-:Y:S01]  /*7080*/  FFMA R104, R102, 4, R113 ;  /* 0x4080000066687823 */ /* 0x000fe20000000071 */
[----:B------:R-:W-:Y:S01]  /*7090*/  FMUL R113, R112, R27 ;  /* 0x0000001b70717220 */ /* 0x000fe20000400000 */
[----:B------:R-:W-:Y:S01]  /*70a0*/  FMUL R102, R115, R22 ;  /* 0x0000001673667220 */ /* 0x000fe20000400000 */
[----:B------:R-:W-:Y:S01]  /*70b0*/  FMUL R115, R61, R105 ;  /* 0x000000693d737220 */ /* 0x000fe20000400000 */
[----:B------:R-:W-:Y:S01]  /*70c0*/  FADD R112, R111, R111 ;  /* 0x0000006f6f707221 */ /* 0x000fe20000000000 */
[----:B------:R-:W-:Y:S01]  /*70d0*/  FFMA R113, R90, R36, R113 ;  /* 0x000000245a717223 */ /* 0x000fe20000000071 */
[----:B------:R-:W-:Y:S01]  /*70e0*/  FFMA R90, R117, R27, R102 ;  /* 0x0000001b755a7223 */ /* 0x000fe20000000066 */
[----:B------:R-:W-:Y:S01]  /*70f0*/  FMUL R117, R104, R17 ;  /* 0x0000001168757220 */ /* 0x000fe20000400000 */
[----:B------:R-:W-:Y:S01]  /*7100*/  FFMA R104, R115, 2, R112 ;  /* 0x4000000073687823 */ /* 0x000fe20000000070 */
[----:B------:R-:W-:Y:S01]  /*7110*/  FFMA R116, R63, R40, R108 ;  /* 0x000000283f747223 */ /* 0x000fe2000000006c */
[-C--:B------:R-:W-:Y:S01]  /*7120*/  FMUL R108, R103, R22.reuse ;  /* 0x00000016676c7220 */ /* 0x080fe20000400000 */
[----:B------:R-:W-:Y:S01]  /*7130*/  FMUL R102, R123, R22 ;  /* 0x000000167b667220 */ /* 0x000fe20000400000 */
[----:B------:R-:W-:Y:S01]  /*7140*/  FFMA R119, R104, R19, R117 ;  /* 0x0000001368777223 */ /* 0x000fe20000000075 */
[CC--:B------:R-:W-:Y:S01]  /*7150*/  FMUL R117, R62.reuse, R105.reuse ;  /* 0x000000693e757220 */ /* 0x0c0fe20000400000 */
[----:B------:R-:W-:Y:S01]  /*7160*/  FFMA R103, R109, R36, R108 ;  /* 0x000000246d677223 */ /* 0x000fe2000000006c */
[----:B------:R-:W-:Y:S01]  /*7170*/  FMUL R108, R61, R40 ;  /* 0x000000283d6c7220 */ /* 0x000fe20000400000 */
[----:B------:R-:W-:Y:S01]  /*7180*/  FFMA R124, R115, 2, R124 ;  /* 0x40000000737c7823 */ /* 0x000fe2000000007c */
[-C--:B------:R-:W-:Y:S01]  /*7190*/  FFMA R117, R62, R105.reuse, R117 ;  /* 0x000000693e757223 */ /* 0x080fe20000000075 */
[----:B------:R-:W-:Y:S01]  /*71a0*/  FMUL R105, R64, R105 ;  /* 0x0000006940697220 */ /* 0x000fe20000400000 */
[----:B------:R-:W-:Y:S01]  /*71b0*/  FFMA R102, R121, R36, -R102 ;  /* 0x0000002479667223 */ /* 0x000fe20000000866 */
[----:B------:R-:W-:Y:S01]  /*71c0*/  FFMA R113, -R114, R22, R113 ;  /* 0x0000001672717223 */ /* 0x000fe20000000171 */
[C-C-:B------:R-:W-:Y:S01]  /*71d0*/  FADD R104, R117.reuse, -R120.reuse ;  /* 0x8000007875687221 */ /* 0x140fe20000000000 */
[----:B------:R-:W-:Y:S01]  /*71e0*/  FADD R120, R116, R120 ;  /* 0x0000007874787221 */ /* 0x000fe20000000000 */
[----:B------:R-:W-:Y:S01]  /*71f0*/  FADD R117, -R117, R116 ;  /* 0x0000007475757221 */ /* 0x000fe20000000100 */
[----:B------:R-:W-:Y:S01]  /*7200*/  FFMA R90, R101, R36, R90 ;  /* 0x00000024655a7223 */ /* 0x000fe2000000005a */
[----:B------:R-:W-:Y:S01]  /*7210*/  FFMA R104, R104, R18, R119 ;  /* 0x0000001268687223 */ /* 0x000fe20000000077 */
[----:B------:R-:W-:Y:S01]  /*7220*/  FFMA R119, R61, R40, R108 ;  /* 0x000000283d777223 */ /* 0x000fe2000000006c */
[----:B------:R-:W-:Y:S01]  /*7230*/  FMUL R120, R120, R17 ;  /* 0x0000001178787220 */ /* 0x000fe20000400000 */
[C---:B------:R-:W-:Y:S01]  /*7240*/  FADD R40, R105.reuse, R105 ;  /* 0x0000006969287221 */ /* 0x040fe20000000000 */
[----:B------:R-:W-:Y:S01]  /*7250*/  FMUL R108, R105, 4 ;  /* 0x40800000696c7820 */ /* 0x000fe20000400000 */
[----:B------:R-:W-:Y:S01]  /*7260*/  FFMA R117, R118, 4, R117 ;  /* 0x4080000076757823 */ /* 0x000fe20000000075 */
[----:B------:R-:W-:Y:S01]  /*7270*/  FFMA R120, R127, R18, R120 ;  /* 0x000000127f787223 */ /* 0x000fe20000000078 */
[----:B------:R-:W-:Y:S01]  /*7280*/  FADD R109, R40, -R119 ;  /* 0x80000077286d7221 */ /* 0x000fe20000000000 */
[----:B------:R-:W-:-:S03]  /*7290*/  FFMA R102, R23, R27, R102 ;  /* 0x0000001b17667223 */ /* 0x000fc60000000066 */
[----:B------:R-:W-:Y:S01]  /*72a0*/  FFMA R120, -R109, R19, R120 ;  /* 0x000000136d787223 */ /* 0x000fe20000000178 */
[----:B------:R-:W-:Y:S01]  /*72b0*/  FMUL R109, R62, R38 ;  /* 0x000000263e6d7220 */ /* 0x000fe20000400000 */
[----:B------:R-:W-:-:S03]  /*72c0*/  FADD R102, RZ, R102 ;  /* 0x00000066ff667221 */ /* 0x000fc60000000000 */
[----:B------:R-:W-:Y:S01]  /*72d0*/  FFMA R122, R109, 2, R108 ;  /* 0x400000006d7a7823 */ /* 0x000fe2000000006c */
[-C--:B------:R-:W-:Y:S01]  /*72e0*/  FMUL R108, R63, R38.reuse ;  /* 0x000000263f6c7220 */ /* 0x080fe20000400000 */
[----:B------:R-:W-:Y:S02]  /*72f0*/  FFMA R121, R109, 2, R40 ;  /* 0x400000006d797823 */ /* 0x000fe40000000028 */
[----:B------:R-:W-:Y:S01]  /*7300*/  FADD R122, -R119, R122 ;  /* 0x0000007a777a7221 */ /* 0x000fe20000000100 */
[----:B------:R-:W-:Y:S01]  /*7310*/  FFMA R105, R63, R38, R108 ;  /* 0x000000263f697223 */ /* 0x000fe2000000006c */
[----:B------:R-:W-:Y:S01]  /*7320*/  FFMA R38, -R15, R8, R9 ;  /* 0x000000080f267223 */ /* 0x000fe20000000109 */
[----:B------:R-:W-:Y:S02]  /*7330*/  FMUL R40, R121, R18 ;  /* 0x0000001279287220 */ /* 0x000fe40000400000 */
[----:B------:R-:W-:Y:S01]  /*7340*/  FADD R109, R112, -R105 ;  /* 0x80000069706d7221 */ /* 0x000fe20000000000 */
[----:B------:R-:W-:Y:S01]  /*7350*/  FADD R124, -R105, R124 ;  /* 0x0000007c697c7221 */ /* 0x000fe20000000100 */
[C---:B------:R-:W-:Y:S01]  /*7360*/  FFMA R105, -R15.reuse, R25, R6 ;  /* 0x000000190f697223 */ /* 0x040fe20000000106 */
[----:B------:R-:W-:Y:S01]  /*7370*/  FFMA R6, -R15, R26, R7 ;  /* 0x0000001a0f067223 */ /* 0x000fe20000000107 */
[----:B------:R-:W-:Y:S01]  /*7380*/  FMUL R9, R61, R38 ;  /* 0x000000263d097220 */ /* 0x000fe20000400000 */
[----:B------:R-:W-:Y:S01]  /*7390*/  FMUL R7, R122, R17 ;  /* 0x000000117a077220 */ /* 0x000fe20000400000 */
[----:B------:R-:W-:Y:S01]  /*73a0*/  FMUL R108, R63, R105 ;  /* 0x000000693f6c7220 */ /* 0x000fe20000400000 */
[----:B------:R-:W-:Y:S01]  /*73b0*/  FMUL R111, R62, R6 ;  /* 0x000000063e6f7220 */ /* 0x000fe20000400000 */
[----:B------:R-:W-:Y:S01]  /*73c0*/  FFMA R40, R125, R19, R40 ;  /* 0x000000137d287223 */ /* 0x000fe20000000028 */
[----:B------:R-:W-:Y:S01]  /*73d0*/  FFMA R124, R124, R18, R7 ;  /* 0x000000127c7c7223 */ /* 0x000fe20000000007 */
[----:B------:R-:W-:Y:S01]  /*73e0*/  FADD R112, R108, R108 ;  /* 0x0000006c6c707221 */ /* 0x000fe20000000000 */
[----:B------:R-:W-:Y:S01]  /*73f0*/  FMUL R114, R61, R6 ;  /* 0x000000063d727220 */ /* 0x000fe20000400000 */
[----:B------:R-:W-:Y:S01]  /*7400*/  FFMA R40, -R109, R17, R40 ;  /* 0x000000116d287223 */ /* 0x000fe20000000128 */
[----:B------:R-:W-:Y:S01]  /*7410*/  FFMA R117, R117, R19, R124 ;  /* 0x0000001375757223 */ /* 0x000fe2000000007c */
[----:B------:R-:W-:-:S04]  /*7420*/  FFMA R112, R9, 2, R112 ;  /* 0x4000000009707823 */ /* 0x000fc80000000070 */
[C---:B------:R-:W-:Y:S01]  /*7430*/  FFMA R122, R111.reuse, 4, R112 ;  /* 0x408000006f7a7823 */ /* 0x040fe20000000070 */
[----:B------:R-:W-:-:S04]  /*7440*/  FADD R111, R111, R111 ;  /* 0x0000006f6f6f7221 */ /* 0x000fc80000000000 */
[--C-:B------:R-:W-:Y:S01]  /*7450*/  FFMA R7, R9, 2, R111.reuse ;  /* 0x4000000009077823 */ /* 0x100fe2000000006f */
[----:B------:R-:W-:-:S03]  /*7460*/  FFMA R116, R108, 2, R111 ;  /* 0x400000006c747823 */ /* 0x000fc6000000006f */
[----:B------:R-:W-:Y:S01]  /*7470*/  FFMA R112, R108, 4, R7 ;  /* 0x408000006c707823 */ /* 0x000fe20000000007 */
[----:B------:R-:W-:Y:S01]  /*7480*/  FMUL R7, R64, R6 ;  /* 0x0000000640077220 */ /* 0x000fe20000400000 */
[----:B------:R-:W-:Y:S01]  /*7490*/  FMUL R108, R61, R105 ;  /* 0x000000693d6c7220 */ /* 0x000fe20000400000 */
[----:B------:R-:W-:Y:S01]  /*74a0*/  FFMA R119, R9, 4, R116 ;  /* 0x4080000009777823 */ /* 0x000fe20000000074 */
[----:B------:R-:W-:Y:S01]  /*74b0*/  FMUL R9, R112, R37 ;  /* 0x0000002570097220 */ /* 0x000fe20000400000 */
[C---:B------:R-:W-:Y:S01]  /*74c0*/  FADD R109, R7.reuse, R7 ;  /* 0x00000007076d7221 */ /* 0x040fe20000000000 */
[----:B------:R-:W-:Y:S01]  /*74d0*/  FMUL R116, R64, R38 ;  /* 0x0000002640747220 */ /* 0x000fe20000400000 */
[----:B------:R-:W-:Y:S02]  /*74e0*/  FMUL R7, R7, 4 ;  /* 0x4080000007077820 */ /* 0x000fe40000400000 */
[C---:B------:R-:W-:Y:S02]  /*74f0*/  FFMA R112, R108.reuse, 2, R109 ;  /* 0x400000006c707823 */ /* 0x040fe4000000006d */
[----:B------:R-:W-:Y:S01]  /*7500*/  FFMA R121, R108, 2, R7 ;  /* 0x400000006c797823 */ /* 0x000fe20000000007 */
[----:B------:R-:W-:Y:S01]  /*7510*/  FMUL R7, R64, R61 ;  /* 0x0000003d40077220 */ /* 0x000fe20000400000 */
[----:B------:R-:W-:Y:S01]  /*7520*/  FFMA R112, R112, R41, R9 ;  /* 0x0000002970707223 */ /* 0x000fe20000000009 */
[----:B------:R-:W-:-:S02]  /*7530*/  FMUL R9, R62, R105 ;  /* 0x000000693e097220 */ /* 0x000fc40000400000 */
[----:B------:R-:W-:Y:S02]  /*7540*/  FFMA R7, R64, R61, R7 ;  /* 0x0000003d40077223 */ /* 0x000fe40000000007 */
[-C--:B------:R-:W-:Y:S01]  /*7550*/  FFMA R111, R62, R105.reuse, R9 ;  /* 0x000000693e6f7223 */ /* 0x080fe20000000009 */
[----:B------:R-:W-:Y:S01]  /*7560*/  FADD R9, R116, R116 ;  /* 0x0000007474097221 */ /* 0x000fe20000000000 */
[----:B------:R-:W-:-:S03]  /*7570*/  FMUL R105, R64, R105 ;  /* 0x0000006940697220 */ /* 0x000fc60000400000 */
[----:B------:R-:W-:-:S04]  /*7580*/  FADD R115, R111, -R9 ;  /* 0x800000096f737221 */ /* 0x000fc80000000000 */
[----:B------:R-:W-:Y:S01]  /*7590*/  FFMA R118, R115, R39, R112 ;  /* 0x0000002773767223 */ /* 0x000fe20000000070 */
[-C--:B------:R-:W-:Y:S01]  /*75a0*/  FMUL R112, R63, R6.reuse ;  /* 0x000000063f707220 */ /* 0x080fe20000400000 */
[----:B------:R-:W-:-:S03]  /*75b0*/  FFMA R115, R61, R6, R114 ;  /* 0x000000063d737223 */ /* 0x000fc60000000072 */
[----:B------:R-:W-:Y:S01]  /*75c0*/  FFMA R112, R63, R6, R112 ;  /* 0x000000063f707223 */ /* 0x000fe20000000070 */
[----:B------:R-:W-:-:S03]  /*75d0*/  FADD R6, R105, R105 ;  /* 0x0000006969067221 */ /* 0x000fc60000000000 */
[----:B------:R-:W-:Y:S01]  /*75e0*/  FADD R124, R112, R9 ;  /* 0x00000009707c7221 */ /* 0x000fe20000000000 */
[----:B------:R-:W-:Y:S01]  /*75f0*/  FADD R111, -R111, R112 ;  /* 0x000000706f6f7221 */ /* 0x000fe20000000100 */
[----:B------:R-:W-:Y:S02]  /*7600*/  FMUL R112, R61, R61 ;  /* 0x0000003d3d707220 */ /* 0x000fe40000400000 */
[----:B------:R-:W-:Y:S01]  /*7610*/  FMUL R9, R124, R37 ;  /* 0x000000257c097220 */ /* 0x000fe20000400000 */
[----:B------:R-:W-:Y:S01]  /*7620*/  FMUL R124, R105, 4 ;  /* 0x40800000697c7820 */ /* 0x000fe20000400000 */
[----:B------:R-:W-:Y:S02]  /*7630*/  FFMA R123, R116, 4, R111 ;  /* 0x40800000747b7823 */ /* 0x000fe4000000006f */
[----:B------:R-:W-:Y:S01]  /*7640*/  FFMA R122, R122, R39, R9 ;  /* 0x000000277a7a7223 */ /* 0x000fe20000000009 */
[----:B------:R-:W-:-:S04]  /*7650*/  FADD R9, R6, -R115 ;  /* 0x8000007306097221 */ /* 0x000fc80000000000 */
[----:B------:R-:W-:Y:S01]  /*7660*/  FFMA R122, -R9, R41, R122 ;  /* 0x00000029097a7223 */ /* 0x000fe2000000017a */
[----:B------:R-:W-:-:S04]  /*7670*/  FMUL R9, R62, R38 ;  /* 0x000000263e097220 */ /* 0x000fc80000400000 */
[----:B------:R-:W-:Y:S01]  /*7680*/  FFMA R114, R9, 2, R6 ;  /* 0x4000000009727823 */ /* 0x000fe20000000006 */
[-C--:B------:R-:W-:Y:S01]  /*7690*/  FMUL R6, R63, R62.reuse ;  /* 0x0000003e3f067220 */ /* 0x080fe20000400000 */
[----:B------:R-:W-:Y:S02]  /*76a0*/  FFMA R124, R9, 2, R124 ;  /* 0x40000000097c7823 */ /* 0x000fe4000000007c */
[----:B------:R-:W-:Y:S01]  /*76b0*/  FMUL R114, R114, R39 ;  /* 0x0000002772727220 */ /* 0x000fe20000400000 */
[----:B------:R-:W-:Y:S01]  /*76c0*/  FFMA R6, R63, R62, R6 ;  /* 0x0000003e3f067223 */ /* 0x000fe20000000006 */
[----:B------:R-:W-:Y:S02]  /*76d0*/  FADD R124, -R115, R124 ;  /* 0x0000007c737c7221 */ /* 0x000fe40000000100 */
[----:B------:R-:W-:Y:S01]  /*76e0*/  FFMA R114, R119, R41, R114 ;  /* 0x0000002977727223 */ /* 0x000fe20000000072 */
[C-C-:B------:R-:W-:Y:S01]  /*76f0*/  FADD R9, R7.reuse, R6.reuse ;  /* 0x0000000607097221 */ /* 0x140fe20000000000 */
[----:B------:R-:W-:Y:S01]  /*7700*/  FADD R108, R7, -R6 ;  /* 0x80000006076c7221 */ /* 0x000fe20000000000 */
[----:B------:R-:W-:Y:S01]  /*7710*/  FMUL R6, R63, R38 ;  /* 0x000000263f067220 */ /* 0x000fe20000400000 */
[----:B------:R-:W-:Y:S01]  /*7720*/  FMUL R7, R64, R62 ;  /* 0x0000003e40077220 */ /* 0x000fe20000400000 */
[----:B------:R-:W-:-:S02]  /*7730*/  FMUL R124, R124, R37 ;  /* 0x000000257c7c7220 */ /* 0x000fc40000400000 */
[C---:B------:R-:W-:Y:S01]  /*7740*/  FFMA R38, R63.reuse, R38, R6 ;  /* 0x000000263f267223 */ /* 0x040fe20000000006 */
[-C--:B------:R-:W-:Y:S01]  /*7750*/  FMUL R6, R63, R61.reuse ;  /* 0x0000003d3f067220 */ /* 0x080fe20000400000 */
[-C--:B------:R-:W-:Y:S02]  /*7760*/  FFMA R7, R64, R62.reuse, R7 ;  /* 0x0000003e40077223 */ /* 0x080fe40000000007 */
[----:B------:R-:W-:Y:S01]  /*7770*/  FADD R119, R109, -R38 ;  /* 0x800000266d777221 */ /* 0x000fe20000000000 */
[----:B------:R-:W-:Y:S01]  /*7780*/  FFMA R6, R63, R61, R6 ;  /* 0x0000003d3f067223 */ /* 0x000fe20000000006 */
[----:B------:R-:W-:Y:S01]  /*7790*/  FADD R121, -R38, R121 ;  /* 0x0000007926797221 */ /* 0x000fe20000000100 */
[----:B------:R-:W-:Y:S01]  /*77a0*/  FMUL R38, R61, R62 ;  /* 0x0000003e3d267220 */ /* 0x000fe20000400000 */
[----:B------:R-:W-:Y:S01]  /*77b0*/  FFMA R114, -R119, R37, R114 ;  /* 0x0000002577727223 */ /* 0x000fe20000000172 */
[C-C-:B------:R-:W-:Y:S01]  /*77c0*/  FADD R105, R7.reuse, -R6.reuse ;  /* 0x8000000607697221 */ /* 0x140fe20000000000 */
[----:B------:R-:W-:Y:S01]  /*77d0*/  FADD R115, R7, R6 ;  /* 0x0000000607737221 */ /* 0x000fe20000000000 */
[----:B------:R-:W-:Y:S01]  /*77e0*/  FMUL R6, R63, R64 ;  /* 0x000000403f067220 */ /* 0x000fe20000400000 */
[----:B------:R-:W-:Y:S01]  /*77f0*/  FFMA R7, R61, R62, R38 ;  /* 0x0000003e3d077223 */ /* 0x000fe20000000026 */
[----:B------:R-:W-:-:S02]  /*7800*/  FFMA R124, R121, R39, R124 ;  /* 0x00000027797c7223 */ /* 0x000fc4000000007c */
[-C--:B------:R-:W-:Y:S02]  /*7810*/  FFMA R6, R63, R64.reuse, R6 ;  /* 0x000000403f067223 */ /* 0x080fe40000000006 */
[----:B------:R-:W-:Y:S02]  /*7820*/  FFMA R123, R123, R41, R124 ;  /* 0x000000297b7b7223 */ /* 0x000fe4000000007c */
[C-C-:B------:R-:W-:Y:S01]  /*7830*/  FADD R38, R6.reuse, R7.reuse ;  /* 0x0000000706267221 */ /* 0x140fe20000000000 */
[----:B------:R-:W-:Y:S01]  /*7840*/  FADD R111, R6, -R7 ;  /* 0x80000007066f7221 */ /* 0x000fe20000000000 */
[C---:B------:R-:W-:Y:S01]  /*7850*/  FMUL R7, R108.reuse, R17 ;  /* 0x000000116c077220 */ /* 0x040fe20000400000 */
[----:B------:R-:W-:Y:S01]  /*7860*/  FMUL R108, R108, R37 ;  /* 0x000000256c6c7220 */ /* 0x000fe20000400000 */
[----:B------:R-:W-:Y:S02]  /*7870*/  FMUL R6, R63, R63 ;  /* 0x0000003f3f067220 */ /* 0x000fe40000400000 */
[----:B------:R-:W-:Y:S01]  /*7880*/  FFMA R109, R38, R19, -R7 ;  /* 0x00000013266d7223 */ /* 0x000fe20000000807 */
[----:B------:R-:W-:Y:S01]  /*7890*/  FMUL R7, R64, R64 ;  /* 0x0000004040077220 */ /* 0x000fe20000400000 */
[----:B------:R-:W-:Y:S01]  /*78a0*/  FFMA R121, R38, R41, -R108 ;  /* 0x0000002926797223 */ /* 0x000fe2000000086c */
[----:B------:R-:W-:-:S02]  /*78b0*/  FMUL R108, R62, R62 ;  /* 0x0000003e3e6c7220 */ /* 0x000fc40000400000 */
[----:B------:R-:W-:-:S04]  /*78c0*/  FFMA R7, R64, R64, R7 ;  /* 0x0000004040077223 */ /* 0x000fc80000000007 */
[--C-:B------:R-:W-:Y:S01]  /*78d0*/  FFMA R38, R6, 2, R7.reuse ;  /* 0x4000000006267823 */ /* 0x100fe20000000007 */
[CC--:B------:R-:W-:Y:S01]  /*78e0*/  FMUL R6, R21.reuse, R52.reuse ;  /* 0x0000003415067220 */ /* 0x0c0fe20000400000 */
[--C-:B------:R-:W-:Y:S01]  /*78f0*/  FFMA R108, R108, 2, R7.reuse ;  /* 0x400000006c6c7823 */ /* 0x100fe20000000007 */
[----:B------:R-:W-:Y:S01]  /*7900*/  FFMA R112, R112, 2, R7 ;  /* 0x4000000070707823 */ /* 0x000fe20000000007 */
[----:B------:R-:W-:Y:S01]  /*7910*/  FADD R38, R38, -1 ;  /* 0xbf80000026267421 */ /* 0x000fe20000000000 */
[----:B------:R-:W-:Y:S01]  /*7920*/  FFMA R21, R21, R52, R6 ;  /* 0x0000003415157223 */ /* 0x000fe20000000006 */
[----:B------:R-:W-:Y:S01]  /*7930*/  FADD R108, R108, -1 ;  /* 0xbf8000006c6c7421 */ /* 0x000fe20000000000 */
[----:B------:R-:W-:Y:S01]  /*7940*/  FADD R7, R112, -1 ;  /* 0xbf80000070077421 */ /* 0x000fe20000000000 */
[----:B------:R-:W-:Y:S01]  /*7950*/  FMUL R6, R38, R17 ;  /* 0x0000001126067220 */ /* 0x000fe20000400000 */
[----:B------:R-:W-:Y:S01]  /*7960*/  FMUL R112, R111, R39 ;  /* 0x000000276f707220 */ /* 0x000fe20000400000 */
[-C--:B------:R-:W-:Y:S01]  /*7970*/  FFMA R109, R108, R18.reuse, R109 ;  /* 0x000000126c6d7223 */ /* 0x080fe2000000006d */
[----:B------:R-:W-:Y:S01]  /*7980*/  FMUL R38, R38, R37 ;  /* 0x0000002526267220 */ /* 0x000fe20000400000 */
[-C--:B------:R-:W-:Y:S01]  /*7990*/  FFMA R6, R9, R18.reuse, R6 ;  /* 0x0000001209067223 */ /* 0x080fe20000000006 */
[----:B------:R-:W-:Y:S01]  /*79a0*/  FMUL R18, R111, R18 ;  /* 0x000000126f127220 */ /* 0x000fe20000400000 */
[----:B------:R-:W-:Y:S01]  /*79b0*/  FFMA R112, R7, R41, -R112 ;  /* 0x0000002907707223 */ /* 0x000fe20000000870 */
[----:B------:R-:W-:-:S02]  /*79c0*/  FFMA R121, R108, R39, R121 ;  /* 0x000000276c797223 */ /* 0x000fc40000000079 */
[----:B------:R-:W-:Y:S01]  /*79d0*/  FFMA R18, R7, R19, -R18 ;  /* 0x0000001307127223 */ /* 0x000fe20000000812 */
[----:B------:R-:W-:Y:S01]  /*79e0*/  FADD R7, RZ, R40 ;  /* 0x00000028ff077221 */ /* 0x000fe20000000000 */
[C---:B------:R-:W-:Y:S01]  /*79f0*/  FFMA R112, R115.reuse, R37, R112 ;  /* 0x0000002573707223 */ /* 0x040fe20000000070 */
[----:B------:R-:W-:Y:S01]  /*7a00*/  FADD R37, RZ, R37 ;  /* 0x00000025ff257221 */ /* 0x000fe20000000000 */
[----:B------:R-:W-:Y:S01]  /*7a10*/  FFMA R111, R115, R17, R18 ;  /* 0x00000011736f7223 */ /* 0x000fe20000000012 */
[----:B------:R-:W-:Y:S01]  /*7a20*/  FFMA R18, R9, R39, R38 ;  /* 0x0000002709127223 */ /* 0x000fe20000000026 */
[----:B------:R-:W-:Y:S01]  /*7a30*/  FMUL R9, R20, R27 ;  /* 0x0000001b14097220 */ /* 0x000fe20000400000 */
[----:B------:R-:W-:Y:S01]  /*7a40*/  FFMA R38, -R105, R19, R6 ;  /* 0x0000001369267223 */ /* 0x000fe20000000106 */
[----:B------:R-:W-:Y:S01]  /*7a50*/  FADD R6, R21, -R100 ;  /* 0x8000006415067221 */ /* 0x000fe20000000000 */
[----:B------:R-:W-:Y:S01]  /*7a60*/  FFMA R105, -R105, R41, R18 ;  /* 0x0000002969697223 */ /* 0x000fe20000000112 */
[----:B------:R-:W-:Y:S01]  /*7a70*/  FADD R18, R114, R7 ;  /* 0x0000000772127221 */ /* 0x000fe20000000000 */
[----:B------:R-:W-:Y:S01]  /*7a80*/  FADD R100, R21, R100 ;  /* 0x0000006415647221 */ /* 0x000fe20000000000 */
[----:B------:R-:W-:Y:S01]  /*7a90*/  FADD R7, R98, -1 ;  /* 0xbf80000062077421 */ /* 0x000fe20000000000 */
[----:B------:R-:W-:Y:S01]  /*7aa0*/  FFMA R9, R96, R36, -R9 ;  /* 0x0000002460097223 */ /* 0x000fe20000000809 */
[----:B------:R-:W-:Y:S01]  /*7ab0*/  FADD R21, RZ, R121 ;  /* 0x00000079ff157221 */ /* 0x000fe20000000000 */
[----:B------:R-:W-:Y:S01]  /*7ac0*/  FADD R23, RZ, R112 ;  /* 0x00000070ff177221 */ /* 0x000fe20000000000 */
[-C--:B------:R-:W-:Y:S01]  /*7ad0*/  FMUL R7, R7, R22.reuse ;  /* 0x0000001607077220 */ /* 0x080fe20000400000 */
[----:B------:R-:W-:Y:S01]  /*7ae0*/  FFMA R9, R100, R22, R9 ;  /* 0x0000001664097223 */ /* 0x000fe20000000009 */
[----:B------:R-:W-:Y:S01]  /*7af0*/  FADD R99, RZ, -R21 ;  /* 0x80000015ff637221 */ /* 0x000fe20000000000 */
[----:B------:R-:W-:Y:S01]  /*7b00*/  FADD R22, RZ, R105 ;  /* 0x00000069ff167221 */ /* 0x000fe20000000000 */
[----:B------:R-:W-:Y:S01]  /*7b10*/  FFMA R7, R94, R27, R7 ;  /* 0x0000001b5e077223 */ /* 0x000fe20000000007 */
[----:B------:R-:W-:Y:S01]  /*7b20*/  FADD R17, RZ, R120 ;  /* 0x00000078ff117221 */ /* 0x000fe20000000000 */
[----:B------:R-:W-:Y:S01]  /*7b30*/  FMUL R26, R26, R99 ;  /* 0x000000631a1a7220 */ /* 0x000fe20000400000 */
[----:B------:R-:W-:Y:S01]  /*7b40*/  FADD R101, RZ, -R22 ;  /* 0x80000016ff657221 */ /* 0x000fe20000000000 */
[----:B------:R-:W-:Y:S01]  /*7b50*/  FFMA R6, -R6, R36, R7 ;  /* 0x0000002406067223 */ /* 0x000fe20000000107 */
[----:B------:R-:W-:Y:S01]  /*7b60*/  FADD R7, RZ, -R23 ;  /* 0x80000017ff077221 */ /* 0x000fe20000000000 */
[----:B------:R-:W-:Y:S01]  /*7b70*/  FADD R19, RZ, R104 ;  /* 0x00000068ff137221 */ /* 0x000fe20000000000 */
[----:B------:R-:W-:Y:S01]  /*7b80*/  FFMA R25, R25, R101, R26 ;  /* 0x0000006519197223 */ /* 0x000fe2000000001a */
[----:B------:R-:W-:Y:S01]  /*7b90*/  FADD R6, RZ, R6 ;  /* 0x00000006ff067221 */ /* 0x000fe20000000000 */
[----:B------:R-:W-:Y:S01]  /*7ba0*/  FADD R20, RZ, R117 ;  /* 0x00000075ff147221 */ /* 0x000fe20000000000 */
[----:B------:R-:W-:Y:S01]  /*7bb0*/  FFMA R27, R92, R27, R103 ;  /* 0x0000001b5c1b7223 */ /* 0x000fe20000000067 */
[----:B------:R-:W-:Y:S01]  /*7bc0*/  FADD R98, RZ, R9 ;  /* 0x00000009ff627221 */ /* 0x000fe20000000000 */
[----:B------:R-:W-:Y:S01]  /*7bd0*/  FFMA R25, R8, R7, R25 ;  /* 0x0000000708197223 */ /* 0x000fe20000000019 */
[C---:B------:R-:W-:Y:S01]  /*7be0*/  FFMA R99, R15.reuse, R99, R102 ;  /* 0x000000630f637223 */ /* 0x040fe20000000066 */
[----:B------:R-:W-:Y:S01]  /*7bf0*/  FFMA R100, R15, R101, R6 ;  /* 0x000000650f647223 */ /* 0x000fe20000000006 */
[----:B------:R-:W-:Y:S01]  /*7c00*/  FADD R36, RZ, R39 ;  /* 0x00000027ff247221 */ /* 0x000fe20000000000 */
[----:B------:R-:W-:Y:S01]  /*7c10*/  FADD R17, R122, R17 ;  /* 0x000000117a117221 */ /* 0x000fe20000000000 */
[----:B------:R-:W-:Y:S01]  /*7c20*/  FADD R19, R118, R19 ;  /* 0x0000001376137221 */ /* 0x000fe20000000000 */
[----:B------:R-:W-:Y:S01]  /*7c30*/  FADD R20, R123, R20 ;  /* 0x000000147b147221 */ /* 0x000fe20000000000 */
[----:B------:R-:W-:Y:S01]  /*7c40*/  FFMA R98, R15, R7, R98 ;  /* 0x000000070f627223 */ /* 0x000fe20000000062 */
[----:B------:R-:W-:Y:S01]  /*7c50*/  FADD R41, RZ, R41 ;  /* 0x00000029ff297221 */ /* 0x000fe20000000000 */
[----:B------:R-:W-:Y:S01]  /*7c60*/  FADD R102, RZ, R109 ;  /* 0x0000006dff667221 */ /* 0x000fe20000000000 */
[----:B------:R-:W-:Y:S01]  /*7c70*/  FADD R101, RZ, R111 ;  /* 0x0000006fff657221 */ /* 0x000fe20000000000 */
[----:B------:R-:W-:Y:S01]  /*7c80*/  FADD R103, RZ, R38 ;  /* 0x00000026ff677221 */ /* 0x000fe20000000000 */
[----:B------:R-:W-:Y:S01]  /*7c90*/  FADD R39, RZ, R110 ;  /* 0x0000006eff277221 */ /* 0x000fe20000000000 */
[----:B------:R-:W-:Y:S01]  /*7ca0*/  FADD R92, RZ, R113 ;  /* 0x00000071ff5c7221 */ /* 0x000fe20000000000 */
[----:B------:R-:W-:Y:S01]  /*7cb0*/  FADD R94, RZ, R90 ;  /* 0x0000005aff5e7221 */ /* 0x000fe20000000000 */
[----:B------:R-:W-:Y:S01]  /*7cc0*/  FADD R96, RZ, R27 ;  /* 0x0000001bff607221 */ /* 0x000fe20000000000 */
[----:B------:R-:W-:-:S02]  /*7cd0*/  FADD R104, RZ, R25 ;  /* 0x00000019ff687221 */ /* 0x000fc40000000000 */
.L_x_144:
[----:B------:R-:W-:Y:S05]  /*7ce0*/  BSYNC B2 ;  /* 0x0000000000027941 */ /* 0x000fea0003800000 */
.L_x_143:
[----:B------:R-:W-:Y:S01]  /*7cf0*/  ISETP.NE.AND P0, PT, R89, 0x5, PT ;  /* 0x000000055900780c */ /* 0x000fe20003f05270 */
[----:B------:R-:W-:Y:S01]  /*7d00*/  CS2R R8, SRZ ;  /* 0x0000000000087805 */ /* 0x000fe2000001ff00 */
[----:B------:R-:W-:Y:S01]  /*7d10*/  BSSY B4, `(.L_x_151) ;  /* 0x00002d0000047945 */ /* 0x000fe20003800000 */
[----:B------:R-:W-:-:S02]  /*7d20*/  MOV R7, RZ ;  /* 0x000000ff00077202 */ /* 0x000fc40000000f00 */
[----:B------:R-:W-:Y:S02]  /*7d30*/  MOV R15, RZ ;  /* 0x000000ff000f7202 */ /* 0x000fe40000000f00 */
[----:B------:R-:W-:Y:S02]  /*7d40*/  MOV R25, RZ ;  /* 0x000000ff00197202 */ /* 0x000fe40000000f00 */
[----:B------:R-:W-:Y:S02]  /*7d50*/  MOV R89, RZ ;  /* 0x000000ff00597202 */ /* 0x000fe40000000f00 */
[----:B------:R-:W-:Y:S02]  /*7d60*/  MOV R90, RZ ;  /* 0x000000ff005a7202 */ /* 0x000fe40000000f00 */
[----:B------:R-:W-:Y:S01]  /*7d70*/  @!P0 FADD R8, RZ, R98 ;  /* 0x00000062ff088221 */ /* 0x000fe20000000000 */
[----:B------:R-:W-:Y:S01]  /*7d80*/  @!P0 FADD R13, RZ, R103 ;  /* 0x00000067ff0d8221 */ /* 0x000fe20000000000 */
[----:B------:R-:W-:Y:S01]  /*7d90*/  @!P0 FADD R7, RZ, R102 ;  /* 0x00000066ff078221 */ /* 0x000fe20000000000 */
[----:B------:R-:W-:Y:S01]  /*7da0*/  @!P0 FADD R9, RZ, R101 ;  /* 0x00000065ff098221 */ /* 0x000fe20000000000 */
[----:B------:R-:W-:Y:S01]  /*7db0*/  @!P0 FADD R15, RZ, R99 ;  /* 0x00000063ff0f8221 */ /* 0x000fe20000000000 */
[----:B------:R-:W-:Y:S01]  /*7dc0*/  @!P0 FADD R25, RZ, R100 ;  /* 0x00000064ff198221 */ /* 0x000fe20000000000 */
[----:B------:R-:W-:Y:S01]  /*7dd0*/  MOV R98, RZ ;  /* 0x000000ff00627202 */ /* 0x000fe20000000f00 */
[----:B------:R-:W-:Y:S05]  /*7de0*/  @P0 BRA `(.L_x_152) ;  /* 0x00002c2000000947 */ /* 0x000fea0003800000 */
[----:B------:R-:W-:Y:S01]  /*7df0*/  LOP3.LUT P0, RZ, R14, 0xff, RZ, 0xc0, !PT ;  /* 0x000000ff0eff7812 */ /* 0x000fe2000780c0ff */
[----:B------:R-:W-:Y:S01]  /*7e00*/  BSSY B5, `(.L_x_153) ;  /* 0x00000db000057945 */ /* 0x000fe20003800000 */
[----:B------:R-:W-:Y:S01]  /*7e10*/  FADD R104, RZ, R104 ;  /* 0x00000068ff687221 */ /* 0x000fe20000000000 */
[----:B------:R-:W-:Y:S01]  /*7e20*/  FADD R6, RZ, R13 ;  /* 0x0000000dff067221 */ /* 0x000fe20000000000 */
[----:B------:R-:W-:Y:S01]  /*7e30*/  FADD R7, RZ, R7 ;  /* 0x00000007ff077221 */ /* 0x000fe20000000000 */
[----:B------:R-:W-:Y:S01]  /*7e40*/  FADD R9, RZ, R9 ;  /* 0x00000009ff097221 */ /* 0x000fe20000000000 */
[----:B------:R-:W-:-:S07]  /*7e50*/  FADD R8, RZ, R8 ;  /* 0x00000008ff087221 */ /* 0x000fce0000000000 */
[----:B------:R-:W-:Y:S05]  /*7e60*/  @!P0 BRA `(.L_x_154) ;  /* 0x00000d0000008947 */ /* 0x000fea0003800000 */
[----:B------:R-:W-:Y:S01]  /*7e70*/  FMUL R26, R12, R12 ;  /* 0x0000000c0c1a7220 */ /* 0x000fe20000400000 */
[----:B------:R-:W-:Y:S01]  /*7e80*/  FADD R25, RZ, R25 ;  /* 0x00000019ff197221 */ /* 0x000fe20000000000 */
[----:B------:R-:W-:Y:S01]  /*7e90*/  FSEL R27, R8, RZ, P0 ;  /* 0x000000ff081b7208 */ /* 0x000fe20000000000 */
[----:B------:R-:W-:Y:S01]  /*7ea0*/  BSSY B2, `(.L_x_155) ;  /* 0x0000018000027945 */ /* 0x000fe20003800000 */
[----:B------:R-:W-:Y:S01]  /*7eb0*/  FFMA R13, R11, R11, R26 ;  /* 0x0000000b0b0d7223 */ /* 0x000fe2000000001a */
[----:B------:R-:W-:Y:S02]  /*7ec0*/  FSEL R89, R104, RZ, P0 ;  /* 0x000000ff68597208 */ /* 0x000fe40000000000 */
[----:B------:R-:W-:Y:S01]  /*7ed0*/  MOV R38, RZ ;  /* 0x000000ff00267202 */ /* 0x000fe20000000f00 */
[----:B------:R-:W-:Y:S01]  /*7ee0*/  FFMA R101, R10, R10, R13 ;  /* 0x0000000a0a657223 */ /* 0x000fe2000000000d */
[----:B------:R-:W-:Y:S01]  /*7ef0*/  FADD R13, RZ, R15 ;  /* 0x0000000fff0d7221 */ /* 0x000fe20000000000 */
[----:B------:R-:W-:Y:S01]  /*7f00*/  FSEL R15, R25, RZ, P0 ;  /* 0x000000ff190f7208 */ /* 0x000fe20000000000 */
[----:B------:R-:W-:Y:S01]  /*7f10*/  FFMA R99, R0, R27, RZ ;  /* 0x0000001b00637223 */ /* 0x000fe200000000ff */
[----:B------:R0:W1:Y:S01]  /*7f20*/  MUFU.RSQ R40, R101 ;  /* 0x0000006500287308 */ /* 0x0000620000001400 */
[----:B------:R-:W-:-:S02]  /*7f30*/  IADD3 R26, R101, -0xd000000, RZ ;  /* 0xf3000000651a7810 */ /* 0x000fc40007ffe0ff */
[----:B------:R-:W-:Y:S01]  /*7f40*/  FSEL R13, R13, RZ, P0 ;  /* 0x000000ff0d0d7208 */ /* 0x000fe20000000000 */
[----:B------:R-:W-:Y:S01]  /*7f50*/  FFMA R90, R0, R15, RZ ;  /* 0x0000000f005a7223 */ /* 0x000fe200000000ff */
[----:B------:R-:W-:-:S03]  /*7f60*/  ISETP.GT.U32.AND P1, PT, R26, 0x727fffff, PT ;  /* 0x727fffff1a00780c */ /* 0x000fc60003f24070 */
[----:B------:R-:W-:-:S10]  /*7f70*/  FFMA R98, R0, R13, RZ ;  /* 0x0000000d00627223 */ /* 0x000fd400000000ff */
[----:B------:R-:W-:Y:S05]  /*7f80*/  @!P1 BRA `(.L_x_156) ;  /* 0x0000005000009947 */ /* 0x000fea0003800000 */
[----:B01----:R-:W-:Y:S02]  /*7f90*/  MOV R25, R101 ;  /* 0x0000006500197202 */ /* 0x003fe40000000f00 */
[----:B------:R-:W-:Y:S02]  /*7fa0*/  MOV R111, 0x7fc0 ;  /* 0x00007fc0006f7802 */ /* 0x000fe40000000f00 */
[----:B------:R-:W-:Y:S05]  /*7fb0*/  CALL.REL.NOINC `($__internal_2_$__cuda_sm20_sqrt_rn_f32_slowpath) ;  /* 0x00004fa000007944 */ /* 0x000fea0003c00000 */
[----:B------:R-:W-:Y:S01]  /*7fc0*/  MOV R26, R25 ;  /* 0x00000019001a7202 */ /* 0x000fe20000000f00 */
[----:B------:R-:W-:Y:S05]  /*7fd0*/  BRA `(.L_x_157) ;  /* 0x0000004000007947 */ /* 0x000fea0003800000 */
.L_x_156:
[----:B01----:R-:W-:Y:S01]  /*7fe0*/  FMUL.FTZ R26, R101, R40 ;  /* 0x00000028651a7220 */ /* 0x003fe20000410000 */
[----:B------:R-:W-:-:S03]  /*7ff0*/  FMUL.FTZ R8, R40, 0.5 ;  /* 0x3f00000028087820 */ /* 0x000fc60000410000 */
[----:B------:R-:W-:-:S04]  /*8000*/  FFMA R13, -R26, R26, R101 ;  /* 0x0000001a1a0d7223 */ /* 0x000fc80000000165 */
[----:B------:R-:W-:Y:S02]  /*8010*/  FFMA R26, R13, R8, R26 ;  /* 0x000000080d1a7223 */ /* 0x000fe4000000001a */
.L_x_157:
[----:B------:R-:W-:Y:S05]  /*8020*/  BSYNC B2 ;  /* 0x0000000000027941 */ /* 0x000fea0003800000 */
.L_x_155:
[----:B------:R-:W-:Y:S01]  /*8030*/  FSETP.GT.AND P0, PT, R26, RZ, PT ;  /* 0x000000ff1a00720b */ /* 0x000fe20003f04000 */
[----:B------:R-:W-:Y:S01]  /*8040*/  BSSY B3, `(.L_x_158) ;  /* 0x0000021000037945 */ /* 0x000fe20003800000 */
[----:B------:R-:W-:Y:S02]  /*8050*/  MOV R40, RZ ;  /* 0x000000ff00287202 */ /* 0x000fe40000000f00 */
[----:B------:R-:W-:-:S09]  /*8060*/  MOV R15, RZ ;  /* 0x000000ff000f7202 */ /* 0x000fd20000000f00 */
[----:B------:R-:W-:Y:S05]  /*8070*/  @!P0 BRA `(.L_x_159) ;  /* 0x000001d000008947 */ /* 0x000fea0003800000 */
[----:B------:R-:W-:Y:S01]  /*8080*/  IADD3 R8, R26, 0x1800000, RZ ;  /* 0x018000001a087810 */ /* 0x000fe20007ffe0ff */
[----:B------:R-:W-:Y:S03]  /*8090*/  BSSY B6, `(.L_x_160) ;  /* 0x000000c000067945 */ /* 0x000fe60003800000 */
[----:B------:R-:W-:-:S04]  /*80a0*/  LOP3.LUT R8, R8, 0x7f800000, RZ, 0xc0, !PT ;  /* 0x7f80000008087812 */ /* 0x000fc800078ec0ff */
[----:B------:R-:W-:-:S13]  /*80b0*/  ISETP.GT.U32.AND P0, PT, R8, 0x1ffffff, PT ;  /* 0x01ffffff0800780c */ /* 0x000fda0003f04070 */
[----:B------:R-:W-:Y:S05]  /*80c0*/  @P0 BRA `(.L_x_161) ;  /* 0x0000004000000947 */ /* 0x000fea0003800000 */
[----:B------:R-:W-:Y:S02]  /*80d0*/  MOV R111, 0x80f0 ;  /* 0x000080f0006f7802 */ /* 0x000fe40000000f00 */
[----:B------:R-:W-:Y:S05]  /*80e0*/  CALL.REL.NOINC `($__internal_1_$__cuda_sm20_rcp_rn_f32_slowpath) ;  /* 0x00004b1000007944 */ /* 0x000fea0003c00000 */
[----:B------:R-:W-:Y:S01]  /*80f0*/  MOV R8, R25 ;  /* 0x0000001900087202 */ /* 0x000fe20000000f00 */
[----:B------:R-:W-:Y:S05]  /*8100*/  BRA `(.L_x_162) ;  /* 0x0000004000007947 */ /* 0x000fea0003800000 */
.L_x_161:
[----:B------:R-:W0:Y:S02]  /*8110*/  MUFU.RCP R13, R26 ;  /* 0x0000001a000d7308 */ /* 0x000e240000001000 */
[----:B0-----:R-:W-:-:S04]  /*8120*/  FFMA R8, R13, R26, -1 ;  /* 0xbf8000000d087423 */ /* 0x001fc8000000001a */
[----:B------:R-:W-:-:S04]  /*8130*/  FADD.FTZ R8, -R8, -RZ ;  /* 0x800000ff08087221 */ /* 0x000fc80000010100 */
[----:B------:R-:W-:Y:S02]  /*8140*/  FFMA R8, R13, R8, R13 ;  /* 0x000000080d087223 */ /* 0x000fe4000000000d */
.L_x_162:
[----:B------:R-:W-:Y:S05]  /*8150*/  BSYNC B6 ;  /* 0x0000000000067941 */ /* 0x000fea0003800000 */
.L_x_160:
[----:B------:R-:W-:-:S04]  /*8160*/  FMUL R26, R98, R95 ;  /* 0x0000005f621a7220 */ /* 0x000fc80000400000 */
[----:B------:R-:W-:-:S04]  /*8170*/  FFMA R26, R90, R97, R26 ;  /* 0x000000615a1a7223 */ /* 0x000fc8000000001a */
[----:B------:R-:W-:-:S04]  /*8180*/  FFMA R26, R99, R93, R26 ;  /* 0x0000005d631a7223 */ /* 0x000fc8000000001a */
[C---:B------:R-:W-:Y:S01]  /*8190*/  FMUL R97, R26.reuse, R97 ;  /* 0x000000611a617220 */ /* 0x040fe20000400000 */
[C---:B------:R-:W-:Y:S01]  /*81a0*/  FMUL R95, R26.reuse, R95 ;  /* 0x0000005f1a5f7220 */ /* 0x040fe20000400000 */
[----:B------:R-:W-:Y:S02]  /*81b0*/  FMUL R93, R26, R93 ;  /* 0x0000005d1a5d7220 */ /* 0x000fe40000400000 */
[-C--:B------:R-:W-:Y:S01]  /*81c0*/  FMUL R97, R97, R8.reuse ;  /* 0x0000000861617220 */ /* 0x080fe20000400000 */
[-C--:B------:R-:W-:Y:S01]  /*81d0*/  FMUL R95, R95, R8.reuse ;  /* 0x000000085f5f7220 */ /* 0x080fe20000400000 */
[-C--:B------:R-:W-:Y:S02]  /*81e0*/  FMUL R93, R93, R8.reuse ;  /* 0x000000085d5d7220 */ /* 0x080fe40000400000 */
[-C--:B------:R-:W-:Y:S01]  /*81f0*/  FFMA R97, R90, R8.reuse, -R97 ;  /* 0x000000085a617223 */ /* 0x080fe20000000861 */
[-C--:B------:R-:W-:Y:S01]  /*8200*/  FFMA R95, R98, R8.reuse, -R95 ;  /* 0x00000008625f7223 */ /* 0x080fe2000000085f */
[----:B------:R-:W-:-:S02]  /*8210*/  FFMA R93, R99, R8, -R93 ;  /* 0x00000008635d7223 */ /* 0x000fc4000000085d */
[----:B------:R-:W-:Y:S01]  /*8220*/  FADD R15, RZ, R97 ;  /* 0x00000061ff0f7221 */ /* 0x000fe20000000000 */
[----:B------:R-:W-:Y:S01]  /*8230*/  FADD R40, RZ, R95 ;  /* 0x0000005fff287221 */ /* 0x000fe20000000000 */
[----:B------:R-:W-:Y:S02]  /*8240*/  FADD R38, RZ, R93 ;  /* 0x0000005dff267221 */ /* 0x000fe40000000000 */
.L_x_159:
[----:B------:R-:W-:Y:S05]  /*8250*/  BSYNC B3 ;  /* 0x0000000000037941 */ /* 0x000fea0003800000 */
.L_x_158:
[----:B------:R-:W-:Y:S01]  /*8260*/  FSETP.GT.AND P0, PT, R43, RZ, PT ;  /* 0x000000ff2b00720b */ /* 0x000fe20003f04000 */
[----:B------:R-:W-:Y:S01]  /*8270*/  BSSY B6, `(.L_x_163) ;  /* 0x0000033000067945 */ /* 0x000fe20003800000 */
[----:B------:R-:W-:-:S11]  /*8280*/  FFMA R98, R0, R89, RZ ;  /* 0x0000005900627223 */ /* 0x000fd600000000ff */
        /* <DEDUP_REMOVED lines=15> */
.L_x_166:
[----:B------:R-:W-:Y:S05]  /*8380*/  BSYNC B7 ;  /* 0x0000000000077941 */ /* 0x000fea0003800000 */
.L_x_165:
        /* <DEDUP_REMOVED lines=14> */
.L_x_168:
[----:B------:R-:W-:Y:S05]  /*8470*/  BSYNC B7 ;  /* 0x0000000000077941 */ /* 0x000fea0003800000 */
.L_x_167:
        /* <DEDUP_REMOVED lines=14> */
.L_x_170:
[----:B------:R-:W-:Y:S05]  /*8560*/  BSYNC B7 ;  /* 0x0000000000077941 */ /* 0x000fea0003800000 */
.L_x_169:
[C---:B------:R-:W-:Y:S01]  /*8570*/  FFMA R15, R98.reuse, R90, R15 ;  /* 0x0000005a620f7223 */ /* 0x040fe2000000000f */
[C---:B------:R-:W-:Y:S01]  /*8580*/  FFMA R40, R98.reuse, R13, R40 ;  /* 0x0000000d62287223 */ /* 0x040fe20000000028 */
[----:B------:R-:W-:Y:S02]  /*8590*/  FFMA R38, R98, R11, R38 ;  /* 0x0000000b62267223 */ /* 0x000fe40000000026 */
.L_x_164:
[----:B------:R-:W-:Y:S05]  /*85a0*/  BSYNC B6 ;  /* 0x0000000000067941 */ /* 0x000fea0003800000 */
.L_x_163:
[----:B------:R-:W2:Y:S04]  /*85b0*/  LD.E.64 R26, [R34.64+0x38] ;  /* 0x00003810221a7980 */ /* 0x000ea8000c101b00 */
[----:B------:R-:W3:Y:S04]  /*85c0*/  LD.E.64 R10, [R34.64] ;  /* 0x00000010220a7980 */ /* 0x000ee8000c101b00 */
[----:B------:R-:W4:Y:S01]  /*85d0*/  LD.E.64 R12, [R34.64+0x70] ;  /* 0x00007010220c7980 */ /* 0x000f22000c101b00 */
[--C-:B------:R-:W-:Y:S01]  /*85e0*/  FADD R22, R22, R15.reuse ;  /* 0x0000000f16167221 */ /* 0x100fe20000000000 */
[----:B------:R-:W-:Y:S01]  /*85f0*/  FFMA R24, R7, R24, RZ ;  /* 0x0000001807187223 */ /* 0x000fe200000000ff */
[----:B------:R-:W-:Y:S01]  /*8600*/  FADD R89, RZ, -R40 ;  /* 0x80000028ff597221 */ /* 0x000fe20000000000 */
[----:B------:R-:W-:Y:S01]  /*8610*/  FFMA R84, R6, R84, RZ ;  /* 0x0000005406547223 */ /* 0x000fe200000000ff */
[----:B------:R-:W-:Y:S01]  /*8620*/  FADD R15, RZ, -R15 ;  /* 0x8000000fff0f7221 */ /* 0x000fe20000000000 */
[----:B------:R-:W-:Y:S01]  /*8630*/  LEA R25, R16, R16, 0x1 ;  /* 0x0000001010197211 */ /* 0x000fe200078e08ff */
[----:B------:R-:W-:Y:S01]  /*8640*/  FFMA R91, R9, R91, RZ ;  /* 0x0000005b095b7223 */ /* 0x000fe200000000ff */
[----:B------:R-:W-:Y:S01]  /*8650*/  FADD R90, RZ, -R38 ;  /* 0x80000026ff5a7221 */ /* 0x000fe20000000000 */
[----:B------:R-:W-:Y:S01]  /*8660*/  BSSY B2, `(.L_x_171) ;  /* 0x000002e000027945 */ /* 0x000fe20003800000 */
[----:B------:R-:W-:Y:S01]  /*8670*/  FFMA R85, R89, R85, R24 ;  /* 0x0000005559557223 */ /* 0x000fe20000000018 */
[----:B------:R-:W-:Y:S01]  /*8680*/  FFMA R86, R15, R86, R84 ;  /* 0x000000560f567223 */ /* 0x000fe20000000054 */
[----:B------:R-:W-:Y:S01]  /*8690*/  FADD R23, R23, R38 ;  /* 0x0000002617177221 */ /* 0x000fe20000000000 */
[----:B------:R-:W-:Y:S01]  /*86a0*/  FADD R21, R21, R40 ;  /* 0x0000002815157221 */ /* 0x000fe20000000000 */
[----:B------:R-:W-:Y:S01]  /*86b0*/  FFMA R87, R90, R87, R91 ;  /* 0x000000575a577223 */ /* 0x000fe2000000005b */
[----:B------:R-:W-:Y:S01]  /*86c0*/  FFMA R103, R2, R9, RZ ;  /* 0x0000000902677223 */ /* 0x000fe200000000ff */
[----:B------:R-:W-:Y:S01]  /*86d0*/  FFMA R84, R4, R7, RZ ;  /* 0x0000000704547223 */ /* 0x000fe200000000ff */
[----:B------:R-:W-:Y:S01]  /*86e0*/  FFMA R101, R5, R6, RZ ;  /* 0x0000000605657223 */ /* 0x000fe200000000ff */
[----:B------:R-:W-:-:S02]  /*86f0*/  MOV R100, RZ ;  /* 0x000000ff00647202 */ /* 0x000fc40000000f00 */
[----:B------:R-:W-:Y:S02]  /*8700*/  MOV R98, RZ ;  /* 0x000000ff00627202 */ /* 0x000fe40000000f00 */
[----:B--2---:R-:W-:-:S04]  /*8710*/  ISETP.NE.U32.AND P0, PT, R26, RZ, PT ;  /* 0x000000ff1a00720c */ /* 0x004fc80003f05070 */
[----:B------:R-:W-:Y:S02]  /*8720*/  ISETP.NE.AND.EX P0, PT, R27, RZ, PT, P0 ;  /* 0x000000ff1b00720c */ /* 0x000fe40003f05300 */
[----:B---3--:R-:W-:Y:S01]  /*8730*/  ISETP.NE.U32.AND P1, PT, R10, RZ, PT ;  /* 0x000000ff0a00720c */ /* 0x008fe20003f25070 */
[----:B----4-:R-:W-:-:S03]  /*8740*/  IMAD.WIDE R24, R25, 0x4, R12 ;  /* 0x0000000419187825 */ /* 0x010fc600078e020c */
[----:B------:R-:W-:-:S07]  /*8750*/  ISETP.NE.AND.EX P1, PT, R11, RZ, PT, P1 ;  /* 0x000000ff0b00720c */ /* 0x000fce0003f25310 */
[----:B------:R-:W-:Y:S05]  /*8760*/  @!P0 BRA `(.L_x_172) ;  /* 0x000001d000008947 */ /* 0x000fea0003800000 */
[----:B------:R-:W2:Y:S04]  /*8770*/  LD.E R7, [R24.64] ;  /* 0x0000001018077980 */ /* 0x000ea8000c101900 */
[----:B------:R-:W3:Y:S04]  /*8780*/  LD.E R13, [R24.64+0x8] ;  /* 0x00000810180d7980 */ /* 0x000ee8000c101900 */
[----:B------:R-:W4:Y:S01]  /*8790*/  LD.E R9, [R24.64+0x4] ;  /* 0x0000041018097980 */ /* 0x000f22000c101900 */
[----:B--2---:R-:W-:-:S04]  /*87a0*/  IMAD.WIDE R6, R7, 0xc, R26 ;  /* 0x0000000c07067825 */ /* 0x004fc800078e021a */
[--C-:B---3--:R-:W-:Y:S01]  /*87b0*/  IMAD.WIDE R12, R13, 0xc, R26.reuse ;  /* 0x0000000c0d0c7825 */ /* 0x108fe200078e021a */
[----:B------:R-:W2:Y:S03]  /*87c0*/  LD.E R91, [R6.64+0x4] ;  /* 0x00000410065b7980 */ /* 0x000ea6000c101900 */
[----:B----4-:R-:W-:Y:S01]  /*87d0*/  IMAD.WIDE R8, R9, 0xc, R26 ;  /* 0x0000000c09087825 */ /* 0x010fe200078e021a */
[----:B------:R-:W2:Y:S04]  /*87e0*/  LD.E R38, [R12.64+0x4] ;  /* 0x000004100c267980 */ /* 0x000ea8000c101900 */
[----:B------:R-:W3:Y:S04]  /*87f0*/  LD.E R97, [R8.64+0x4] ;  /* 0x0000041008617980 */ /* 0x000ee8000c101900 */
[----:B------:R-:W4:Y:S04]  /*8800*/  LD.E R95, [R8.64] ;  /* 0x00000010085f7980 */ /* 0x000f28000c101900 */
[----:B------:R-:W4:Y:S04]  /*8810*/  LD.E R26, [R12.64] ;  /* 0x000000100c1a7980 */ /* 0x000f28000c101900 */
[----:B------:R-:W5:Y:S04]  /*8820*/  LD.E R27, [R6.64] ;  /* 0x00000010061b7980 */ /* 0x000f68000c101900 */
[----:B------:R-:W5:Y:S04]  /*8830*/  LD.E R99, [R8.64+0x8] ;  /* 0x0000081008637980 */ /* 0x000f68000c101900 */
[----:B------:R-:W5:Y:S04]  /*8840*/  LD.E R40, [R12.64+0x8] ;  /* 0x000008100c287980 */ /* 0x000f68000c101900 */
[----:B------:R-:W5:Y:S01]  /*8850*/  LD.E R93, [R6.64+0x8] ;  /* 0x00000810065d7980 */ /* 0x000f62000c101900 */
[C---:B--2---:R-:W-:Y:S01]  /*8860*/  FADD R91, -R38.reuse, R91 ;  /* 0x0000005b265b7221 */ /* 0x044fe20000000100 */
[----:B---3--:R-:W-:-:S03]  /*8870*/  FADD R97, -R38, R97 ;  /* 0x0000006126617221 */ /* 0x008fc60000000100 */
[C---:B------:R-:W-:Y:S01]  /*8880*/  FMUL R38, R84.reuse, R91 ;  /* 0x0000005b54267220 */ /* 0x040fe20000400000 */
[----:B------:R-:W-:Y:S01]  /*8890*/  FMUL R84, R84, R97 ;  /* 0x0000006154547220 */ /* 0x000fe20000400000 */
[C---:B----4-:R-:W-:Y:S01]  /*88a0*/  FADD R95, -R26.reuse, R95 ;  /* 0x0000005f1a5f7221 */ /* 0x050fe20000000100 */
[----:B-----5:R-:W-:-:S03]  /*88b0*/  FADD R27, -R26, R27 ;  /* 0x0000001b1a1b7221 */ /* 0x020fc60000000100 */
[C---:B------:R-:W-:Y:S01]  /*88c0*/  FFMA R84, R101.reuse, R95, R84 ;  /* 0x0000005f65547223 */ /* 0x040fe20000000054 */
[----:B------:R-:W-:Y:S01]  /*88d0*/  FFMA R27, R101, R27, R38 ;  /* 0x0000001b651b7223 */ /* 0x000fe20000000026 */
[C---:B------:R-:W-:Y:S01]  /*88e0*/  FADD R99, -R40.reuse, R99 ;  /* 0x0000006328637221 */ /* 0x040fe20000000100 */
[----:B------:R-:W-:-:S03]  /*88f0*/  FADD R40, -R40, R93 ;  /* 0x0000005d28287221 */ /* 0x000fc60000000100 */
[C---:B------:R-:W-:Y:S01]  /*8900*/  FFMA R84, R103.reuse, R99, R84 ;  /* 0x0000006367547223 */ /* 0x040fe20000000054 */
[----:B------:R-:W-:-:S03]  /*8910*/  FFMA R27, R103, R40, R27 ;  /* 0x00000028671b7223 */ /* 0x000fc6000000001b */
[----:B------:R-:W-:Y:S01]  /*8920*/  FADD R98, RZ, R84 ;  /* 0x00000054ff627221 */ /* 0x000fe20000000000 */
[----:B------:R-:W-:Y:S02]  /*8930*/  FADD R100, RZ, R27 ;  /* 0x0000001bff647221 */ /* 0x000fe40000000000 */
.L_x_172:
[----:B------:R-:W-:Y:S05]  /*8940*/  BSYNC B2 ;  /* 0x0000000000027941 */ /* 0x000fea0003800000 */
.L_x_171:
[----:B------:R-:W-:Y:S01]  /*8950*/  FFMA R90, R2, R90, RZ ;  /* 0x0000005a025a7223 */ /* 0x000fe200000000ff */
[----:B------:R-:W-:Y:S01]  /*8960*/  FFMA R91, R4, R89, RZ ;  /* 0x00000059045b7223 */ /* 0x000fe200000000ff */
[----:B------:R-:W-:Y:S01]  /*8970*/  FFMA R93, R5, R15, RZ ;  /* 0x0000000f055d7223 */ /* 0x000fe200000000ff */
        /* <DEDUP_REMOVED lines=28> */
[----:B------:R-:W-:Y:S01]  /*8b40*/  FADD R100, R100, R13 ;  /* 0x0000000d64647221 */ /* 0x000fe20000000000 */
[----:B------:R-:W-:Y:S01]  /*8b50*/  FADD R98, R98, R25 ;  /* 0x0000001962627221 */ /* 0x000fe20000000000 */
[----:B------:R-:W-:Y:S05]  /*8b60*/  BRA `(.L_x_173) ;  /* 0x0000004000007947 */ /* 0x000fea0003800000 */
.L_x_154:
[----:B------:R-:W-:Y:S01]  /*8b70*/  CS2R R86, SRZ ;  /* 0x0000000000567805 */ /* 0x000fe2000001ff00 */
[----:B------:R-:W-:Y:S02]  /*8b80*/  MOV R85, RZ ;  /* 0x000000ff00557202 */ /* 0x000fe40000000f00 */
[----:B------:R-:W-:Y:S02]  /*8b90*/  MOV R100, RZ ;  /* 0x000000ff00647202 */ /* 0x000fe40000000f00 */
[----:B------:R-:W-:Y:S02]  /*8ba0*/  MOV R98, RZ ;  /* 0x000000ff00627202 */ /* 0x000fe40000000f00 */
.L_x_173:
[----:B------:R-:W-:Y:S05]  /*8bb0*/  BSYNC B5 ;  /* 0x0000000000057941 */ /* 0x000fea0003800000 */
.L_x_153:
[----:B------:R-:W2:Y:S01]  /*8bc0*/  LD.E.64 R6, [R34.64+0x70] ;  /* 0x0000701022067980 */ /* 0x000ea2000c101b00 */
[----:B------:R-:W-:-:S03]  /*8bd0*/  LEA R9, R16, R16, 0x1 ;  /* 0x0000001010097211 */ /* 0x000fc600078e08ff */
[----:B------:R-:W3:Y:S02]  /*8be0*/  LD.E.64 R26, [R34.64] ;  /* 0x00000010221a7980 */ /* 0x000ee4000c101b00 */
[----:B--2---:R-:W-:-:S05]  /*8bf0*/  IMAD.WIDE R8, R9, 0x4, R6 ;  /* 0x0000000409087825 */ /* 0x004fca00078e0206 */
[----:B------:R-:W3:Y:S04]  /*8c00*/  LD.E R7, [R8.64] ;  /* 0x0000001008077980 */ /* 0x000ee8000c101900 */
[----:B------:R-:W2:Y:S04]  /*8c10*/  LD.E R11, [R8.64+0x4] ;  /* 0x00000410080b7980 */ /* 0x000ea8000c101900 */
[----:B------:R-:W4:Y:S01]  /*8c20*/  LD.E R13, [R8.64+0x8] ;  /* 0x00000810080d7980 */ /* 0x000f22000c101900 */
[----:B---3--:R-:W-:-:S04]  /*8c30*/  IMAD.WIDE R6, R7, 0xc, R26 ;  /* 0x0000000c07067825 */ /* 0x008fc800078e021a */
[--C-:B--2---:R-:W-:Y:S01]  /*8c40*/  IMAD.WIDE R10, R11, 0xc, R26.reuse ;  /* 0x0000000c0b0a7825 */ /* 0x104fe200078e021a */
[----:B------:R-:W2:Y:S03]  /*8c50*/  LD.E R24, [R6.64+0x4] ;  /* 0x0000041006187980 */ /* 0x000ea6000c101900 */
[----:B----4-:R-:W-:Y:S01]  /*8c60*/  IMAD.WIDE R26, R13, 0xc, R26 ;  /* 0x0000000c0d1a7825 */ /* 0x010fe200078e021a */
[----:B------:R0:W3:Y:S04]  /*8c70*/  LD.E R15, [R10.64+0x4] ;  /* 0x000004100a0f7980 */ /* 0x0000e8000c101900 */
[----:B------:R1:W4:Y:S04]  /*8c80*/  LD.E R89, [R26.64+0x4] ;  /* 0x000004101a597980 */ /* 0x000328000c101900 */
[----:B------:R-:W5:Y:S04]  /*8c90*/  LD.E R13, [R6.64] ;  /* 0x00000010060d7980 */ /* 0x000f68000c101900 */
[----:B------:R0:W5:Y:S04]  /*8ca0*/  LD.E R38, [R10.64] ;  /* 0x000000100a267980 */ /* 0x000168000c101900 */
[----:B------:R1:W5:Y:S04]  /*8cb0*/  LD.E R40, [R26.64] ;  /* 0x000000101a287980 */ /* 0x000368000c101900 */
[----:B------:R0:W5:Y:S04]  /*8cc0*/  LD.E R84, [R6.64+0x8] ;  /* 0x0000081006547980 */ /* 0x000168000c101900 */
[----:B------:R0:W5:Y:S04]  /*8cd0*/  LD.E R91, [R10.64+0x8] ;  /* 0x000008100a5b7980 */ /* 0x000168000c101900 */
[----:B------:R1:W5:Y:S01]  /*8ce0*/  LD.E R93, [R26.64+0x8] ;  /* 0x000008101a5d7980 */ /* 0x000362000c101900 */
[----:B------:R-:W-:Y:S01]  /*8cf0*/  BSSY B10, `(.L_x_174) ;  /* 0x00001660000a7945 */ /* 0x000fe20003800000 */
[----:B0-----:R-:W-:Y:S01]  /*8d00*/  MOV R11, RZ ;  /* 0x000000ff000b7202 */ /* 0x001fe20000000f00 */
[----:B-1----:R-:W-:Y:S01]  /*8d10*/  CS2R R26, SRZ ;  /* 0x00000000001a7805 */ /* 0x002fe2000001ff00 */
[C---:B--2---:R-:W-:Y:S01]  /*8d20*/  FADD R90, -R24.reuse, R83 ;  /* 0x00000053185a7221 */ /* 0x044fe20000000100 */
[----:B---3--:R-:W-:Y:S01]  /*8d30*/  FADD R97, R15, -R24 ;  /* 0x800000180f617221 */ /* 0x008fe20000000000 */
[----:B----4-:R-:W-:-:S03]  /*8d40*/  FADD R9, -R24, R89 ;  /* 0x0000005918097221 */ /* 0x010fc60000000100 */
[-C--:B------:R-:W-:Y:S01]  /*8d50*/  FMUL R102, R97, R90.reuse ;  /* 0x0000005a61667220 */ /* 0x080fe20000400000 */
[----:B-----5:R-:W-:Y:S01]  /*8d60*/  FADD R12, -R13, R88 ;  /* 0x000000580d0c7221 */ /* 0x020fe20000000100 */
[----:B------:R-:W-:Y:S01]  /*8d70*/  FMUL R95, R9, R90 ;  /* 0x0000005a095f7220 */ /* 0x000fe20000400000 */
[----:B------:R-:W-:Y:S01]  /*8d80*/  FADD R25, R38, -R13 ;  /* 0x8000000d26197221 */ /* 0x000fe20000000000 */
[----:B------:R-:W-:-:S03]  /*8d90*/  FADD R8, -R13, R40 ;  /* 0x000000280d087221 */ /* 0x000fc60000000100 */
[-C--:B------:R-:W-:Y:S01]  /*8da0*/  FFMA R6, R25, R12.reuse, R102 ;  /* 0x0000000c19067223 */ /* 0x080fe20000000066 */
[----:B------:R-:W-:Y:S01]  /*8db0*/  FADD R7, -R84, R3 ;  /* 0x0000000354077221 */ /* 0x000fe20000000100 */
[----:B------:R-:W-:Y:S01]  /*8dc0*/  FFMA R95, R8, R12, R95 ;  /* 0x0000000c085f7223 */ /* 0x000fe2000000005f */
[----:B------:R-:W-:Y:S01]  /*8dd0*/  FADD R99, R91, -R84 ;  /* 0x800000545b637221 */ /* 0x000fe20000000000 */
[----:B------:R-:W-:-:S03]  /*8de0*/  FADD R10, -R84, R93 ;  /* 0x0000005d540a7221 */ /* 0x000fc60000000100 */
[-C--:B------:R-:W-:Y:S01]  /*8df0*/  FFMA R6, R99, R7.reuse, R6 ;  /* 0x0000000763067223 */ /* 0x080fe20000000006 */
[----:B------:R-:W-:-:S04]  /*8e00*/  FFMA R7, R10, R7, R95 ;  /* 0x000000070a077223 */ /* 0x000fc8000000005f */
[----:B------:R-:W-:Y:S02]  /*8e10*/  FSETP.LE.AND P1, PT, R6, RZ, PT ;  /* 0x000000ff0600720b */ /* 0x000fe40003f23000 */
[----:B------:R-:W-:Y:S02]  /*8e20*/  FSETP.GTU.AND P0, PT, R7, RZ, PT ;  /* 0x000000ff0700720b */ /* 0x000fe40003f0c000 */
[----:B------:R-:W-:Y:S02]  /*8e30*/  MOV R12, RZ ;  /* 0x000000ff000c7202 */ /* 0x000fe40000000f00 */
[----:B------:R-:W-:-:S09]  /*8e40*/  MOV R90, RZ ;  /* 0x000000ff005a7202 */ /* 0x000fd20000000f00 */
[----:B------:R-:W-:Y:S05]  /*8e50*/  @!P0 BRA P1, `(.L_x_175) ;  /* 0x000014f000008947 */ /* 0x000fea0000800000 */
[----:B------:R-:W-:Y:S01]  /*8e60*/  FADD R12, -R15, R83 ;  /* 0x000000530f0c7221 */ /* 0x000fe20000000100 */
[----:B------:R-:W-:Y:S01]  /*8e70*/  FADD R11, -R38, R88 ;  /* 0x00000058260b7221 */ /* 0x000fe20000000100 */
[----:B------:R-:W-:Y:S01]  /*8e80*/  FADD R27, -R91, R3 ;  /* 0x000000035b1b7221 */ /* 0x000fe20000000100 */
[----:B------:R-:W-:Y:S01]  /*8e90*/  BSSY B9, `(.L_x_176) ;  /* 0x000013c000097945 */ /* 0x000fe20003800000 */
[-C--:B------:R-:W-:Y:S01]  /*8ea0*/  FMUL R26, R97, R12.reuse ;  /* 0x0000000c611a7220 */ /* 0x080fe20000400000 */
[----:B------:R-:W-:Y:S01]  /*8eb0*/  FMUL R95, R9, R12 ;  /* 0x0000000c095f7220 */ /* 0x000fe20000400000 */
[----:B------:R-:W-:Y:S01]  /*8ec0*/  MOV R12, RZ ;  /* 0x000000ff000c7202 */ /* 0x000fe20000000f00 */
[----:B------:R-:W-:Y:S01]  /*8ed0*/  CS2R R102, SRZ ;  /* 0x0000000000667805 */ /* 0x000fe2000001ff00 */
[-C--:B------:R-:W-:Y:S01]  /*8ee0*/  FFMA R26, R25, R11.reuse, R26 ;  /* 0x0000000b191a7223 */ /* 0x080fe2000000001a */
[----:B------:R-:W-:Y:S01]  /*8ef0*/  FFMA R11, R8, R11, R95 ;  /* 0x0000000b080b7223 */ /* 0x000fe2000000005f */
[----:B------:R-:W-:-:S02]  /*8f00*/  MOV R104, RZ ;  /* 0x000000ff00687202 */ /* 0x000fc40000000f00 */
[-C--:B------:R-:W-:Y:S01]  /*8f10*/  FFMA R95, R99, R27.reuse, R26 ;  /* 0x0000001b635f7223 */ /* 0x080fe2000000001a */
[----:B------:R-:W-:Y:S01]  /*8f20*/  FFMA R90, R10, R27, R11 ;  /* 0x0000001b0a5a7223 */ /* 0x000fe2000000000b */
[----:B------:R-:W-:Y:S01]  /*8f30*/  MOV R11, RZ ;  /* 0x000000ff000b7202 */ /* 0x000fe20000000f00 */
[----:B------:R-:W-:Y:S02]  /*8f40*/  CS2R R26, SRZ ;  /* 0x00000000001a7805 */ /* 0x000fe4000001ff00 */
[----:B------:R-:W-:Y:S02]  /*8f50*/  FSETP.GE.AND P1, PT, R95, RZ, PT ;  /* 0x000000ff5f00720b */ /* 0x000fe40003f26000 */
[----:B------:R-:W-:-:S13]  /*8f60*/  FSETP.GTU.AND P0, PT, R90, R95, PT ;  /* 0x0000005f5a00720b */ /* 0x000fda0003f0c000 */
[----:B------:R-:W-:Y:S05]  /*8f70*/  @!P0 BRA P1, `(.L_x_177) ;  /* 0x000012d000008947 */ /* 0x000fea0000800000 */
[----:B------:R-:W-:Y:S01]  /*8f80*/  FMUL R11, R7, R95 ;  /* 0x0000005f070b7220 */ /* 0x000fe20000400000 */
[----:B------:R-:W-:Y:S01]  /*8f90*/  FSETP.LE.AND P1, PT, R95, RZ, PT ;  /* 0x000000ff5f00720b */ /* 0x000fe20003f23000 */
[----:B------:R-:W-:Y:S02]  /*8fa0*/  BSSY B8, `(.L_x_178) ;  /* 0x00000f2000087945 */ /* 0x000fe40003800000 */
[----:B------:R-:W-:-:S05]  /*8fb0*/  FFMA R12, R6, R90, -R11 ;  /* 0x0000005a060c7223 */ /* 0x000fca000000080b */
[----:B------:R-:W-:-:S04]  /*8fc0*/  FSETP.GTU.AND P0, PT, R12, RZ, PT ;  /* 0x000000ff0c00720b */ /* 0x000fc80003f0c000 */
[----:B------:R-:W-:-:S13]  /*8fd0*/  FSETP.GE.AND P0, PT, R6, RZ, !P0 ;  /* 0x000000ff0600720b */ /* 0x000fda0004706000 */
[----:B------:R-:W-:Y:S05]  /*8fe0*/  @P0 BRA P1, `(.L_x_179) ;  /* 0x00000e4000000947 */ /* 0x000fea0000800000 */
[----:B------:R-:W-:Y:S01]  /*8ff0*/  FADD R26, -R89, R83 ;  /* 0x00000053591a7221 */ /* 0x000fe20000000100 */
[----:B------:R-:W-:Y:S01]  /*9000*/  FADD R11, -R40, R88 ;  /* 0x00000058280b7221 */ /* 0x000fe20000000100 */
[----:B------:R-:W-:Y:S01]  /*9010*/  BSSY B7, `(.L_x_180) ;  /* 0x00000d1000077945 */ /* 0x000fe20003800000 */
[----:B------:R-:W-:Y:S01]  /*9020*/  MOV R101, RZ ;  /* 0x000000ff00657202 */ /* 0x000fe20000000f00 */
[-C--:B------:R-:W-:Y:S01]  /*9030*/  FMUL R102, R97, R26.reuse ;  /* 0x0000001a61667220 */ /* 0x080fe20000400000 */
[----:B------:R-:W-:Y:S01]  /*9040*/  FMUL R27, R9, R26 ;  /* 0x0000001a091b7220 */ /* 0x000fe20000400000 */
[----:B------:R-:W-:Y:S01]  /*9050*/  FADD R9, -R93, R3 ;  /* 0x000000035d097221 */ /* 0x000fe20000000100 */
[----:B------:R-:W-:Y:S01]  /*9060*/  MOV R97, RZ ;  /* 0x000000ff00617202 */ /* 0x000fe20000000f00 */
[-C--:B------:R-:W-:Y:S01]  /*9070*/  FFMA R102, R25, R11.reuse, R102 ;  /* 0x0000000b19667223 */ /* 0x080fe20000000066 */
[----:B------:R-:W-:Y:S01]  /*9080*/  FFMA R27, R8, R11, R27 ;  /* 0x0000000b081b7223 */ /* 0x000fe2000000001b */
[----:B------:R-:W-:-:S02]  /*9090*/  MOV R25, RZ ;  /* 0x000000ff00197202 */ /* 0x000fc40000000f00 */
[-C--:B------:R-:W-:Y:S01]  /*90a0*/  FFMA R99, R99, R9.reuse, R102 ;  /* 0x0000000963637223 */ /* 0x080fe20000000066 */
[----:B------:R-:W-:Y:S01]  /*90b0*/  FFMA R8, R10, R9, R27 ;  /* 0x000000090a087223 */ /* 0x000fe2000000001b */
[----:B------:R-:W-:Y:S02]  /*90c0*/  MOV R26, RZ ;  /* 0x000000ff001a7202 */ /* 0x000fe40000000f00 */
[----:B------:R-:W-:Y:S02]  /*90d0*/  MOV R105, RZ ;  /* 0x000000ff00697202 */ /* 0x000fe40000000f00 */
[----:B------:R-:W-:Y:S02]  /*90e0*/  FSETP.GTU.AND P0, PT, R99, R8, PT ;  /* 0x000000086300720b */ /* 0x000fe40003f0c000 */
[----:B------:R-:W-:Y:S02]  /*90f0*/  FSETP.GE.AND P1, PT, R8, RZ, PT ;  /* 0x000000ff0800720b */ /* 0x000fe40003f26000 */
[----:B------:R-:W-:-:S02]  /*9100*/  MOV R11, RZ ;  /* 0x000000ff000b7202 */ /* 0x000fc40000000f00 */
[----:B------:R-:W-:Y:S02]  /*9110*/  MOV R108, RZ ;  /* 0x000000ff006c7202 */ /* 0x000fe40000000f00 */
[----:B------:R-:W-:-:S07]  /*9120*/  MOV R110, RZ ;  /* 0x000000ff006e7202 */ /* 0x000fce0000000f00 */
        /* <DEDUP_REMOVED lines=8> */
[----:B------:R-:W-:Y:S01]  /*91b0*/  FMUL R10, R90, R99 ;  /* 0x000000635a0a7220 */ /* 0x000fe20000400000 */
[----:B------:R-:W-:Y:S01]  /*91c0*/  FADD R104, R99, -R8 ;  /* 0x8000000863687221 */ /* 0x000fe20000000000 */
[C---:B------:R-:W-:Y:S01]  /*91d0*/  FADD R11, -R95.reuse, R90 ;  /* 0x0000005a5f0b7221 */ /* 0x040fe20000000100 */
[----:B------:R-:W-:Y:S01]  /*91e0*/  BSSY B5, `(.L_x_184) ;  /* 0x0000039000057945 */ /* 0x000fe20003800000 */
[----:B------:R-:W-:Y:S02]  /*91f0*/  FFMA R9, R95, R8, -R10 ;  /* 0x000000085f097223 */ /* 0x000fe4000000080a */
        /* <DEDUP_REMOVED lines=11> */
[----:B------:R-:W-:Y:S02]  /*92b0*/  MOV R26, R108 ;  /* 0x0000006c001a7202 */ /* 0x000fe40000000f00 */
[----:B------:R-:W-:Y:S02]  /*92c0*/  MOV R111, 0x92e0 ;  /* 0x000092e0006f7802 */ /* 0x000fe40000000f00 */
[----:B------:R-:W-:Y:S05]  /*92d0*/  CALL.REL.NOINC `($__internal_1_$__cuda_sm20_rcp_rn_f32_slowpath) ;  /* 0x0000392000007944 */ /* 0x000fea0003c00000 */
[----:B------:R-:W-:Y:S01]  /*92e0*/  MOV R26, R25 ;  /* 0x00000019001a7202 */ /* 0x000fe20000000f00 */
[----:B------:R-:W-:Y:S05]  /*92f0*/  BRA `(.L_x_188) ;  /* 0x0000004000007947 */ /* 0x000fea0003800000 */
.L_x_187:
[----:B------:R-:W0:Y:S02]  /*9300*/  MUFU.RCP R26, R108 ;  /* 0x0000006c001a7308 */ /* 0x000e240000001000 */
[----:B0-----:R-:W-:-:S04]  /*9310*/  FFMA R9, R108, R26, -1 ;  /* 0xbf8000006c097423 */ /* 0x001fc8000000001a */
[----:B------:R-:W-:-:S04]  /*9320*/  FADD.FTZ R9, -R9, -RZ ;  /* 0x800000ff09097221 */ /* 0x000fc80000010100 */
[----:B------:R-:W-:Y:S02]  /*9330*/  FFMA R26, R26, R9, R26 ;  /* 0x000000091a1a7223 */ /* 0x000fe4000000001a */
.L_x_188:
[----:B------:R-:W-:Y:S05]  /*9340*/  BSYNC B3 ;  /* 0x0000000000037941 */ /* 0x000fea0003800000 */
.L_x_186:
[----:B------:R-:W-:Y:S01]  /*9350*/  FADD R10, RZ, R100 ;  /* 0x00000064ff0a7221 */ /* 0x000fe20000000000 */
[----:B------:R-:W-:Y:S01]  /*9360*/  FADD R25, RZ, R98 ;  /* 0x00000062ff197221 */ /* 0x000fe20000000000 */
[----:B------:R-:W0:Y:S01]  /*9370*/  MUFU.RCP R27, R108 ;  /* 0x0000006c001b7308 */ /* 0x000e220000001000 */
[----:B------:R-:W-:Y:S01]  /*9380*/  BSSY B11, `(.L_x_189) ;  /* 0x00000140000b7945 */ /* 0x000fe20003800000 */
[----:B------:R-:W-:Y:S01]  /*9390*/  FADD R9, RZ, -R10 ;  /* 0x8000000aff097221 */ /* 0x000fe20000000000 */
[----:B------:R-:W-:Y:S01]  /*93a0*/  FADD R10, -R10, R25 ;  /* 0x000000190a0a7221 */ /* 0x000fe20000000100 */
[----:B------:R-:W-:Y:S02]  /*93b0*/  MOV R100, RZ ;  /* 0x000000ff00647202 */ /* 0x000fe40000000f00 */
[----:B------:R-:W-:Y:S01]  /*93c0*/  FFMA R25, R12, R9, RZ ;  /* 0x000000090c197223 */ /* 0x000fe200000000ff */
[-C--:B------:R-:W-:Y:S01]  /*93d0*/  FFMA R9, R9, R26.reuse, RZ ;  /* 0x0000001a09097223 */ /* 0x080fe200000000ff */
[----:B------:R-:W-:-:S02]  /*93e0*/  FFMA R103, R10, R26, RZ ;  /* 0x0000001a0a677223 */ /* 0x000fc400000000ff */
[----:B------:R-:W-:-:S04]  /*93f0*/  FFMA R25, R102, R10, R25 ;  /* 0x0000000a66197223 */ /* 0x000fc80000000019 */
[----:B------:R-:W-:Y:S01]  /*9400*/  FMUL R25, R25, R26 ;  /* 0x0000001a19197220 */ /* 0x000fe20000400000 */
[----:B0-----:R-:W-:-:S03]  /*9410*/  FFMA R12, -R108, R27, 1 ;  /* 0x3f8000006c0c7423 */ /* 0x001fc6000000011b */
[----:B------:R-:W0:Y:S01]  /*9420*/  FCHK P0, R25, R108 ;  /* 0x0000006c19007302 */ /* 0x000e220000000000 */
[----:B------:R-:W-:-:S04]  /*9430*/  FFMA R12, R27, R12, R27 ;  /* 0x0000000c1b0c7223 */ /* 0x000fc8000000001b */
[----:B------:R-:W-:-:S04]  /*9440*/  FFMA R27, R25, R12, RZ ;  /* 0x0000000c191b7223 */ /* 0x000fc800000000ff */
[----:B------:R-:W-:-:S04]  /*9450*/  FFMA R98, -R108, R27, R25 ;  /* 0x0000001b6c627223 */ /* 0x000fc80000000119 */
[----:B------:R-:W-:Y:S01]  /*9460*/  FFMA R12, R12, R98, R27 ;  /* 0x000000620c0c7223 */ /* 0x000fe2000000001b */
[----:B0-----:R-:W-:Y:S05]  /*9470*/  @!P0 BRA `(.L_x_190) ;  /* 0x0000004000008947 */ /* 0x001fea0003800000 */
[----:B------:R-:W-:Y:S02]  /*9480*/  MOV R26, R108 ;  /* 0x0000006c001a7202 */ /* 0x000fe40000000f00 */
[----:B------:R-:W-:Y:S02]  /*9490*/  MOV R109, 0x94b0 ;  /* 0x000094b0006d7802 */ /* 0x000fe40000000f00 */
[----:B------:R-:W-:Y:S05]  /*94a0*/  CALL.REL.NOINC `($__internal_3_$__cuda_sm3x_div_rn_noftz_f32_slowpath) ;  /* 0x00003c2000007944 */ /* 0x000fea0003c00000 */
[----:B0-----:R-:W-:Y:S02]  /*94b0*/  MOV R12, R25 ;  /* 0x00000019000c7202 */ /* 0x001fe40000000f00 */
.L_x_190:
[----:B------:R-:W-:Y:S05]  /*94c0*/  BSYNC B11 ;  /* 0x00000000000b7941 */ /* 0x000fea0003800000 */
.L_x_189:
[----:B------:R-:W-:-:S04]  /*94d0*/  FADD R12, RZ, -R12 ;  /* 0x8000000cff0c7221 */ /* 0x000fc80000000000 */
[--C-:B------:R-:W-:Y:S01]  /*94e0*/  FADD R98, RZ, R12.reuse ;  /* 0x0000000cff627221 */ /* 0x100fe20000000000 */
[----:B------:R-:W-:-:S03]  /*94f0*/  FADD R101, R9, R12 ;  /* 0x0000000c09657221 */ /* 0x000fc60000000000 */
[----:B------:R-:W-:Y:S01]  /*9500*/  FADD R10, R103, R98 ;  /* 0x00000062670a7221 */ /* 0x000fe20000000000 */
[----:B------:R-:W-:Y:S05]  /*9510*/  BRA `(.L_x_191) ;  /* 0x0000005000007947 */ /* 0x000fea0003800000 */
.L_x_185:
[----:B------:R-:W-:Y:S01]  /*9520*/  FADD R100, RZ, R98 ;  /* 0x00000062ff647221 */ /* 0x000fe20000000000 */
[----:B------:R-:W-:Y:S02]  /*9530*/  MOV R98, RZ ;  /* 0x000000ff00627202 */ /* 0x000fe40000000f00 */
[----:B------:R-:W-:Y:S01]  /*9540*/  MOV R10, RZ ;  /* 0x000000ff000a7202 */ /* 0x000fe20000000f00 */
[----:B------:R-:W-:Y:S01]  /*9550*/  FADD R100, RZ, -R100 ;  /* 0x80000064ff647221 */ /* 0x000fe20000000000 */
[----:B------:R-:W-:Y:S02]  /*9560*/  MOV R101, RZ ;  /* 0x000000ff00657202 */ /* 0x000fe40000000f00 */
.L_x_191:
[----:B------:R-:W-:Y:S05]  /*9570*/  BSYNC B5 ;  /* 0x0000000000057941 */ /* 0x000fea0003800000 */
.L_x_184:
        /* <DEDUP_REMOVED lines=15> */
.L_x_193:
[----:B------:R-:W-:Y:S05]  /*9670*/  BSYNC B5 ;  /* 0x0000000000057941 */ /* 0x000fea0003800000 */
.L_x_192:
[----:B------:R-:W0:Y:S01]  /*9680*/  MUFU.RCP R12, R103 ;  /* 0x00000067000c7308 */ /* 0x000e220000001000 */
[----:B------:R-:W-:Y:S01]  /*9690*/  BSSY B5, `(.L_x_194) ;  /* 0x000000e000057945 */ /* 0x000fe20003800000 */
[----:B------:R-:W-:-:S06]  /*96a0*/  FADD R104, RZ, R9 ;  /* 0x00000009ff687221 */ /* 0x000fcc0000000000 */
[----:B------:R-:W1:Y:S01]  /*96b0*/  FCHK P0, R11, R103 ;  /* 0x000000670b007302 */ /* 0x000e620000000000 */
[----:B0-----:R-:W-:-:S04]  /*96c0*/  FFMA R25, -R103, R12, 1 ;  /* 0x3f80000067197423 */ /* 0x001fc8000000010c */
[----:B------:R-:W-:-:S04]  /*96d0*/  FFMA R27, R12, R25, R12 ;  /* 0x000000190c1b7223 */ /* 0x000fc8000000000c */
[----:B------:R-:W-:-:S04]  /*96e0*/  FFMA R12, R11, R27, RZ ;  /* 0x0000001b0b0c7223 */ /* 0x000fc800000000ff */
[----:B------:R-:W-:-:S04]  /*96f0*/  FFMA R25, -R103, R12, R11 ;  /* 0x0000000c67197223 */ /* 0x000fc8000000010b */
[----:B------:R-:W-:Y:S01]  /*9700*/  FFMA R25, R27, R25, R12 ;  /* 0x000000191b197223 */ /* 0x000fe2000000000c */
[----:B------:R-:W-:Y:S01]  /*9710*/  MOV R12, RZ ;  /* 0x000000ff000c7202 */ /* 0x000fe20000000f00 */
[----:B-1----:R-:W-:Y:S05]  /*9720*/  @!P0 BRA `(.L_x_195) ;  /* 0x0000004000008947 */ /* 0x002fea0003800000 */
[----:B------:R-:W-:Y:S02]  /*9730*/  MOV R25, R11 ;  /* 0x0000000b00197202 */ /* 0x000fe40000000f00 */
[----:B------:R-:W-:Y:S02]  /*9740*/  MOV R26, R103 ;  /* 0x00000067001a7202 */ /* 0x000fe40000000f00 */
[----:B------:R-:W-:Y:S02]  /*9750*/  MOV R109, 0x9770 ;  /* 0x00009770006d7802 */ /* 0x000fe40000000f00 */
[----:B------:R-:W-:Y:S05]  /*9760*/  CALL.REL.NOINC `($__internal_3_$__cuda_sm3x_div_rn_noftz_f32_slowpath) ;  /* 0x0000396000007944 */ /* 0x000fea0003c00000 */
.L_x_195:
[----:B------:R-:W-:Y:S05]  /*9770*/  BSYNC B5 ;  /* 0x0000000000057941 */ /* 0x000fea0003800000 */
.L_x_194:
[----:B------:R-:W1:Y:S01]  /*9780*/  MUFU.RCP R26, R103 ;  /* 0x00000067001a7308 */ /* 0x000e620000001000 */
[----:B0-----:R-:W-:Y:S01]  /*9790*/  FMUL R25, R25, R100 ;  /* 0x0000006419197220 */ /* 0x001fe20000400000 */
[----:B------:R-:W-:Y:S06]  /*97a0*/  BSSY B5, `(.L_x_196) ;  /* 0x000000c000057945 */ /* 0x000fec0003800000 */
[----:B------:R-:W0:Y:S01]  /*97b0*/  FCHK P0, R25, R103 ;  /* 0x0000006719007302 */ /* 0x000e220000000000 */
[----:B-1----:R-:W-:-:S04]  /*97c0*/  FFMA R9, -R103, R26, 1 ;  /* 0x3f80000067097423 */ /* 0x002fc8000000011a */
        /* <DEDUP_REMOVED lines=9> */
.L_x_197:
[----:B------:R-:W-:Y:S05]  /*9860*/  BSYNC B5 ;  /* 0x0000000000057941 */ /* 0x000fea0003800000 */
.L_x_196:
[----:B------:R-:W-:Y:S01]  /*9870*/  FADD R9, RZ, -R9 ;  /* 0x80000009ff097221 */ /* 0x000fe20000000000 */
[--C-:B------:R-:W-:Y:S01]  /*9880*/  FADD R105, RZ, -R98.reuse ;  /* 0x80000062ff697221 */ /* 0x100fe20000000000 */
[----:B------:R-:W-:Y:S02]  /*9890*/  FADD R25, RZ, R98 ;  /* 0x00000062ff197221 */ /* 0x000fe40000000000 */
[----:B------:R-:W-:-:S04]  /*98a0*/  FADD R9, RZ, R9 ;  /* 0x00000009ff097221 */ /* 0x000fc80000000000 */
[--C-:B------:R-:W-:Y:S01]  /*98b0*/  FADD R26, RZ, -R9.reuse ;  /* 0x80000009ff1a7221 */ /* 0x100fe20000000000 */
[--C-:B------:R-:W-:Y:S01]  /*98c0*/  FADD R102, R104, R9.reuse ;  /* 0x0000000968667221 */ /* 0x100fe20000000000 */
[-C--:B------:R-:W-:Y:S02]  /*98d0*/  FFMA R100, R90, R105.reuse, R9 ;  /* 0x000000695a647223 */ /* 0x080fe40000000009 */
[----:B------:R-:W-:Y:S01]  /*98e0*/  FADD R11, -R104, R26 ;  /* 0x0000001a680b7221 */ /* 0x000fe20000000100 */
[----:B------:R-:W-:Y:S01]  /*98f0*/  FFMA R105, R99, R105, R102 ;  /* 0x0000006963697223 */ /* 0x000fe20000000066 */
[-C--:B------:R-:W-:Y:S02]  /*9900*/  FFMA R98, R95, R25.reuse, R26 ;  /* 0x000000195f627223 */ /* 0x080fe4000000001a */
[----:B------:R-:W-:Y:S01]  /*9910*/  FFMA R11, R8, R25, R11 ;  /* 0x00000019080b7223 */ /* 0x000fe2000000000b */
[----:B------:R-:W-:Y:S05]  /*9920*/  BRA `(.L_x_198) ;  /* 0x0000006000007947 */ /* 0x000fea0003800000 */
.L_x_183:
[----:B------:R-:W-:Y:S01]  /*9930*/  FADD R12, RZ, R100 ;  /* 0x00000064ff0c7221 */ /* 0x000fe20000000000 */
[----:B------:R-:W-:Y:S01]  /*9940*/  CS2R R10, SRZ ;  /* 0x00000000000a7805 */ /* 0x000fe2000001ff00 */
[----:B------:R-:W-:Y:S01]  /*9950*/  MOV R98, RZ ;  /* 0x000000ff00627202 */ /* 0x000fe20000000f00 */
[----:B------:R-:W-:Y:S01]  /*9960*/  CS2R R100, SRZ ;  /* 0x0000000000647805 */ /* 0x000fe2000001ff00 */
[----:B------:R-:W-:Y:S01]  /*9970*/  MOV R105, RZ ;  /* 0x000000ff00697202 */ /* 0x000fe20000000f00 */
[----:B------:R-:W-:-:S02]  /*9980*/  FADD R12, RZ, -R12 ;  /* 0x8000000cff0c7221 */ /* 0x000fc40000000000 */
.L_x_198:
[----:B------:R-:W-:Y:S05]  /*9990*/  BSYNC B6 ;  /* 0x0000000000067941 */ /* 0x000fea0003800000 */
.L_x_182:
        /* <DEDUP_REMOVED lines=15> */
.L_x_200:
[----:B------:R-:W-:Y:S05]  /*9a90*/  BSYNC B5 ;  /* 0x0000000000057941 */ /* 0x000fea0003800000 */
.L_x_199:
        /* <DEDUP_REMOVED lines=14> */
.L_x_202:
[----:B------:R-:W-:Y:S05]  /*9b80*/  BSYNC B5 ;  /* 0x0000000000057941 */ /* 0x000fea0003800000 */
.L_x_201:
        /* <DEDUP_REMOVED lines=11> */
[----:B------:R-:W-:Y:S02]  /*9c40*/  MOV R26, R102 ;  /* 0x00000066001a7202 */ /* 0x000fe40000000f00 */
[----:B------:R-:W-:Y:S02]  /*9c50*/  MOV R109, 0x9c70 ;  /* 0x00009c70006d7802 */ /* 0x000fe40000000f00 */
[----:B------:R-:W-:Y:S05]  /*9c60*/  CALL.REL.NOINC `($__internal_3_$__cuda_sm3x_div_rn_noftz_f32_slowpath) ;  /* 0x0000346000007944 */ /* 0x000fea0003c00000 */
[----:B0-----:R-:W-:Y:S02]  /*9c70*/  MOV R9, R25 ;  /* 0x0000001900097202 */ /* 0x001fe40000000f00 */
.L_x_204:
[----:B------:R-:W-:Y:S05]  /*9c80*/  BSYNC B5 ;  /* 0x0000000000057941 */ /* 0x000fea0003800000 */
.L_x_203:
[----:B------:R-:W-:Y:S01]  /*9c90*/  FADD R9, RZ, -R9 ;  /* 0x80000009ff097221 */ /* 0x000fe20000000000 */
[--C-:B------:R-:W-:Y:S01]  /*9ca0*/  FADD R25, RZ, -R10.reuse ;  /* 0x8000000aff197221 */ /* 0x100fe20000000000 */
[----:B------:R-:W-:Y:S02]  /*9cb0*/  FADD R12, RZ, R10 ;  /* 0x0000000aff0c7221 */ /* 0x000fe40000000000 */
[----:B------:R-:W-:Y:S01]  /*9cc0*/  FADD R108, R108, R9 ;  /* 0x000000096c6c7221 */ /* 0x000fe20000000000 */
[----:B------:R-:W-:Y:S01]  /*9cd0*/  FADD R9, -R9, R98 ;  /* 0x0000006209097221 */ /* 0x000fe20000000100 */
[-C--:B------:R-:W-:Y:S01]  /*9ce0*/  FFMA R110, R8, R25.reuse, RZ ;  /* 0x00000019086e7223 */ /* 0x080fe200000000ff */
[-C--:B------:R-:W-:Y:S01]  /*9cf0*/  FFMA R26, R7, R12.reuse, R100 ;  /* 0x0000000c071a7223 */ /* 0x080fe20000000064 */
[----:B------:R-:W-:Y:S01]  /*9d00*/  FFMA R108, R99, R12, R108 ;  /* 0x0000000c636c7223 */ /* 0x000fe2000000006c */
[----:B------:R-:W-:-:S02]  /*9d10*/  FFMA R25, R6, R25, R9 ;  /* 0x0000001906197223 */ /* 0x000fc40000000009 */
.L_x_181:
[----:B------:R-:W-:Y:S05]  /*9d20*/  BSYNC B7 ;  /* 0x0000000000077941 */ /* 0x000fea0003800000 */
.L_x_180:
[----:B------:R-:W-:Y:S01]  /*9d30*/  FADD R9, -R13, R40 ;  /* 0x000000280d097221 */ /* 0x000fe20000000100 */
[----:B------:R-:W-:Y:S01]  /*9d40*/  FADD R10, -R24, R89 ;  /* 0x00000059180a7221 */ /* 0x000fe20000000100 */
[----:B------:R-:W-:Y:S01]  /*9d50*/  FADD R8, -R84, R93 ;  /* 0x0000005d54087221 */ /* 0x000fe20000000100 */
[----:B------:R-:W-:Y:S01]  /*9d60*/  FADD R12, R15, -R24 ;  /* 0x800000180f0c7221 */ /* 0x000fe20000000000 */
[-C--:B------:R-:W-:Y:S01]  /*9d70*/  FFMA R9, R9, R25.reuse, RZ ;  /* 0x0000001909097223 */ /* 0x080fe200000000ff */
[-C--:B------:R-:W-:Y:S01]  /*9d80*/  FFMA R27, R10, R25.reuse, RZ ;  /* 0x000000190a1b7223 */ /* 0x080fe200000000ff */
[----:B------:R-:W-:Y:S01]  /*9d90*/  FFMA R25, R8, R25, RZ ;  /* 0x0000001908197223 */ /* 0x000fe200000000ff */
[----:B------:R-:W-:Y:S01]  /*9da0*/  FADD R10, R38, -R13 ;  /* 0x8000000d260a7221 */ /* 0x000fe20000000000 */
[----:B------:R-:W-:Y:S01]  /*9db0*/  FADD R8, R91, -R84 ;  /* 0x800000545b087221 */ /* 0x000fe20000000000 */
[----:B------:R-:W-:-:S02]  /*9dc0*/  FFMA R27, R12, R26, R27 ;  /* 0x0000001a0c1b7223 */ /* 0x000fc4000000001b */
[-C--:B------:R-:W-:Y:S01]  /*9dd0*/  FFMA R9, R10, R26.reuse, R9 ;  /* 0x0000001a0a097223 */ /* 0x080fe20000000009 */
[----:B------:R-:W-:Y:S01]  /*9de0*/  FFMA R25, R8, R26, R25 ;  /* 0x0000001a08197223 */ /* 0x000fe20000000019 */
[----:B------:R-:W-:Y:S02]  /*9df0*/  FADD R103, RZ, R27 ;  /* 0x0000001bff677221 */ /* 0x000fe40000000000 */
[----:B------:R-:W-:Y:S01]  /*9e00*/  FADD R104, RZ, R9 ;  /* 0x00000009ff687221 */ /* 0x000fe20000000000 */
[----:B------:R-:W-:Y:S01]  /*9e10*/  FADD R102, RZ, R25 ;  /* 0x00000019ff667221 */ /* 0x000fe20000000000 */
[----:B------:R-:W-:Y:S05]  /*9e20*/  BRA `(.L_x_205) ;  /* 0x0000009000007947 */ /* 0x000fea0003800000 */
.L_x_179:
[----:B------:R-:W-:Y:S01]  /*9e30*/  FADD R97, RZ, R100 ;  /* 0x00000064ff617221 */ /* 0x000fe20000000000 */
[----:B------:R-:W-:Y:S01]  /*9e40*/  FADD R98, RZ, R98 ;  /* 0x00000062ff627221 */ /* 0x000fe20000000000 */
[----:B------:R-:W-:Y:S01]  /*9e50*/  MOV R101, RZ ;  /* 0x000000ff00657202 */ /* 0x000fe20000000f00 */
[----:B------:R-:W-:Y:S01]  /*9e60*/  CS2R R104, SRZ ;  /* 0x0000000000687805 */ /* 0x000fe2000001ff00 */
[----:B------:R-:W-:Y:S01]  /*9e70*/  MOV R11, RZ ;  /* 0x000000ff000b7202 */ /* 0x000fe20000000f00 */
[----:B------:R-:W-:Y:S01]  /*9e80*/  FADD R97, -R97, R98 ;  /* 0x0000006261617221 */ /* 0x000fe20000000100 */
[----:B------:R-:W-:Y:S01]  /*9e90*/  MOV R108, RZ ;  /* 0x000000ff006c7202 */ /* 0x000fe20000000f00 */
[----:B------:R-:W-:Y:S01]  /*9ea0*/  CS2R R102, SRZ ;  /* 0x0000000000667805 */ /* 0x000fe2000001ff00 */
[----:B------:R-:W-:-:S02]  /*9eb0*/  MOV R110, RZ ;  /* 0x000000ff006e7202 */ /* 0x000fc40000000f00 */
.L_x_205:
[----:B------:R-:W-:Y:S05]  /*9ec0*/  BSYNC B8 ;  /* 0x0000000000087941 */ /* 0x000fea0003800000 */
.L_x_178:
        /* <DEDUP_REMOVED lines=15> */
.L_x_207:
[----:B------:R-:W-:Y:S05]  /*9fc0*/  BSYNC B5 ;  /* 0x0000000000057941 */ /* 0x000fea0003800000 */
.L_x_206:
[----:B------:R-:W0:Y:S01]  /*9fd0*/  MUFU.RCP R25, R12 ;  /* 0x0000000c00197308 */ /* 0x000e220000001000 */
[----:B------:R-:W-:Y:S01]  /*9fe0*/  BSSY B5, `(.L_x_208) ;  /* 0x000000e000057945 */ /* 0x000fe20003800000 */
[----:B------:R-:W-:-:S06]  /*9ff0*/  FADD R99, R9, R110 ;  /* 0x0000006e09637221 */ /* 0x000fcc0000000000 */
        /* <DEDUP_REMOVED lines=12> */
.L_x_209:
[----:B------:R-:W-:Y:S05]  /*a0c0*/  BSYNC B5 ;  /* 0x0000000000057941 */ /* 0x000fea0003800000 */
.L_x_208:
[----:B------:R-:W0:Y:S01]  /*a0d0*/  MUFU.RCP R9, R12 ;  /* 0x0000000c00097308 */ /* 0x000e220000001000 */
[----:B------:R-:W-:Y:S01]  /*a0e0*/  FMUL R25, R8, R97 ;  /* 0x0000006108197220 */ /* 0x000fe20000400000 */
[----:B------:R-:W-:Y:S06]  /*a0f0*/  BSSY B5, `(.L_x_210) ;  /* 0x000000c000057945 */ /* 0x000fec0003800000 */
        /* <DEDUP_REMOVED lines=11> */
.L_x_211:
[----:B------:R-:W-:Y:S05]  /*a1b0*/  BSYNC B5 ;  /* 0x0000000000057941 */ /* 0x000fea0003800000 */
.L_x_210:
[----:B------:R-:W-:Y:S01]  /*a1c0*/  FADD R8, RZ, -R8 ;  /* 0x80000008ff087221 */ /* 0x000fe20000000000 */
[--C-:B------:R-:W-:Y:S01]  /*a1d0*/  FADD R12, RZ, R101.reuse ;  /* 0x00000065ff0c7221 */ /* 0x100fe20000000000 */
[----:B------:R-:W-:Y:S02]  /*a1e0*/  FADD R10, RZ, -R101 ;  /* 0x80000065ff0a7221 */ /* 0x000fe40000000000 */
[----:B------:R-:W-:Y:S01]  /*a1f0*/  FADD R26, -R8, R11 ;  /* 0x0000000b081a7221 */ /* 0x000fe20000000100 */
[----:B------:R-:W-:Y:S01]  /*a200*/  FADD R9, R99, R8 ;  /* 0x0000000863097221 */ /* 0x000fe20000000000 */
[----:B------:R-:W-:Y:S01]  /*a210*/  FFMA R27, R6, R12, R105 ;  /* 0x0000000c061b7223 */ /* 0x000fe20000000069 */
[-C--:B------:R-:W-:Y:S01]  /*a220*/  FFMA R11, R95, R10.reuse, R108 ;  /* 0x0000000a5f0b7223 */ /* 0x080fe2000000006c */
[----:B------:R-:W-:Y:S01]  /*a230*/  FFMA R26, R7, R10, R26 ;  /* 0x0000000a071a7223 */ /* 0x000fe2000000001a */
[----:B------:R-:W-:-:S02]  /*a240*/  FFMA R12, R90, R12, R9 ;  /* 0x0000000c5a0c7223 */ /* 0x000fc40000000009 */
.L_x_177:
[----:B------:R-:W-:Y:S05]  /*a250*/  BSYNC B9 ;  /* 0x0000000000097941 */ /* 0x000fea0003800000 */
.L_x_176:
[----:B------:R-:W-:Y:S01]  /*a260*/  FADD R10, -R84, R93 ;  /* 0x0000005d540a7221 */ /* 0x000fe20000000100 */
[----:B------:R-:W-:Y:S01]  /*a270*/  FADD R8, -R13, R40 ;  /* 0x000000280d087221 */ /* 0x000fe20000000100 */
[----:B------:R-:W-:Y:S01]  /*a280*/  FADD R9, -R24, R89 ;  /* 0x0000005918097221 */ /* 0x000fe20000000100 */
[----:B------:R-:W-:Y:S01]  /*a290*/  FADD R25, R38, -R13 ;  /* 0x8000000d26197221 */ /* 0x000fe20000000000 */
[----:B------:R-:W-:Y:S01]  /*a2a0*/  FADD R97, R15, -R24 ;  /* 0x800000180f617221 */ /* 0x000fe20000000000 */
[----:B------:R-:W-:Y:S01]  /*a2b0*/  FADD R99, R91, -R84 ;  /* 0x800000545b637221 */ /* 0x000fe20000000000 */
[-C--:B------:R-:W-:Y:S01]  /*a2c0*/  FFMA R6, R8, R27.reuse, RZ ;  /* 0x0000001b08067223 */ /* 0x080fe200000000ff */
[-C--:B------:R-:W-:Y:S01]  /*a2d0*/  FFMA R24, R9, R27.reuse, RZ ;  /* 0x0000001b09187223 */ /* 0x080fe200000000ff */
[----:B------:R-:W-:-:S02]  /*a2e0*/  FFMA R38, R10, R27, RZ ;  /* 0x0000001b0a267223 */ /* 0x000fc400000000ff */
[-C--:B------:R-:W-:Y:S01]  /*a2f0*/  FFMA R7, R25, R26.reuse, R6 ;  /* 0x0000001a19077223 */ /* 0x080fe20000000006 */
[-C--:B------:R-:W-:Y:S01]  /*a300*/  FFMA R24, R97, R26.reuse, R24 ;  /* 0x0000001a61187223 */ /* 0x080fe20000000018 */
[----:B------:R-:W-:Y:S02]  /*a310*/  FFMA R13, R99, R26, R38 ;  /* 0x0000001a630d7223 */ /* 0x000fe40000000026 */
[----:B------:R-:W-:Y:S01]  /*a320*/  FADD R90, R7, R104 ;  /* 0x00000068075a7221 */ /* 0x000fe20000000000 */
[----:B------:R-:W-:Y:S01]  /*a330*/  FADD R27, R24, R103 ;  /* 0x00000067181b7221 */ /* 0x000fe20000000000 */
[----:B------:R-:W-:Y:S02]  /*a340*/  FADD R26, R13, R102 ;  /* 0x000000660d1a7221 */ /* 0x000fe40000000000 */
.L_x_175:
[----:B------:R-:W-:Y:S05]  /*a350*/  BSYNC B10 ;  /* 0x00000000000a7941 */ /* 0x000fea0003800000 */
.L_x_174:
[----:B------:R-:W0:Y:S01]  /*a360*/  MUFU.RCP R6, R5 ;  /* 0x0000000500067308 */ /* 0x000e220000001000 */
[-C--:B------:R-:W-:Y:S01]  /*a370*/  FFMA R8, R8, R11.reuse, RZ ;  /* 0x0000000b08087223 */ /* 0x080fe200000000ff */
[-C--:B------:R-:W-:Y:S01]  /*a380*/  FFMA R10, R10, R11.reuse, RZ ;  /* 0x0000000b0a0a7223 */ /* 0x080fe200000000ff */
[----:B------:R-:W-:Y:S02]  /*a390*/  BSSY B5, `(.L_x_212) ;  /* 0x0000014000057945 */ /* 0x000fe40003800000 */
[-C--:B------:R-:W-:Y:S01]  /*a3a0*/  FFMA R25, R25, R12.reuse, R8 ;  /* 0x0000000c19197223 */ /* 0x080fe20000000008 */
[----:B------:R-:W-:Y:S01]  /*a3b0*/  FFMA R8, R9, R11, RZ ;  /* 0x0000000b09087223 */ /* 0x000fe200000000ff */
[----:B------:R-:W-:-:S02]  /*a3c0*/  FFMA R99, R99, R12, R10 ;  /* 0x0000000c63637223 */ /* 0x000fc4000000000a */
[----:B------:R-:W-:Y:S01]  /*a3d0*/  FADD R90, R25, R90 ;  /* 0x0000005a195a7221 */ /* 0x000fe20000000000 */
[----:B------:R-:W-:Y:S01]  /*a3e0*/  FFMA R8, R97, R12, R8 ;  /* 0x0000000c61087223 */ /* 0x000fe20000000008 */
[----:B------:R-:W-:Y:S02]  /*a3f0*/  FADD R99, R99, R26 ;  /* 0x0000001a63637221 */ /* 0x000fe40000000000 */
[----:B------:R-:W1:Y:S01]  /*a400*/  FCHK P0, R90, R5 ;  /* 0x000000055a007302 */ /* 0x000e620000000000 */
[----:B------:R-:W-:Y:S01]  /*a410*/  FADD R11, R8, R27 ;  /* 0x0000001b080b7221 */ /* 0x000fe20000000000 */
        /* <DEDUP_REMOVED lines=11> */
.L_x_213:
[----:B------:R-:W-:Y:S05]  /*a4d0*/  BSYNC B5 ;  /* 0x0000000000057941 */ /* 0x000fea0003800000 */
.L_x_212:
        /* <DEDUP_REMOVED lines=14> */
.L_x_215:
[----:B------:R-:W-:Y:S05]  /*a5c0*/  BSYNC B5 ;  /* 0x0000000000057941 */ /* 0x000fea0003800000 */
.L_x_214:
        /* <DEDUP_REMOVED lines=14> */
.L_x_217:
[----:B------:R-:W-:Y:S05]  /*a6b0*/  BSYNC B5 ;  /* 0x0000000000057941 */ /* 0x000fea0003800000 */
.L_x_216:
        /* <DEDUP_REMOVED lines=14> */
.L_x_219:
[----:B------:R-:W-:Y:S05]  /*a7a0*/  BSYNC B5 ;  /* 0x0000000000057941 */ /* 0x000fea0003800000 */
.L_x_218:
[----:B------:R-:W0:Y:S01]  /*a7b0*/  MUFU.RCP R5, R4 ;  /* 0x0000000400057308 */ /* 0x000e220000001000 */
[----:B------:R-:W-:Y:S01]  /*a7c0*/  BSSY B5, `(.L_x_220) ;  /* 0x000000e000057945 */ /* 0x000fe20003800000 */
[----:B------:R-:W-:-:S06]  /*a7d0*/  FMUL R13, R90, R6 ;  /* 0x000000065a0d7220 */ /* 0x000fcc0000400000 */
        /* <DEDUP_REMOVED lines=12> */
.L_x_221:
[----:B------:R-:W-:Y:S05]  /*a8a0*/  BSYNC B5 ;  /* 0x0000000000057941 */ /* 0x000fea0003800000 */
.L_x_220:
        /* <DEDUP_REMOVED lines=15> */
.L_x_223:
[----:B------:R-:W-:Y:S05]  /*a9a0*/  BSYNC B5 ;  /* 0x0000000000057941 */ /* 0x000fea0003800000 */
.L_x_222:
[----:B------:R-:W-:Y:S01]  /*a9b0*/  FFMA R89, -R99, R4, R87 ;  /* 0x0000000463597223 */ /* 0x000fe20000000157 */
[----:B------:R-:W-:Y:S01]  /*a9c0*/  FADD R22, R7, R22 ;  /* 0x0000001607167221 */ /* 0x000fe20000000000 */
[----:B------:R-:W-:Y:S01]  /*a9d0*/  FADD R21, R8, R21 ;  /* 0x0000001508157221 */ /* 0x000fe20000000000 */
[----:B------:R-:W-:Y:S01]  /*a9e0*/  FADD R23, R10, R23 ;  /* 0x000000170a177221 */ /* 0x000fe20000000000 */
[----:B------:R-:W-:Y:S01]  /*a9f0*/  FADD R98, -R13, R86 ;  /* 0x000000560d627221 */ /* 0x000fe20000000100 */
[----:B------:R-:W-:-:S02]  /*aa00*/  FADD R90, -R90, R85 ;  /* 0x000000555a5a7221 */ /* 0x000fc40000000100 */
.L_x_152:
[----:B------:R-:W-:Y:S05]  /*aa10*/  BSYNC B4 ;  /* 0x0000000000047941 */ /* 0x000fea0003800000 */
.L_x_151:
[----:B------:R-:W-:Y:S01]  /*aa20*/  FADD R3, R81, R81 ;  /* 0x0000005151037221 */ /* 0x000fe20000000000 */
[----:B------:R-:W-:Y:S01]  /*aa30*/  FADD R2, R82, R82 ;  /* 0x0000005252027221 */ /* 0x000fe20000000000 */
[----:B------:R-:W-:Y:S01]  /*aa40*/  FMUL R5, R66, R72 ;  /* 0x0000004842057220 */ /* 0x000fe20000400000 */
[-C--:B------:R-:W-:Y:S01]  /*aa50*/  FMUL R87, R65, R68.reuse ;  /* 0x0000004441577220 */ /* 0x080fe20000400000 */
[C---:B------:R-:W-:Y:S01]  /*aa60*/  FFMA R3, R80.reuse, 2, R3 ;  /* 0x4000000050037823 */ /* 0x040fe20000000003 */
[--C-:B------:R-:W-:Y:S01]  /*aa70*/  FFMA R4, R80, 2, R2.reuse ;  /* 0x4000000050047823 */ /* 0x100fe20000000002 */
[C---:B------:R-:W-:Y:S01]  /*aa80*/  FFMA R83, R81.reuse, 2, R2 ;  /* 0x4000000051537823 */ /* 0x040fe20000000002 */
[-C--:B------:R-:W-:Y:S01]  /*aa90*/  FMUL R2, R70, R69.reuse ;  /* 0x0000004546027220 */ /* 0x080fe20000400000 */
[----:B------:R-:W-:Y:S01]  /*aaa0*/  FFMA R82, R82, 4, R3 ;  /* 0x4080000052527823 */ /* 0x000fe20000000003 */
[----:B------:R-:W-:Y:S01]  /*aab0*/  FFMA R81, R81, 4, R4 ;  /* 0x4080000051517823 */ /* 0x000fe20000000004 */
[-C--:B------:R-:W-:Y:S01]  /*aac0*/  FMUL R3, R72, R69.reuse ;  /* 0x0000004548037220 */ /* 0x080fe20000400000 */
[-C--:B------:R-:W-:Y:S01]  /*aad0*/  FMUL R6, R67, R68.reuse ;  /* 0x0000004443067220 */ /* 0x080fe20000400000 */
[----:B------:R-:W-:Y:S01]  /*aae0*/  FMUL R8, R69, R68 ;  /* 0x0000004445087220 */ /* 0x000fe20000400000 */
[----:B------:R-:W-:Y:S01]  /*aaf0*/  FMUL R10, R67, R72 ;  /* 0x00000048430a7220 */ /* 0x000fe20000400000 */
[C-C-:B------:R-:W-:Y:S01]  /*ab00*/  FADD R93, -R5.reuse, R2.reuse ;  /* 0x00000002055d7221 */ /* 0x140fe20000000100 */
[----:B------:R-:W-:Y:S01]  /*ab10*/  FADD R4, R5, R5 ;  /* 0x0000000505047221 */ /* 0x000fe20000000000 */
[----:B------:R-:W-:Y:S01]  /*ab20*/  FADD R13, R87, R87 ;  /* 0x00000057570d7221 */ /* 0x000fe20000000000 */
[----:B------:R-:W-:Y:S01]  /*ab30*/  FADD R2, R2, R2 ;  /* 0x0000000202027221 */ /* 0x000fe20000000000 */
[-C--:B------:R-:W-:Y:S01]  /*ab40*/  FFMA R5, R72, R69.reuse, R3 ;  /* 0x0000004548057223 */ /* 0x080fe20000000003 */
[-C--:B------:R-:W-:Y:S01]  /*ab50*/  FFMA R6, R67, R68.reuse, R6 ;  /* 0x0000004443067223 */ /* 0x080fe20000000006 */
[----:B------:R-:W-:Y:S01]  /*ab60*/  FFMA R24, R69, R68, R8 ;  /* 0x0000004445187223 */ /* 0x000fe20000000008 */
[-C--:B------:R-:W-:Y:S01]  /*ab70*/  FFMA R7, R67, R72.reuse, R10 ;  /* 0x0000004843077223 */ /* 0x080fe2000000000a */
[C---:B------:R-:W-:Y:S01]  /*ab80*/  FADD R3, -R13.reuse, R4 ;  /* 0x000000040d037221 */ /* 0x040fe20000000100 */
[--C-:B------:R-:W-:Y:S01]  /*ab90*/  FADD R13, R13, R2.reuse ;  /* 0x000000020d0d7221 */ /* 0x100fe20000000000 */
[----:B------:R-:W-:Y:S01]  /*aba0*/  FADD R88, -R4, R2 ;  /* 0x0000000204587221 */ /* 0x000fe20000000100 */
[----:B------:R-:W-:Y:S01]  /*abb0*/  FMUL R9, R72, R72 ;  /* 0x0000004848097220 */ /* 0x000fe20000400000 */
[----:B------:R-:W-:Y:S01]  /*abc0*/  FMUL R2, R69, R69 ;  /* 0x0000004545027220 */ /* 0x000fe20000400000 */
[C---:B------:R-:W-:Y:S01]  /*abd0*/  FMUL R4, R67.reuse, R67 ;  /* 0x0000004343047220 */ /* 0x040fe20000400000 */
[----:B------:R-:W-:Y:S01]  /*abe0*/  FADD R15, R6, R5 ;  /* 0x00000005060f7221 */ /* 0x000fe20000000000 */
[----:B------:R-:W-:Y:S01]  /*abf0*/  FADD R8, R24, R7 ;  /* 0x0000000718087221 */ /* 0x000fe20000000000 */
[----:B------:R-:W-:Y:S01]  /*ac00*/  FADD R5, R6, -R5 ;  /* 0x8000000506057221 */ /* 0x000fe20000000000 */
[----:B------:R-:W-:Y:S01]  /*ac10*/  FADD R24, R24, -R7 ;  /* 0x8000000718187221 */ /* 0x000fe20000000000 */
[-C--:B------:R-:W-:Y:S01]  /*ac20*/  FMUL R26, R68, R68.reuse ;  /* 0x00000044441a7220 */ /* 0x080fe20000400000 */
[C---:B------:R-:W-:Y:S01]  /*ac30*/  FMUL R7, R72.reuse, R68 ;  /* 0x0000004448077220 */ /* 0x040fe20000400000 */
[-C--:B------:R-:W-:Y:S01]  /*ac40*/  FMUL R6, R67, R69.reuse ;  /* 0x0000004543067220 */ /* 0x080fe20000400000 */
[-C--:B------:R-:W-:Y:S01]  /*ac50*/  FFMA R9, R72, R72.reuse, R9 ;  /* 0x0000004848097223 */ /* 0x080fe20000000009 */
[----:B------:R-:W-:Y:S01]  /*ac60*/  FFMA R25, R69, R69, R2 ;  /* 0x0000004545197223 */ /* 0x000fe20000000002 */
[-C--:B------:R-:W-:Y:S01]  /*ac70*/  FFMA R11, R67, R67.reuse, R4 ;  /* 0x00000043430b7223 */ /* 0x080fe20000000004 */
[----:B------:R-:W-:Y:S01]  /*ac80*/  FMUL R10, R65, R67 ;  /* 0x00000043410a7220 */ /* 0x000fe20000400000 */
[----:B------:R-:W-:Y:S01]  /*ac90*/  FMUL R85, R70, R72 ;  /* 0x0000004846557220 */ /* 0x000fe20000400000 */
[----:B------:R-:W-:Y:S01]  /*aca0*/  FFMA R4, R72, R68, R7 ;  /* 0x0000004448047223 */ /* 0x000fe20000000007 */
[-C--:B------:R-:W-:Y:S01]  /*acb0*/  FFMA R27, R67, R69.reuse, R6 ;  /* 0x00000045431b7223 */ /* 0x080fe20000000006 */
[C---:B------:R-:W-:Y:S01]  /*acc0*/  FFMA R2, R26.reuse, 2, R9 ;  /* 0x400000001a027823 */ /* 0x040fe20000000009 */
[C---:B------:R-:W-:Y:S01]  /*acd0*/  FFMA R25, R26.reuse, 2, R25 ;  /* 0x400000001a197823 */ /* 0x040fe20000000019 */
[----:B------:R-:W-:Y:S01]  /*ace0*/  FFMA R26, R26, 2, R11 ;  /* 0x400000001a1a7823 */ /* 0x000fe2000000000b */
[----:B------:R-:W-:Y:S01]  /*acf0*/  FADD R9, R85, R85 ;  /* 0x0000005555097221 */ /* 0x000fe20000000000 */
[----:B------:R-:W-:Y:S01]  /*ad00*/  FADD R11, R10, R10 ;  /* 0x0000000a0a0b7221 */ /* 0x000fe20000000000 */
[C-C-:B------:R-:W-:Y:S01]  /*ad10*/  FADD R7, R4.reuse, -R27.reuse ;  /* 0x8000001b04077221 */ /* 0x140fe20000000000 */
[----:B------:R-:W-:Y:S01]  /*ad20*/  FADD R4, R4, R27 ;  /* 0x0000001b04047221 */ /* 0x000fe20000000000 */
[----:B------:R-:W-:Y:S01]  /*ad30*/  FMUL R6, R66, R69 ;  /* 0x0000004542067220 */ /* 0x000fe20000400000 */
[--C-:B------:R-:W-:Y:S01]  /*ad40*/  FADD R27, R9, R11.reuse ;  /* 0x0000000b091b7221 */ /* 0x100fe20000000000 */
[----:B------:R-:W-:Y:S01]  /*ad50*/  FMUL R12, R65, R72 ;  /* 0x00000048410c7220 */ /* 0x000fe20000400000 */
[----:B------:R-:W-:Y:S01]  /*ad60*/  ISETP.NE.U32.AND P0, PT, RZ, c[0x0][0x3b8], PT ;  /* 0x0000ee00ff007a0c */ /* 0x000fe20003f05070 */
[C---:B------:R-:W-:Y:S01]  /*ad70*/  FFMA R38, R6.reuse, 2, R11 ;  /* 0x4000000006267823 */ /* 0x040fe2000000000b */
[----:B------:R-:W-:Y:S01]  /*ad80*/  FFMA R97, R6, 2, R9 ;  /* 0x4000000006617823 */ /* 0x000fe20000000009 */
[----:B------:R-:W-:Y:S01]  /*ad90*/  FMUL R99, R70, R67 ;  /* 0x0000004346637220 */ /* 0x000fe20000400000 */
[----:B------:R-:W-:Y:S01]  /*ada0*/  FFMA R9, R6, 4, R27 ;  /* 0x4080000006097823 */ /* 0x000fe2000000001b */
[----:B------:R-:W-:Y:S01]  /*adb0*/  FADD R11, R85, R6 ;  /* 0x00000006550b7221 */ /* 0x000fe20000000000 */
[-C--:B------:R-:W-:Y:S01]  /*adc0*/  FMUL R6, R66, R68.reuse ;  /* 0x0000004442067220 */ /* 0x080fe20000400000 */
[--C-:B------:R-:W-:Y:S01]  /*add0*/  FADD R91, R12, R12.reuse ;  /* 0x0000000c0c5b7221 */ /* 0x100fe20000000000 */
[----:B------:R-:W-:Y:S01]  /*ade0*/  ISETP.NE.AND.EX P0, PT, RZ, c[0x0][0x3bc], PT, P0 ;  /* 0x0000ef00ff007a0c */ /* 0x000fe20003f05300 */
[----:B------:R-:W-:Y:S01]  /*adf0*/  FFMA R83, R80, 4, R83 ;  /* 0x4080000050537823 */ /* 0x000fe20000000053 */
[----:B------:R-:W-:Y:S01]  /*ae00*/  FADD R95, -R99, R12 ;  /* 0x0000000c635f7221 */ /* 0x000fe20000000100 */
[C---:B------:R-:W-:Y:S01]  /*ae10*/  FADD R12, R6.reuse, R6 ;  /* 0x00000006060c7221 */ /* 0x040fe20000000000 */
[----:B------:R-:W-:Y:S01]  /*ae20*/  FFMA R80, R6, 4, R91 ;  /* 0x4080000006507823 */ /* 0x000fe2000000005b */
[-C--:B------:R-:W-:Y:S01]  /*ae30*/  FMUL R6, R70, R68.reuse ;  /* 0x0000004446067220 */ /* 0x080fe20000400000 */
[----:B------:R-:W-:Y:S01]  /*ae40*/  FFMA R38, R85, 4, R38 ;  /* 0x4080000055267823 */ /* 0x000fe20000000026 */
[----:B------:R-:W-:Y:S01]  /*ae50*/  FADD R85, R99, R99 ;  /* 0x0000006363557221 */ /* 0x000fe20000000000 */
[----:B------:R-:W-:Y:S01]  /*ae60*/  FADD R27, R10, R11 ;  /* 0x0000000b0a1b7221 */ /* 0x000fe20000000000 */
[----:B------:R-:W-:Y:S01]  /*ae70*/  FADD R11, R12, R91 ;  /* 0x0000005b0c0b7221 */ /* 0x000fe20000000000 */
[----:B------:R-:W-:Y:S01]  /*ae80*/  FMUL R99, R65, R69 ;  /* 0x0000004541637220 */ /* 0x000fe20000400000 */
[----:B------:R-:W-:Y:S01]  /*ae90*/  FMUL R40, R66, R67 ;  /* 0x0000004342287220 */ /* 0x000fe20000400000 */
[----:B------:R-:W-:Y:S01]  /*aea0*/  FMUL R91, R6, 4 ;  /* 0x40800000065b7820 */ /* 0x000fe20000400000 */
[----:B------:R-:W-:Y:S01]  /*aeb0*/  FFMA R10, R10, 4, R97 ;  /* 0x408000000a0a7823 */ /* 0x000fe20000000061 */
[----:B------:R-:W-:Y:S01]  /*aec0*/  FADD R12, R12, -R85 ;  /* 0x800000550c0c7221 */ /* 0x000fe20000000000 */
[----:B------:R-:W-:Y:S01]  /*aed0*/  FADD R80, -R85, R80 ;  /* 0x0000005055507221 */ /* 0x000fe20000000100 */
[----:B------:R-:W-:Y:S01]  /*aee0*/  FADD R97, R68, R68 ;  /* 0x0000004444617221 */ /* 0x000fe20000000000 */
[----:B------:R-:W-:Y:S01]  /*aef0*/  FADD R85, R6, R6 ;  /* 0x0000000606557221 */ /* 0x000fe20000000000 */
[----:B------:R-:W-:Y:S01]  /*af00*/  FADD R84, R99, R99 ;  /* 0x0000006363547221 */ /* 0x000fe20000000000 */
[C---:B------:R-:W-:Y:S01]  /*af10*/  FFMA R91, R40.reuse, 2, R91 ;  /* 0x40000000285b7823 */ /* 0x040fe2000000005b */
[----:B------:R-:W-:Y:S01]  /*af20*/  FADD R86, R27, R27 ;  /* 0x0000001b1b567221 */ /* 0x000fe20000000000 */
[----:B------:R-:W-:Y:S01]  /*af30*/  FADD R99, -R99, R40 ;  /* 0x0000002863637221 */ /* 0x000fe20000000100 */
[----:B------:R-:W-:Y:S01]  /*af40*/  FADD R6, R85, -R84 ;  /* 0x8000005455067221 */ /* 0x000fe20000000000 */
[----:B------:R-:W-:Y:S01]  /*af50*/  FFMA R27, R87, 4, R88 ;  /* 0x40800000571b7823 */ /* 0x000fe20000000058 */
[----:B------:R-:W-:Y:S01]  /*af60*/  FFMA R100, R97, R68, -1 ;  /* 0xbf80000061647423 */ /* 0x000fe20000000044 */
[----:B------:R-:W-:Y:S01]  /*af70*/  FFMA R40, R40, 2, R85 ;  /* 0x4000000028287823 */ /* 0x000fe20000000055 */
[----:B------:R-:W-:Y:S01]  /*af80*/  FADD R84, -R84, R91 ;  /* 0x0000005b54547221 */ /* 0x000fe20000000100 */
[C---:B------:R-:W-:Y:S01]  /*af90*/  FMUL R97, R86.reuse, R69 ;  /* 0x0000004556617220 */ /* 0x040fe20000400000 */
[C---:B------:R-:W-:Y:S01]  /*afa0*/  FMUL R88, R86.reuse, R67 ;  /* 0x0000004356587220 */ /* 0x040fe20000400000 */
[----:B------:R-:W-:Y:S01]  /*afb0*/  FMUL R101, R86, R72 ;  /* 0x0000004856657220 */ /* 0x000fe20000400000 */
[----:B------:R-:W-:Y:S05]  /*afc0*/  @!P0 BRA `(.L_x_224) ;  /* 0x000000d000008947 */ /* 0x000fea0003800000 */
[----:B------:R-:W-:Y:S01]  /*afd0*/  SHF.R.S32.HI R86, RZ, 0x1f, R76 ;  /* 0x0000001fff567819 */ /* 0x000fe2000001144c */
[----:B------:R-:W-:Y:S01]  /*afe0*/  FADD R89, RZ, R89 ;  /* 0x00000059ff597221 */ /* 0x000fe20000000000 */
[----:B------:R-:W-:-:S03]  /*aff0*/  MOV R87, c[0x0][0x3d0] ;  /* 0x0000f40000577a02 */ /* 0x000fc60000000f00 */
[----:B------:R-:W-:Y:S01]  /*b000*/  IMAD R91, R86, c[0x0][0x3d0], RZ ;  /* 0x0000f400565b7a24 */ /* 0x000fe200078e02ff */
[----:B------:R-:W-:Y:S01]  /*b010*/  SHF.R.S32.HI R85, RZ, 0x1f, R87 ;  /* 0x0000001fff557819 */ /* 0x000fe20000011457 */
[----:B------:R-:W-:-:S04]  /*b020*/  IMAD.WIDE.U32 R86, R76, R87, c[0x0][0x3b8] ;  /* 0x0000ee004c567625 */ /* 0x000fc800078e0057 */
[----:B------:R-:W-:Y:S01]  /*b030*/  IMAD R85, R85, R76, R91 ;  /* 0x0000004c55557224 */ /* 0x000fe200078e025b */
[----:B------:R-:W-:-:S04]  /*b040*/  FADD R91, RZ, R90 ;  /* 0x0000005aff5b7221 */ /* 0x000fc80000000000 */
[----:B------:R-:W-:Y:S01]  /*b050*/  IADD3 R87, R85, R87, RZ ;  /* 0x0000005755577210 */ /* 0x000fe20007ffe0ff */
[----:B------:R-:W-:-:S05]  /*b060*/  FADD R85, RZ, R98 ;  /* 0x00000062ff557221 */ /* 0x000fca0000000000 */
[----:B------:R0:W-:Y:S04]  /*b070*/  RED.E.ADD.F32.FTZ.RN.STRONG.GPU [R86.64], R85 ;  /* 0x000000555600798e */ /* 0x0001e8000c10e790 */
[----:B------:R0:W-:Y:S04]  /*b080*/  RED.E.ADD.F32.FTZ.RN.STRONG.GPU [R86.64+0x4], R91 ;  /* 0x0000045b5600798e */ /* 0x0001e8000c10e790 */
[----:B------:R0:W-:Y:S02]  /*b090*/  RED.E.ADD.F32.FTZ.RN.STRONG.GPU [R86.64+0x8], R89 ;  /* 0x000008595600798e */ /* 0x0001e4000c10e790 */
.L_x_224:
[----:B------:R-:W-:Y:S01]  /*b0a0*/  FFMA R97, R100, R66, R97 ;  /* 0x0000004264617223 */ /* 0x000fe20000000061 */
[----:B------:R-:W-:Y:S01]  /*b0b0*/  FMUL R66, R64, R69 ;  /* 0x0000004540427220 */ /* 0x000fe20000400000 */
[----:B------:R-:W-:Y:S01]  /*b0c0*/  FFMA R101, R100, R70, R101 ;  /* 0x0000004664657223 */ /* 0x000fe20000000065 */
[C---:B0-----:R-:W-:Y:S01]  /*b0d0*/  FMUL R85, R64.reuse, R72 ;  /* 0x0000004840557220 */ /* 0x041fe20000400000 */
[----:B------:R-:W-:Y:S01]  /*b0e0*/  FMUL R70, R64, R67 ;  /* 0x0000004340467220 */ /* 0x000fe20000400000 */
[-C--:B------:R-:W-:Y:S01]  /*b0f0*/  FFMA R87, R63, R68.reuse, R66 ;  /* 0x000000443f577223 */ /* 0x080fe20000000042 */
[----:B------:R-:W-:Y:S01]  /*b100*/  FFMA R88, R100, R65, R88 ;  /* 0x0000004164587223 */ /* 0x000fe20000000058 */
[CC--:B------:R-:W-:Y:S01]  /*b110*/  FFMA R66, R62.reuse, R68.reuse, R85 ;  /* 0x000000443e427223 */ /* 0x0c0fe20000000055 */
[C---:B------:R-:W-:Y:S01]  /*b120*/  FFMA R85, R61.reuse, R68, R70 ;  /* 0x000000443d557223 */ /* 0x040fe20000000046 */
[----:B------:R-:W-:Y:S01]  /*b130*/  FFMA R87, R61, R72, R87 ;  /* 0x000000483d577223 */ /* 0x000fe20000000057 */
[----:B------:R-:W-:Y:S01]  /*b140*/  FMUL R65, R57, R52 ;  /* 0x0000003439417220 */ /* 0x000fe20000400000 */
[----:B------:R-:W-:Y:S01]  /*b150*/  FFMA R66, R63, R67, R66 ;  /* 0x000000433f427223 */ /* 0x000fe20000000042 */
[C---:B------:R-:W-:Y:S01]  /*b160*/  FFMA R86, R62.reuse, R69, R85 ;  /* 0x000000453e567223 */ /* 0x040fe20000000055 */
[----:B------:R-:W-:Y:S01]  /*b170*/  FFMA R102, R62, -R67, R87 ;  /* 0x800000433e667223 */ /* 0x000fe20000000057 */
[----:B------:R-:W-:Y:S01]  /*b180*/  FADD R90, R65, R65 ;  /* 0x00000041415a7221 */ /* 0x000fe20000000000 */
[----:B------:R-:W-:Y:S01]  /*b190*/  FFMA R100, R61, -R69, R66 ;  /* 0x800000453d647223 */ /* 0x000fe20000000042 */
[----:B------:R-:W-:Y:S01]  /*b1a0*/  FFMA R108, R63, -R72, R86 ;  /* 0x800000483f6c7223 */ /* 0x000fe20000000056 */
[----:B------:R-:W-:Y:S01]  /*b1b0*/  FMUL R85, R57, -R102 ;  /* 0x8000006639557220 */ /* 0x000fe20000400000 */
[----:B------:R-:W-:Y:S01]  /*b1c0*/  FMUL R98, R65, 4 ;  /* 0x4080000041627820 */ /* 0x000fe20000400000 */
[C---:B------:R-:W-:Y:S01]  /*b1d0*/  FMUL R103, R57.reuse, -R100 ;  /* 0x8000006439677220 */ /* 0x040fe20000400000 */
[-C--:B------:R-:W-:Y:S01]  /*b1e0*/  FMUL R66, R57, -R108.reuse ;  /* 0x8000006c39427220 */ /* 0x080fe20000400000 */
[-C--:B------:R-:W-:Y:S01]  /*b1f0*/  FMUL R57, R52, -R108.reuse ;  /* 0x8000006c34397220 */ /* 0x080fe20000400000 */
[-C--:B------:R-:W-:Y:S01]  /*b200*/  FMUL R87, R102, R108.reuse ;  /* 0x0000006c66577220 */ /* 0x080fe20000400000 */
[-C--:B------:R-:W-:Y:S01]  /*b210*/  FMUL R89, R108, R108.reuse ;  /* 0x0000006c6c597220 */ /* 0x080fe20000400000 */
[-C--:B------:R-:W-:Y:S01]  /*b220*/  FMUL R65, R100, R108.reuse ;  /* 0x0000006c64417220 */ /* 0x080fe20000400000 */
[----:B------:R-:W-:Y:S01]  /*b230*/  FFMA R104, R52, -R108, R57 ;  /* 0x8000006c34687223 */ /* 0x000fe20000000039 */
[----:B------:R-:W-:Y:S01]  /*b240*/  FMUL R57, R100, -R52 ;  /* 0x8000003464397220 */ /* 0x000fe20000400000 */
[-C--:B------:R-:W-:Y:S01]  /*b250*/  FFMA R110, R102, R108.reuse, R87 ;  /* 0x0000006c666e7223 */ /* 0x080fe20000000057 */
[-C--:B------:R-:W-:Y:S01]  /*b260*/  FFMA R111, R108, R108.reuse, R89 ;  /* 0x0000006c6c6f7223 */ /* 0x080fe20000000059 */
[----:B------:R-:W-:Y:S01]  /*b270*/  FFMA R109, R100, R108, R65 ;  /* 0x0000006c646d7223 */ /* 0x000fe20000000041 */
[C---:B------:R-:W-:Y:S01]  /*b280*/  FMUL R89, R102.reuse, R100 ;  /* 0x0000006466597220 */ /* 0x040fe20000400000 */
[----:B------:R-:W-:Y:S01]  /*b290*/  FMUL R87, R102, -R52 ;  /* 0x8000003466577220 */ /* 0x000fe20000400000 */
[C---:B------:R-:W-:Y:S01]  /*b2a0*/  FMUL R115, R100.reuse, R100 ;  /* 0x0000006464737220 */ /* 0x040fe20000400000 */
[----:B------:R-:W-:Y:S01]  /*b2b0*/  FFMA R105, -R100, R52, R57 ;  /* 0x0000003464697223 */ /* 0x000fe20000000139 */
[----:B------:R-:W-:Y:S01]  /*b2c0*/  FMUL R65, R59, -R108 ;  /* 0x8000006c3b417220 */ /* 0x000fe20000400000 */
[C---:B------:R-:W-:Y:S01]  /*b2d0*/  FMUL R57, R55.reuse, -R100 ;  /* 0x8000006437397220 */ /* 0x040fe20000400000 */
[----:B------:R-:W-:Y:S01]  /*b2e0*/  FMUL R86, R55, -R108 ;  /* 0x8000006c37567220 */ /* 0x000fe20000400000 */
[----:B------:R-:W-:Y:S01]  /*b2f0*/  FMUL R112, R59, -R100 ;  /* 0x800000643b707220 */ /* 0x000fe20000400000 */
[C---:B------:R-:W-:Y:S01]  /*b300*/  FMUL R91, R102.reuse, R102 ;  /* 0x00000066665b7220 */ /* 0x040fe20000400000 */
[-C--:B------:R-:W-:Y:S01]  /*b310*/  FFMA R113, R102, R100.reuse, R89 ;  /* 0x0000006466717223 */ /* 0x080fe20000000059 */
[----:B------:R-:W-:Y:S01]  /*b320*/  FFMA R117, R100, R100, R115 ;  /* 0x0000006464757223 */ /* 0x000fe20000000073 */
[CC--:B------:R-:W-:Y:S01]  /*b330*/  FFMA R108, -R102.reuse, R52.reuse, R87 ;  /* 0x00000034666c7223 */ /* 0x0c0fe20000000157 */
[----:B------:R-:W-:Y:S01]  /*b340*/  FADD R87, R65, R65 ;  /* 0x0000004141577221 */ /* 0x000fe20000000000 */
[----:B------:R-:W-:Y:S01]  /*b350*/  FFMA R100, R57, 2, R98 ;  /* 0x4000000039647823 */ /* 0x000fe20000000062 */
[C---:B------:R-:W-:Y:S01]  /*b360*/  FMUL R70, R59.reuse, R52 ;  /* 0x000000343b467220 */ /* 0x040fe20000400000 */
[-C--:B------:R-:W-:Y:S01]  /*b370*/  FFMA R115, R102, R102.reuse, R91 ;  /* 0x0000006666737223 */ /* 0x080fe2000000005b */
[-C--:B------:R-:W-:Y:S01]  /*b380*/  FMUL R59, R59, -R102.reuse ;  /* 0x800000663b3b7220 */ /* 0x080fe20000400000 */
[----:B------:R-:W-:Y:S01]  /*b390*/  FADD R89, R90, -R87 ;  /* 0x800000575a597221 */ /* 0x000fe20000000000 */
[----:B------:R-:W-:Y:S01]  /*b3a0*/  FADD R91, -R87, R100 ;  /* 0x00000064575b7221 */ /* 0x000fe20000000100 */
[C---:B------:R-:W-:Y:S01]  /*b3b0*/  FMUL R102, R55.reuse, -R102 ;  /* 0x8000006637667220 */ /* 0x040fe20000400000 */
[C---:B------:R-:W-:Y:S01]  /*b3c0*/  FMUL R87, R70.reuse, 4 ;  /* 0x4080000046577820 */ /* 0x040fe20000400000 */
[----:B------:R-:W-:Y:S01]  /*b3d0*/  FMUL R65, R55, R52 ;  /* 0x0000003437417220 */ /* 0x000fe20000400000 */
[----:B------:R-:W-:Y:S01]  /*b3e0*/  FFMA R98, R57, 2, R90 ;  /* 0x4000000039627823 */ /* 0x000fe2000000005a */
[----:B------:R-:W-:Y:S01]  /*b3f0*/  FADD R55, R70, R70 ;  /* 0x0000004646377221 */ /* 0x000fe20000000000 */
[----:B------:R-:W-:Y:S01]  /*b400*/  FADD R100, R102, R102 ;  /* 0x0000006666647221 */ /* 0x000fe20000000000 */
[C---:B------:R-:W-:Y:S01]  /*b410*/  FFMA R87, R66.reuse, 2, R87 ;  /* 0x4000000042577823 */ /* 0x040fe20000000057 */
[----:B------:R-:W-:Y:S01]  /*b420*/  FADD R57, R65, R65 ;  /* 0x0000004141397221 */ /* 0x000fe20000000000 */
[----:B------:R-:W-:Y:S01]  /*b430*/  FADD R70, R103, R103 ;  /* 0x0000006767467221 */ /* 0x000fe20000000000 */
[----:B------:R-:W-:Y:S01]  /*b440*/  FADD R59, R59, R59 ;  /* 0x0000003b3b3b7221 */ /* 0x000fe20000000000 */
[----:B------:R-:W-:Y:S01]  /*b450*/  FFMA R90, R66, 2, R55 ;  /* 0x40000000425a7823 */ /* 0x000fe20000000037 */
[----:B------:R-:W-:Y:S01]  /*b460*/  FADD R102, R55, -R100 ;  /* 0x8000006437667221 */ /* 0x000fe20000000000 */
[----:B------:R-:W-:Y:S01]  /*b470*/  FADD R103, -R100, R87 ;  /* 0x0000005764677221 */ /* 0x000fe20000000100 */
[----:B------:R-:W-:Y:S01]  /*b480*/  FADD R55, -R57, R70 ;  /* 0x0000004639377221 */ /* 0x000fe20000000100 */
[--C-:B------:R-:W-:Y:S01]  /*b490*/  FADD R100, -R70, R59.reuse ;  /* 0x0000003b46647221 */ /* 0x100fe20000000100 */
[-C--:B------:R-:W-:Y:S01]  /*b4a0*/  FMUL R66, R95, R68.reuse ;  /* 0x000000445f427220 */ /* 0x080fe20000400000 */
[-C--:B------:R-:W-:Y:S01]  /*b4b0*/  FMUL R93, R93, R68.reuse ;  /* 0x000000445d5d7220 */ /* 0x080fe20000400000 */
[----:B------:R-:W-:Y:S01]  /*b4c0*/  FMUL R70, R99, R68 ;  /* 0x0000004463467220 */ /* 0x000fe20000400000 */
[----:B------:R-:W-:Y:S01]  /*b4d0*/  FADD R87, R57, R59 ;  /* 0x0000003b39577221 */ /* 0x000fe20000000000 */
[----:B------:R-:W-:Y:S01]  /*b4e0*/  FADD R57, R85, R85 ;  /* 0x0000005555397221 */ /* 0x000fe20000000000 */
[----:B------:R-:W-:Y:S01]  /*b4f0*/  FFMA R97, R66, 2, R97 ;  /* 0x4000000042617823 */ /* 0x000fe20000000061 */
[----:B------:R-:W-:Y:S01]  /*b500*/  FFMA R93, R93, 2, R88 ;  /* 0x400000005d5d7823 */ /* 0x000fe20000000058 */
[----:B------:R-:W-:Y:S01]  /*b510*/  FFMA R101, R70, 2, R101 ;  /* 0x4000000046657823 */ /* 0x000fe20000000065 */
[----:B------:R-:W-:Y:S01]  /*b520*/  FMUL R114, R52, R52 ;  /* 0x0000003434727220 */ /* 0x000fe20000400000 */
[----:B------:R-:W-:Y:S01]  /*b530*/  FADD R66, R112, R112 ;  /* 0x0000007070427221 */ /* 0x000fe20000000000 */
[C-C-:B------:R-:W-:Y:S01]  /*b540*/  FADD R88, R113.reuse, R104.reuse ;  /* 0x0000006871587221 */ /* 0x140fe20000000000 */
[----:B------:R-:W-:Y:S01]  /*b550*/  FADD R99, -R113, R104 ;  /* 0x0000006871637221 */ /* 0x000fe20000000100 */
[----:B------:R-:W-:Y:S01]  /*b560*/  FFMA R57, R86, 2, R57 ;  /* 0x4000000056397823 */ /* 0x000fe20000000039 */
[----:B------:R-:W-:Y:S01]  /*b570*/  FADD R104, R108, R109 ;  /* 0x0000006d6c687221 */ /* 0x000fe20000000000 */
[----:B------:R-:W-:Y:S01]  /*b580*/  FADD R97, R97, R60 ;  /* 0x0000003c61617221 */ /* 0x000fe20000000000 */
[----:B------:R-:W-:Y:S01]  /*b590*/  FADD R93, R93, R56 ;  /* 0x000000385d5d7221 */ /* 0x000fe20000000000 */
[----:B------:R-:W-:Y:S01]  /*b5a0*/  FADD R101, R101, R58 ;  /* 0x0000003a65657221 */ /* 0x000fe20000000000 */
[----:B------:R-:W-:Y:S01]  /*b5b0*/  FFMA R111, R114, 2, R111 ;  /* 0x40000000726f7823 */ /* 0x000fe2000000006f */
[----:B------:R-:W-:Y:S01]  /*b5c0*/  FADD R108, R108, -R109 ;  /* 0x8000006d6c6c7221 */ /* 0x000fe20000000000 */
[--C-:B------:R-:W-:Y:S01]  /*b5d0*/  FFMA R70, R86, 2, R66.reuse ;  /* 0x4000000056467823 */ /* 0x100fe20000000042 */
[----:B------:R-:W-:Y:S01]  /*b5e0*/  FFMA R59, R85, 2, R66 ;  /* 0x40000000553b7823 */ /* 0x000fe20000000042 */
[----:B------:R-:W-:Y:S01]  /*b5f0*/  FFMA R66, R112, 4, R57 ;  /* 0x4080000070427823 */ /* 0x000fe20000000039 */
[----:B------:R-:W-:Y:S01]  /*b600*/  FADD R60, RZ, R23 ;  /* 0x00000017ff3c7221 */ /* 0x000fe20000000000 */
[-C--:B------:R-:W-:Y:S01]  /*b610*/  FMUL R57, R99, R22.reuse ;  /* 0x0000001663397220 */ /* 0x080fe20000400000 */
[C---:B------:R-:W-:Y:S01]  /*b620*/  FMUL R97, R52.reuse, R97 ;  /* 0x0000006134617220 */ /* 0x040fe20000400000 */
[C---:B------:R-:W-:Y:S01]  /*b630*/  FMUL R101, R52.reuse, R101 ;  /* 0x0000006534657220 */ /* 0x040fe20000400000 */
[----:B------:R-:W-:Y:S01]  /*b640*/  FMUL R93, R52, R93 ;  /* 0x0000005d345d7220 */ /* 0x000fe20000400000 */
[----:B------:R-:W-:Y:S01]  /*b650*/  FADD R111, R111, -1 ;  /* 0xbf8000006f6f7421 */ /* 0x000fe20000000000 */
[----:B------:R-:W-:Y:S01]  /*b660*/  FMUL R52, R108, R21 ;  /* 0x000000156c347220 */ /* 0x000fe20000400000 */
[----:B------:R-:W-:Y:S01]  /*b670*/  FFMA R115, R114, 2, R115 ;  /* 0x4000000072737823 */ /* 0x000fe20000000073 */
[----:B------:R-:W-:Y:S01]  /*b680*/  FFMA R85, R85, 4, R70 ;  /* 0x4080000055557823 */ /* 0x000fe20000000046 */
[----:B------:R-:W-:Y:S01]  /*b690*/  FMUL R56, R91, R22 ;  /* 0x000000165b387220 */ /* 0x000fe20000400000 */
[C---:B------:R-:W-:Y:S01]  /*b6a0*/  FMUL R70, R104.reuse, R60 ;  /* 0x0000003c68467220 */ /* 0x040fe20000400000 */
[C-C-:B------:R-:W-:Y:S01]  /*b6b0*/  FADD R95, R105.reuse, -R110.reuse ;  /* 0x8000006e695f7221 */ /* 0x140fe20000000000 */
[----:B------:R-:W-:Y:S01]  /*b6c0*/  FFMA R104, R104, R23, -R57 ;  /* 0x0000001768687223 */ /* 0x000fe20000000839 */
[----:B------:R-:W-:Y:S01]  /*b6d0*/  FADD R110, R105, R110 ;  /* 0x0000006e696e7221 */ /* 0x000fe20000000000 */
[----:B------:R-:W-:Y:S01]  /*b6e0*/  FFMA R59, R86, 4, R59 ;  /* 0x40800000563b7823 */ /* 0x000fe2000000003b */
[----:B------:R-:W-:Y:S01]  /*b6f0*/  FMUL R98, R98, R21 ;  /* 0x0000001562627220 */ /* 0x000fe20000400000 */
[----:B------:R-:W-:Y:S01]  /*b700*/  FFMA R57, R111, R23, -R52 ;  /* 0x000000176f397223 */ /* 0x000fe20000000834 */
[----:B------:R-:W-:Y:S01]  /*b710*/  FFMA R65, R65, 4, R100 ;  /* 0x4080000041417823 */ /* 0x000fe20000000064 */
[----:B------:R-:W-:Y:S01]  /*b720*/  FFMA R56, R103, R21, R56 ;  /* 0x0000001567387223 */ /* 0x000fe20000000038 */
[----:B------:R-:W-:Y:S01]  /*b730*/  FADD R58, RZ, R22 ;  /* 0x00000016ff3a7221 */ /* 0x000fe20000000000 */
[----:B------:R-:W-:Y:S01]  /*b740*/  FADD R115, R115, -1 ;  /* 0xbf80000073737421 */ /* 0x000fe20000000000 */
[----:B------:R-:W-:Y:S01]  /*b750*/  FADD R52, R46, R46 ;  /* 0x0000002e2e347221 */ /* 0x000fe20000000000 */
[-C--:B------:R-:W-:Y:S01]  /*b760*/  FFMA R59, R59, R23.reuse, R98 ;  /* 0x000000173b3b7223 */ /* 0x080fe20000000062 */
[----:B------:R-:W-:Y:S01]  /*b770*/  FFMA R46, R110, R22, R57 ;  /* 0x000000166e2e7223 */ /* 0x000fe20000000039 */
[----:B------:R-:W-:Y:S01]  /*b780*/  FFMA R86, R99, R58, -R70 ;  /* 0x0000003a63567223 */ /* 0x000fe20000000846 */
[----:B------:R-:W-:Y:S01]  /*b790*/  FFMA R56, R65, R23, R56 ;  /* 0x0000001741387223 */ /* 0x000fe20000000038 */
[C---:B------:R-:W-:Y:S01]  /*b7a0*/  FMUL R57, R115.reuse, R22 ;  /* 0x0000001673397220 */ /* 0x040fe20000400000 */
[----:B------:R-:W-:Y:S01]  /*b7b0*/  FADD R65, RZ, R21 ;  /* 0x00000015ff417221 */ /* 0x000fe20000000000 */
[----:B------:R-:W-:Y:S01]  /*b7c0*/  FMUL R70, R115, R58 ;  /* 0x0000003a73467220 */ /* 0x000fe20000400000 */
[----:B------:R-:W-:Y:S01]  /*b7d0*/  FFMA R117, R114, 2, R117 ;  /* 0x4000000072757823 */ /* 0x000fe20000000075 */
[-C--:B------:R-:W-:Y:S01]  /*b7e0*/  FMUL R85, R85, R22.reuse ;  /* 0x0000001655557220 */ /* 0x080fe20000400000 */
[----:B------:R-:W-:Y:S01]  /*b7f0*/  FADD R51, R51, R51 ;  /* 0x0000003333337221 */ /* 0x000fe20000000000 */
[-C--:B------:R-:W-:Y:S01]  /*b800*/  FMUL R87, R87, R22.reuse ;  /* 0x0000001657577220 */ /* 0x080fe20000400000 */
[----:B------:R-:W-:Y:S01]  /*b810*/  FFMA R59, -R102, R22, R59 ;  /* 0x00000016663b7223 */ /* 0x000fe2000000013b */
[C---:B------:R-:W-:Y:S01]  /*b820*/  FFMA R22, R88.reuse, R21, R57 ;  /* 0x0000001558167223 */ /* 0x040fe20000000039 */
[----:B------:R-:W-:Y:S01]  /*b830*/  FFMA R57, R88, -R65, -R70 ;  /* 0x8000004158397223 */ /* 0x000fe20000000846 */
[----:B------:R-:W-:Y:S01]  /*b840*/  FFMA R90, R90, R23, R85 ;  /* 0x000000175a5a7223 */ /* 0x000fe20000000055 */
[----:B------:R-:W-:Y:S01]  /*b850*/  FADD R117, R117, -1 ;  /* 0xbf80000075757421 */ /* 0x000fe20000000000 */
[----:B------:R-:W-:Y:S01]  /*b860*/  FADD R70, -R52, R51 ;  /* 0x0000003334467221 */ /* 0x000fe20000000100 */
[-C--:B------:R-:W-:Y:S01]  /*b870*/  FFMA R66, R66, R21.reuse, R87 ;  /* 0x0000001542427223 */ /* 0x080fe20000000057 */
[-C--:B------:R-:W-:Y:S01]  /*b880*/  FFMA R55, R55, R21.reuse, R90 ;  /* 0x0000001537377223 */ /* 0x080fe2000000005a */
[----:B------:R-:W-:Y:S01]  /*b890*/  FFMA R104, R117, R21, R104 ;  /* 0x0000001575687223 */ /* 0x000fe20000000068 */
[C---:B------:R-:W-:Y:S01]  /*b8a0*/  FFMA R85, R93.reuse, 4, R70 ;  /* 0x408000005d557823 */ /* 0x040fe20000000046 */
[----:B------:R-:W-:Y:S01]  /*b8b0*/  FADD R93, R93, R93 ;  /* 0x0000005d5d5d7221 */ /* 0x000fe20000000000 */
[C---:B------:R-:W-:Y:S01]  /*b8c0*/  FMUL R21, R101.reuse, 4 ;  /* 0x4080000065157820 */ /* 0x040fe20000400000 */
[----:B------:R-:W-:Y:S01]  /*b8d0*/  FADD R101, R101, R101 ;  /* 0x0000006565657221 */ /* 0x000fe20000000000 */
[-C--:B------:R-:W-:Y:S01]  /*b8e0*/  FFMA R22, -R95, R23.reuse, R22 ;  /* 0x000000175f167223 */ /* 0x080fe20000000116 */
[----:B------:R-:W-:Y:S01]  /*b8f0*/  FFMA R66, -R89, R23, R66 ;  /* 0x0000001759427223 */ /* 0x000fe20000000142 */
[-C--:B------:R-:W-:Y:S01]  /*b900*/  FFMA R95, R95, R60.reuse, R57 ;  /* 0x0000003c5f5f7223 */ /* 0x080fe20000000039 */
[----:B------:R-:W-:Y:S01]  /*b910*/  FADD R23, -R93, R52 ;  /* 0x000000345d177221 */ /* 0x000fe20000000100 */
[----:B------:R-:W-:Y:S01]  /*b920*/  FMUL R70, R97, 4 ;  /* 0x4080000061467820 */ /* 0x000fe20000400000 */
[----:B------:R-:W-:Y:S01]  /*b930*/  FFMA R57, R48, 2, R21 ;  /* 0x4000000030397823 */ /* 0x000fe20000000015 */
[----:B------:R-:W-:Y:S01]  /*b940*/  FADD R51, R93, R51 ;  /* 0x000000335d337221 */ /* 0x000fe20000000000 */
[----:B------:R-:W-:Y:S01]  /*b950*/  FMUL R81, R58, R81 ;  /* 0x000000513a517220 */ /* 0x000fe20000400000 */
[----:B------:R-:W-:Y:S01]  /*b960*/  FADD R52, R97, R97 ;  /* 0x0000006161347221 */ /* 0x000fe20000000000 */
[----:B------:R-:W-:Y:S01]  /*b970*/  FFMA R21, R48, 2, R101 ;  /* 0x4000000030157823 */ /* 0x000fe20000000065 */
[----:B------:R-:W-:Y:S01]  /*b980*/  FADD R88, R47, R47 ;  /* 0x0000002f2f587221 */ /* 0x000fe20000000000 */
[----:B------:R-:W-:Y:S01]  /*b990*/  FFMA R87, -R117, R65, R86 ;  /* 0x0000004175577223 */ /* 0x000fe20000000156 */
[----:B------:R-:W-:Y:S01]  /*b9a0*/  FFMA R90, R49, 2, R70 ;  /* 0x40000000315a7823 */ /* 0x000fe20000000046 */
[----:B------:R-:W-:Y:S01]  /*b9b0*/  FMUL R111, R111, R60 ;  /* 0x0000003c6f6f7220 */ /* 0x000fe20000400000 */
[----:B------:R-:W-:Y:S01]  /*b9c0*/  FMUL R86, R60, R83 ;  /* 0x000000533c567220 */ /* 0x000fe20000400000 */
[----:B------:R-:W-:Y:S01]  /*b9d0*/  FFMA R70, R49, 2, R52 ;  /* 0x4000000031467823 */ /* 0x000fe20000000034 */
[----:B------:R-:W-:Y:S01]  /*b9e0*/  FADD R47, R50, R50 ;  /* 0x00000032322f7221 */ /* 0x000fe20000000000 */
[----:B------:R-:W-:Y:S01]  /*b9f0*/  FFMA R48, -R60, R21, -R81 ;  /* 0x000000153c307223 */ /* 0x000fe20000000951 */
[----:B------:R-:W-:Y:S01]  /*ba00*/  FADD R101, R101, -R88 ;  /* 0x8000005865657221 */ /* 0x000fe20000000000 */
[----:B------:R-:W-:Y:S01]  /*ba10*/  FMUL R51, R58, R51 ;  /* 0x000000333a337220 */ /* 0x000fe20000400000 */
[----:B------:R-:W-:Y:S01]  /*ba20*/  FADD R88, -R88, R57 ;  /* 0x0000003958587221 */ /* 0x000fe20000000100 */
[----:B------:R-:W-:Y:S01]  /*ba30*/  FFMA R111, R108, R65, -R111 ;  /* 0x000000416c6f7223 */ /* 0x000fe2000000086f */
[C---:B------:R-:W-:Y:S01]  /*ba40*/  FFMA R21, -R65.reuse, R70, -R86 ;  /* 0x0000004641157223 */ /* 0x040fe20000000956 */
[----:B------:R-:W-:Y:S01]  /*ba50*/  FADD R52, R52, -R47 ;  /* 0x8000002f34347221 */ /* 0x000fe20000000000 */
[C---:B------:R-:W-:Y:S01]  /*ba60*/  FFMA R48, R65.reuse, -R23, R48 ;  /* 0x8000001741307223 */ /* 0x040fe20000000030 */
[----:B------:R-:W-:Y:S01]  /*ba70*/  FFMA R51, -R65, R82, -R51 ;  /* 0x0000005241337223 */ /* 0x000fe20000000933 */
[----:B------:R-:W-:Y:S01]  /*ba80*/  FADD R47, -R47, R90 ;  /* 0x0000005a2f2f7221 */ /* 0x000fe20000000100 */
[----:B------:R-:W-:Y:S01]  /*ba90*/  FMUL R65, R65, R88 ;  /* 0x0000005841417220 */ /* 0x000fe20000400000 */
[----:B------:R-:W-:Y:S01]  /*baa0*/  FADD R87, RZ, R87 ;  /* 0x00000057ff577221 */ /* 0x000fe20000000000 */
[----:B------:R-:W-:Y:S01]  /*bab0*/  FFMA R111, -R110, R58, R111 ;  /* 0x0000003a6e6f7223 */ /* 0x000fe2000000016f */
[C---:B------:R-:W-:Y:S01]  /*bac0*/  FFMA R50, R58.reuse, R101, R21 ;  /* 0x000000653a327223 */ /* 0x040fe20000000015 */
[----:B------:R-:W-:Y:S01]  /*bad0*/  FFMA R47, -R58, R47, -R65 ;  /* 0x0000002f3a2f7223 */ /* 0x000fe20000000941 */
[----:B------:R-:W-:Y:S01]  /*bae0*/  FADD R70, RZ, R95 ;  /* 0x0000005fff467221 */ /* 0x000fe20000000000 */
[----:B------:R-:W-:Y:S01]  /*baf0*/  FADD R59, RZ, R59 ;  /* 0x0000003bff3b7221 */ /* 0x000fe20000000000 */
[----:B------:R-:W-:Y:S01]  /*bb00*/  FMUL R38, R87, R38 ;  /* 0x0000002657267220 */ /* 0x000fe20000400000 */
[----:B------:R-:W-:Y:S01]  /*bb10*/  FADD R111, RZ, R111 ;  /* 0x0000006fff6f7221 */ /* 0x000fe20000000000 */
[C---:B------:R-:W-:Y:S01]  /*bb20*/  FFMA R47, R60.reuse, -R85, R47 ;  /* 0x800000553c2f7223 */ /* 0x040fe2000000002f */
[----:B------:R-:W-:Y:S01]  /*bb30*/  FADD R56, RZ, R56 ;  /* 0x00000038ff387221 */ /* 0x000fe20000000000 */
[----:B------:R-:W-:Y:S01]  /*bb40*/  FADD R59, R59, R50 ;  /* 0x000000323b3b7221 */ /* 0x000fe20000000000 */
[----:B------:R-:W-:Y:S01]  /*bb50*/  FFMA R51, R60, R52, R51 ;  /* 0x000000343c337223 */ /* 0x000fe20000000033 */
[C---:B------:R-:W-:Y:S01]  /*bb60*/  FMUL R5, R70.reuse, R5 ;  /* 0x0000000546057220 */ /* 0x040fe20000400000 */
[----:B------:R-:W-:Y:S01]  /*bb70*/  FADD R66, RZ, R66 ;  /* 0x00000042ff427221 */ /* 0x000fe20000000000 */
[----:B------:R-:W-:Y:S01]  /*bb80*/  FFMA R13, R70, R13, R38 ;  /* 0x0000000d460d7223 */ /* 0x000fe20000000026 */
[----:B------:R-:W-:Y:S01]  /*bb90*/  FADD R38, R25, -1 ;  /* 0xbf80000019267421 */ /* 0x000fe20000000000 */
[----:B------:R-:W-:Y:S01]  /*bba0*/  FMUL R15, R87, R15 ;  /* 0x0000000f570f7220 */ /* 0x000fe20000400000 */
[C---:B------:R-:W-:Y:S01]  /*bbb0*/  FMUL R10, R111.reuse, R10 ;  /* 0x0000000a6f0a7220 */ /* 0x040fe20000400000 */
[----:B------:R-:W-:Y:S01]  /*bbc0*/  FADD R47, R56, R47 ;  /* 0x0000002f382f7221 */ /* 0x000fe20000000000 */
[----:B------:R-:W-:Y:S01]  /*bbd0*/  FADD R55, RZ, R55 ;  /* 0x00000037ff377221 */ /* 0x000fe20000000000 */
[----:B------:R-:W-:Y:S01]  /*bbe0*/  FFMA R5, R111, R8, -R5 ;  /* 0x000000086f057223 */ /* 0x000fe20000000805 */
[----:B------:R-:W-:Y:S01]  /*bbf0*/  FADD R59, -R59, R92 ;  /* 0x0000005c3b3b7221 */ /* 0x000fe20000000100 */
[----:B------:R-:W-:Y:S01]  /*bc00*/  FADD R66, R66, R51 ;  /* 0x0000003342427221 */ /* 0x000fe20000000000 */
[----:B------:R-:W-:Y:S01]  /*bc10*/  FADD R2, R2, -1 ;  /* 0xbf80000002027421 */ /* 0x000fe20000000000 */
[----:B------:R-:W-:Y:S01]  /*bc20*/  FFMA R38, R70, R38, R15 ;  /* 0x0000002646267223 */ /* 0x000fe2000000000f */
[----:B------:R-:W-:Y:S01]  /*bc30*/  FMUL R40, R111, R40 ;  /* 0x000000286f287220 */ /* 0x000fe20000400000 */
[----:B------:R-:W-:Y:S01]  /*bc40*/  FFMA R11, R87, R11, R10 ;  /* 0x0000000b570b7223 */ /* 0x000fe2000000000a */
[----:B------:R-:W-:Y:S01]  /*bc50*/  FADD R47, R47, R94 ;  /* 0x0000005e2f2f7221 */ /* 0x000fe20000000000 */
[----:B------:R-:W-:Y:S01]  /*bc60*/  FADD R55, R55, R48 ;  /* 0x0000003037377221 */ /* 0x000fe20000000000 */
[----:B------:R-:W-:Y:S01]  /*bc70*/  FFMA R5, R87, R2, R5 ;  /* 0x0000000257057223 */ /* 0x000fe20000000005 */
[----:B------:R-:W-:Y:S01]  /*bc80*/  FADD R39, -R66, R39 ;  /* 0x0000002742277221 */ /* 0x000fe20000000100 */
[----:B------:R-:W-:Y:S01]  /*bc90*/  FMUL R10, R64, R59 ;  /* 0x0000003b400a7220 */ /* 0x000fe20000400000 */
[----:B------:R-:W-:Y:S01]  /*bca0*/  FFMA R38, R111, -R7, R38 ;  /* 0x800000076f267223 */ /* 0x000fe20000000026 */
[----:B------:R-:W-:Y:S01]  /*bcb0*/  FFMA R40, R70, R9, R40 ;  /* 0x0000000946287223 */ /* 0x000fe20000000028 */
[-C--:B------:R-:W-:Y:S01]  /*bcc0*/  FMUL R7, R62, R47.reuse ;  /* 0x0000002f3e077220 */ /* 0x080fe20000400000 */
[----:B------:R-:W-:Y:S01]  /*bcd0*/  FADD R23, R26, -1 ;  /* 0xbf8000001a177421 */ /* 0x000fe20000000000 */
[----:B------:R-:W-:Y:S01]  /*bce0*/  FMUL R24, R87, R24 ;  /* 0x0000001857187220 */ /* 0x000fe20000400000 */
[----:B------:R-:W-:Y:S01]  /*bcf0*/  FADD R55, -R55, R96 ;  /* 0x0000006037377221 */ /* 0x000fe20000000100 */
[----:B------:R-:W-:Y:S01]  /*bd00*/  FADD R5, R5, R36 ;  /* 0x0000002405057221 */ /* 0x000fe20000000000 */
[C---:B------:R-:W-:Y:S01]  /*bd10*/  FMUL R2, R63.reuse, R47 ;  /* 0x0000002f3f027220 */ /* 0x040fe20000400000 */
[----:B------:R-:W-:Y:S01]  /*bd20*/  FFMA R9, R63, R39, R10 ;  /* 0x000000273f097223 */ /* 0x000fe2000000000a */
[-C--:B------:R-:W-:Y:S01]  /*bd30*/  FMUL R36, R39, R69.reuse ;  /* 0x0000004527247220 */ /* 0x080fe20000400000 */
[C---:B------:R-:W-:Y:S01]  /*bd40*/  FMUL R10, R47.reuse, R69 ;  /* 0x000000452f0a7220 */ /* 0x040fe20000400000 */
[----:B------:R-:W-:Y:S01]  /*bd50*/  FMUL R26, R47, R72 ;  /* 0x000000482f1a7220 */ /* 0x000fe20000400000 */
[----:B------:R-:W-:Y:S01]  /*bd60*/  FFMA R8, R64, R39, -R7 ;  /* 0x0000002740087223 */ /* 0x000fe20000000807 */
[----:B------:R-:W-:Y:S01]  /*bd70*/  FFMA R23, R111, R23, -R24 ;  /* 0x000000176f177223 */ /* 0x000fe20000000818 */
[----:B------:R-:W-:Y:S01]  /*bd80*/  FFMA R6, R70, -R6, R11 ;  /* 0x8000000646067223 */ /* 0x000fe2000000000b */
[C---:B------:R-:W-:Y:S01]  /*bd90*/  FFMA R7, R64.reuse, R55, -R2 ;  /* 0x0000003740077223 */ /* 0x040fe20000000802 */
[----:B------:R-:W-:Y:S01]  /*bda0*/  FMUL R24, R64, R47 ;  /* 0x0000002f40187220 */ /* 0x000fe20000400000 */
[CC--:B------:R-:W-:Y:S01]  /*bdb0*/  FFMA R2, -R62.reuse, R55.reuse, R9 ;  /* 0x000000373e027223 */ /* 0x0c0fe20000000109 */
[-C--:B------:R-:W-:Y:S01]  /*bdc0*/  FFMA R36, R59, R68.reuse, -R36 ;  /* 0x000000443b247223 */ /* 0x080fe20000000824 */
[-C--:B------:R-:W-:Y:S01]  /*bdd0*/  FFMA R11, R55, R68.reuse, -R10 ;  /* 0x00000044370b7223 */ /* 0x080fe2000000080a */
[-C--:B------:R-:W-:Y:S01]  /*bde0*/  FFMA R26, R39, R68.reuse, -R26 ;  /* 0x00000044271a7223 */ /* 0x080fe2000000081a */
[----:B------:R-:W-:Y:S01]  /*bdf0*/  FMUL R68, R47, R68 ;  /* 0x000000442f447220 */ /* 0x000fe20000400000 */
[----:B------:R-:W-:Y:S01]  /*be00*/  ISETP.NE.U32.AND P0, PT, RZ, c[0x0][0x628], PT ;  /* 0x00018a00ff007a0c */ /* 0x000fe20003f05070 */
[----:B------:R-:W-:Y:S01]  /*be10*/  FFMA R24, R63, R55, R24 ;  /* 0x000000373f187223 */ /* 0x000fe20000000018 */
[----:B------:R-:W-:Y:S01]  /*be20*/  FADD R6, RZ, R6 ;  /* 0x00000006ff067221 */ /* 0x000fe20000000000 */
[----:B------:R-:W-:Y:S01]  /*be30*/  FFMA R9, -R61, R47, R2 ;  /* 0x0000002f3d097223 */ /* 0x000fe20000000102 */
[----:B------:R-:W-:Y:S01]  /*be40*/  FMUL R21, R87, R84 ;  /* 0x0000005457157220 */ /* 0x000fe20000400000 */
[C---:B------:R-:W-:Y:S01]  /*be50*/  FFMA R68, R55.reuse, R69, R68 ;  /* 0x0000004537447223 */ /* 0x040fe20000000044 */
[----:B------:R-:W-:Y:S01]  /*be60*/  ISETP.NE.AND.EX P0, PT, RZ, c[0x0][0x62c], PT, P0 ;  /* 0x00018b00ff007a0c */ /* 0x000fe20003f05300 */
[----:B------:R-:W-:Y:S01]  /*be70*/  FFMA R24, R62, R39, R24 ;  /* 0x000000273e187223 */ /* 0x000fe20000000018 */
[----:B------:R-:W-:Y:S01]  /*be80*/  FADD R10, R6, R9 ;  /* 0x00000009060a7221 */ /* 0x000fe20000000000 */
[----:B------:R-:W-:Y:S01]  /*be90*/  FFMA R80, R70, R80, R21 ;  /* 0x0000005046507223 */ /* 0x000fe20000000015 */
[-C--:B------:R-:W-:Y:S01]  /*bea0*/  FFMA R36, R55, R72.reuse, R36 ;  /* 0x0000004837247223 */ /* 0x080fe20000000024 */
[C---:B------:R-:W-:Y:S01]  /*beb0*/  FFMA R26, R59.reuse, R69, R26 ;  /* 0x000000453b1a7223 */ /* 0x040fe2000000001a */
[-C--:B------:R-:W-:Y:S01]  /*bec0*/  FFMA R6, R59, -R72.reuse, R11 ;  /* 0x800000483b067223 */ /* 0x080fe2000000000b */
[----:B------:R-:W-:Y:S01]  /*bed0*/  FFMA R68, R39, R72, R68 ;  /* 0x0000004827447223 */ /* 0x000fe20000000044 */
[----:B------:R-:W-:Y:S01]  /*bee0*/  FFMA R12, R111, -R12, R13 ;  /* 0x8000000c6f0c7223 */ /* 0x000fe2000000000d */
[-C--:B------:R-:W-:Y:S01]  /*bef0*/  FFMA R8, -R63, R59.reuse, R8 ;  /* 0x0000003b3f087223 */ /* 0x080fe20000000108 */
[-C--:B------:R-:W-:Y:S01]  /*bf00*/  FFMA R2, R62, R59.reuse, R7 ;  /* 0x0000003b3e027223 */ /* 0x080fe20000000007 */
[----:B------:R-:W-:Y:S01]  /*bf10*/  FFMA R24, R61, R59, R24 ;  /* 0x0000003b3d187223 */ /* 0x000fe20000000018 */
[----:B------:R-:W-:Y:S01]  /*bf20*/  FFMA R27, R111, R27, R80 ;  /* 0x0000001b6f1b7223 */ /* 0x000fe20000000050 */
[----:B------:R-:W-:Y:S01]  /*bf30*/  FFMA R4, R70, R4, R23 ;  /* 0x0000000446047223 */ /* 0x000fe20000000017 */
[----:B------:R-:W-:Y:S01]  /*bf40*/  FFMA R3, R87, R3, R40 ;  /* 0x0000000357037223 */ /* 0x000fe20000000028 */
[-C--:B------:R-:W-:Y:S01]  /*bf50*/  FFMA R47, R47, -R67.reuse, R36 ;  /* 0x800000432f2f7223 */ /* 0x080fe20000000024 */
[-C--:B------:R-:W-:Y:S01]  /*bf60*/  FFMA R6, R39, R67.reuse, R6 ;  /* 0x0000004327067223 */ /* 0x080fe20000000006 */
[-C--:B------:R-:W-:Y:S01]  /*bf70*/  FFMA R26, R55, -R67.reuse, R26 ;  /* 0x80000043371a7223 */ /* 0x080fe2000000001a */
[----:B------:R-:W-:Y:S01]  /*bf80*/  FFMA R59, R59, R67, R68 ;  /* 0x000000433b3b7223 */ /* 0x000fe20000000044 */
[C---:B------:R-:W-:Y:S01]  /*bf90*/  FFMA R7, R61.reuse, R55, R8 ;  /* 0x000000373d077223 */ /* 0x040fe20000000008 */
[----:B------:R-:W-:Y:S01]  /*bfa0*/  FADD R12, RZ, R12 ;  /* 0x0000000cff0c7221 */ /* 0x000fe20000000000 */
[----:B------:R-:W-:Y:S01]  /*bfb0*/  FADD R37, R38, R37 ;  /* 0x0000002526257221 */ /* 0x000fe20000000000 */
[----:B------:R-:W-:Y:S01]  /*bfc0*/  FADD R4, R4, R41 ;  /* 0x0000002904047221 */ /* 0x000fe20000000000 */
[----:B------:R-:W-:Y:S01]  /*bfd0*/  FFMA R2, -R61, R39, R2 ;  /* 0x000000273d027223 */ /* 0x000fe20000000102 */
[----:B------:R-:W-:Y:S01]  /*bfe0*/  FADD R3, RZ, R3 ;  /* 0x00000003ff037221 */ /* 0x000fe20000000000 */
[----:B------:R-:W-:Y:S01]  /*bff0*/  FADD R27, RZ, R27 ;  /* 0x0000001bff1b7221 */ /* 0x000fe20000000000 */
[----:B------:R-:W-:Y:S01]  /*c000*/  FADD R18, R47, R18 ;  /* 0x000000122f127221 */ /* 0x000fe20000000000 */
[----:B------:R-:W-:Y:S01]  /*c010*/  FADD R6, R6, R19 ;  /* 0x0000001306067221 */ /* 0x000fe20000000000 */
[----:B------:R-:W-:Y:S01]  /*c020*/  FADD R17, R26, R17 ;  /* 0x000000111a117221 */ /* 0x000fe20000000000 */
[----:B------:R-:W-:Y:S01]  /*c030*/  FADD R20, R59, R20 ;  /* 0x000000143b147221 */ /* 0x000fe20000000000 */
[----:B------:R-:W-:Y:S01]  /*c040*/  FADD R12, R12, R7 ;  /* 0x000000070c0c7221 */ /* 0x000fe20000000000 */
[----:B------:R-:W-:Y:S01]  /*c050*/  FADD R8, R3, R2 ;  /* 0x0000000203087221 */ /* 0x000fe20000000000 */
[----:B------:R-:W-:Y:S01]  /*c060*/  FADD R24, R27, R24 ;  /* 0x000000181b187221 */ /* 0x000fe20000000000 */
        /* <DEDUP_REMOVED lines=10> */
[----:B------:R-:W-:Y:S05]  /*c110*/  @!P0 BRA `(.L_x_225) ;  /* 0x000000e000008947 */ /* 0x000fea0003800000 */
[----:B------:R-:W-:Y:S02]  /*c120*/  SHF.R.S32.HI R5, RZ, 0x1f, R76 ;  /* 0x0000001fff057819 */ /* 0x000fe4000001144c */
[----:B------:R-:W-:-:S03]  /*c130*/  MOV R3, c[0x0][0x648] ;  /* 0x0001920000037a02 */ /* 0x000fc60000000f00 */
[----:B------:R-:W-:Y:S02]  /*c140*/  IMAD R5, R5, c[0x0][0x648], RZ ;  /* 0x0001920005057a24 */ /* 0x000fe400078e02ff */
[----:B------:R-:W-:-:S04]  /*c150*/  IMAD.WIDE.U32 R2, R76, R3, c[0x0][0x628] ;  /* 0x00018a004c027625 */ /* 0x000fc800078e0003 */
[----:B------:R-:W-:-:S05]  /*c160*/  IMAD R5, R76, UR12, R5 ;  /* 0x0000000c4c057c24 */ /* 0x000fca000f8e0205 */
[----:B------:R-:W-:-:S05]  /*c170*/  IADD3 R3, R3, R5, RZ ;  /* 0x0000000503037210 */ /* 0x000fca0007ffe0ff */
[----:B------:R0:W-:Y:S04]  /*c180*/  RED.E.ADD.F32.FTZ.RN.STRONG.GPU [R2.64], R37 ;  /* 0x000000250200798e */ /* 0x0001e8000c10e790 */
[----:B------:R0:W-:Y:S04]  /*c190*/  RED.E.ADD.F32.FTZ.RN.STRONG.GPU [R2.64+0x4], R13 ;  /* 0x0000040d0200798e */ /* 0x0001e8000c10e790 */
[----:B------:R0:W-:Y:S04]  /*c1a0*/  RED.E.ADD.F32.FTZ.RN.STRONG.GPU [R2.64+0x8], R15 ;  /* 0x0000080f0200798e */ /* 0x0001e8000c10e790 */
[----:B------:R0:W-:Y:S04]  /*c1b0*/  RED.E.ADD.F32.FTZ.RN.STRONG.GPU [R2.64+0xc], R19 ;  /* 0x00000c130200798e */ /* 0x0001e8000c10e790 */
[----:B------:R0:W-:Y:S04]  /*c1c0*/  RED.E.ADD.F32.FTZ.RN.STRONG.GPU [R2.64+0x10], R17 ;  /* 0x000010110200798e */ /* 0x0001e8000c10e790 */
[----:B------:R0:W-:Y:S04]  /*c1d0*/  RED.E.ADD.F32.FTZ.RN.STRONG.GPU [R2.64+0x14], R21 ;  /* 0x000014150200798e */ /* 0x0001e8000c10e790 */
[----:B------:R0:W-:Y:S01]  /*c1e0*/  RED.E.ADD.F32.FTZ.RN.STRONG.GPU [R2.64+0x18], R23 ;  /* 0x000018170200798e */ /* 0x0001e2000c10e790 */
[----:B------:R-:W-:Y:S05]  /*c1f0*/  BRA `(.L_x_226) ;  /* 0x000000c000007947 */ /* 0x000fea0003800000 */
.L_x_225:
[----:B------:R-:W-:-:S04]  /*c200*/  ISETP.NE.U32.AND P0, PT, RZ, c[0x0][0x268], PT ;  /* 0x00009a00ff007a0c */ /* 0x000fc80003f05070 */
[----:B------:R-:W-:-:S13]  /*c210*/  ISETP.NE.AND.EX P0, PT, RZ, c[0x0][0x26c], PT, P0 ;  /* 0x00009b00ff007a0c */ /* 0x000fda0003f05300 */
[----:B------:R-:W-:Y:S05]  /*c220*/  @!P0 BRA `(.L_x_226) ;  /* 0x0000009000008947 */ /* 0x000fea0003800000 */
[----:B------:R-:W-:-:S04]  /*c230*/  IADD3 R28, P0, R28, c[0x0][0x268], RZ ;  /* 0x00009a001c1c7a10 */ /* 0x000fc80007f1e0ff */
[----:B------:R-:W-:-:S05]  /*c240*/  IADD3.X R29, R71, c[0x0][0x26c], RZ, P0, !PT ;  /* 0x00009b00471d7a10 */ /* 0x000fca00007fe4ff */
[----:B------:R0:W-:Y:S04]  /*c250*/  RED.E.ADD.F32.FTZ.RN.STRONG.GPU [R28.64], R37 ;  /* 0x000000251c00798e */ /* 0x0001e8000c10e790 */
[----:B------:R0:W-:Y:S04]  /*c260*/  RED.E.ADD.F32.FTZ.RN.STRONG.GPU [R28.64+0x4], R13 ;  /* 0x0000040d1c00798e */ /* 0x0001e8000c10e790 */
[----:B------:R0:W-:Y:S04]  /*c270*/  RED.E.ADD.F32.FTZ.RN.STRONG.GPU [R28.64+0x8], R15 ;  /* 0x0000080f1c00798e */ /* 0x0001e8000c10e790 */
[----:B------:R0:W-:Y:S04]  /*c280*/  RED.E.ADD.F32.FTZ.RN.STRONG.GPU [R28.64+0xc], R19 ;  /* 0x00000c131c00798e */ /* 0x0001e8000c10e790 */
[----:B------:R0:W-:Y:S04]  /*c290*/  RED.E.ADD.F32.FTZ.RN.STRONG.GPU [R28.64+0x10], R17 ;  /* 0x000010111c00798e */ /* 0x0001e8000c10e790 */
[----:B------:R0:W-:Y:S04]  /*c2a0*/  RED.E.ADD.F32.FTZ.RN.STRONG.GPU [R28.64+0x14], R21 ;  /* 0x000014151c00798e */ /* 0x0001e8000c10e790 */
[----:B------:R0:W-:Y:S02]  /*c2b0*/  RED.E.ADD.F32.FTZ.RN.STRONG.GPU [R28.64+0x18], R23 ;  /* 0x000018171c00798e */ /* 0x0001e4000c10e790 */
.L_x_226:
[----:B------:R-:W-:Y:S01]  /*c2c0*/  ISETP.GE.AND P0, PT, R74, RZ, PT ;  /* 0x000000ff4a00720c */ /* 0x000fe20003f06270 */
[----:B------:R-:W-:-:S12]  /*c2d0*/  BSSY B2, `(.L_x_227) ;  /* 0x0000025000027945 */ /* 0x000fd80003800000 */
[----:B------:R-:W-:Y:S05]  /*c2e0*/  @!P0 BRA `(.L_x_228) ;  /* 0x0000023000008947 */ /* 0x000fea0003800000 */
[----:B------:R-:W-:Y:S01]  /*c2f0*/  ISETP.NE.U32.AND P0, PT, RZ, c[0x0][0x5f0], PT ;  /* 0x00017c00ff007a0c */ /* 0x000fe20003f05070 */
[----:B------:R-:W-:Y:S01]  /*c300*/  FADD R5, RZ, R8 ;  /* 0x00000008ff057221 */ /* 0x000fe20000000000 */
[----:B0-----:R-:W-:Y:S01]  /*c310*/  FADD R13, RZ, R12 ;  /* 0x0000000cff0d7221 */ /* 0x001fe20000000000 */
[----:B------:R-:W-:Y:S01]  /*c320*/  FADD R15, RZ, R10 ;  /* 0x0000000aff0f7221 */ /* 0x000fe20000000000 */
[----:B------:R-:W-:Y:S01]  /*c330*/  ISETP.NE.AND.EX P0, PT, RZ, c[0x0][0x5f4], PT, P0 ;  /* 0x00017d00ff007a0c */ /* 0x000fe20003f05300 */
[----:B------:R-:W-:-:S12]  /*c340*/  FADD R17, RZ, R24 ;  /* 0x00000018ff117221 */ /* 0x000fd80000000000 */
[----:B------:R-:W-:Y:S05]  /*c350*/  @!P0 BRA `(.L_x_229) ;  /* 0x000000d000008947 */ /* 0x000fea0003800000 */
[----:B------:R-:W-:Y:S01]  /*c360*/  MOV R3, c[0x0][0x610] ;  /* 0x0001840000037a02 */ /* 0x000fe20000000f00 */
[----:B------:R-:W-:-:S04]  /*c370*/  IMAD R73, R73, c[0x0][0x610], RZ ;  /* 0x0001840049497a24 */ /* 0x000fc800078e02ff */
[C---:B------:R-:W-:Y:S02]  /*c380*/  IMAD R73, R74.reuse, UR14, R73 ;  /* 0x0000000e4a497c24 */ /* 0x040fe4000f8e0249 */
[----:B------:R-:W-:-:S05]  /*c390*/  IMAD.WIDE.U32 R2, R74, R3, c[0x0][0x5f0] ;  /* 0x00017c004a027625 */ /* 0x000fca00078e0003 */
        /* <DEDUP_REMOVED lines=9> */
.L_x_229:
[----:B------:R-:W-:-:S04]  /*c430*/  ISETP.NE.U32.AND P0, PT, RZ, c[0x0][0x230], PT ;  /* 0x00008c00ff007a0c */ /* 0x000fc80003f05070 */
[----:B------:R-:W-:-:S13]  /*c440*/  ISETP.NE.AND.EX P0, PT, RZ, c[0x0][0x234], PT, P0 ;  /* 0x00008d00ff007a0c */ /* 0x000fda0003f05300 */
        /* <DEDUP_REMOVED lines=12> */
[----:B------:R0:W-:Y:S02]  /*c510*/  RED.E.ADD.F32.FTZ.RN.STRONG.GPU [R2.64+0x18], R17 ;  /* 0x000018110200798e */ /* 0x0001e4000c10e790 */
.L_x_228:
[----:B------:R-:W-:Y:S05]  /*c520*/  BSYNC B2 ;  /* 0x0000000000027941 */ /* 0x000fea0003800000 */
.L_x_227:
[----:B------:R-:W-:-:S04]  /*c530*/  ISETP.NE.U32.AND P0, PT, RZ, c[0x0][0x580], PT ;  /* 0x00016000ff007a0c */ /* 0x000fc80003f05070 */
[----:B------:R-:W-:-:S13]  /*c540*/  ISETP.NE.AND.EX P0, PT, RZ, c[0x0][0x584], PT, P0 ;  /* 0x00016100ff007a0c */ /* 0x000fda0003f05300 */
[----:B------:R-:W-:Y:S05]  /*c550*/  @!P0 BRA `(.L_x_230) ;  /* 0x0000007000008947 */ /* 0x000fea0003800000 */
[----:B0-----:R-:W-:Y:S01]  /*c560*/  IMAD R2, R75, c[0x0][0x5a0], RZ ;  /* 0x000168004b027a24 */ /* 0x001fe200078e02ff */
[----:B------:R-:W-:-:S03]  /*c570*/  MOV R4, c[0x0][0x5a0] ;  /* 0x0001680000047a02 */ /* 0x000fc60000000f00 */
[C---:B------:R-:W-:Y:S02]  /*c580*/  IMAD R5, R77.reuse, UR13, R2 ;  /* 0x0000000d4d057c24 */ /* 0x040fe4000f8e0202 */
[----:B------:R-:W-:-:S05]  /*c590*/  IMAD.WIDE.U32 R2, R77, R4, c[0x0][0x580] ;  /* 0x000160004d027625 */ /* 0x000fca00078e0004 */
[----:B------:R-:W-:-:S05]  /*c5a0*/  IADD3 R3, R3, R5, RZ ;  /* 0x0000000503037210 */ /* 0x000fca0007ffe0ff */
[----:B------:R0:W-:Y:S01]  /*c5b0*/  RED.E.ADD.F32.FTZ.RN.STRONG.GPU [R2.64], RZ ;  /* 0x000000ff0200798e */ /* 0x0001e2000c10e790 */
[----:B------:R-:W-:Y:S05]  /*c5c0*/  BRA `(.L_x_231) ;  /* 0x0000006000007947 */ /* 0x000fea0003800000 */
.L_x_230:
[----:B------:R-:W-:-:S04]  /*c5d0*/  ISETP.NE.U32.AND P0, PT, RZ, c[0x0][0x1c0], PT ;  /* 0x00007000ff007a0c */ /* 0x000fc80003f05070 */
[----:B------:R-:W-:-:S13]  /*c5e0*/  ISETP.NE.AND.EX P0, PT, RZ, c[0x0][0x1c4], PT, P0 ;  /* 0x00007100ff007a0c */ /* 0x000fda0003f05300 */
[----:B------:R-:W-:Y:S05]  /*c5f0*/  @!P0 BRA `(.L_x_231) ;  /* 0x0000003000008947 */ /* 0x000fea0003800000 */
[----:B------:R-:W-:-:S04]  /*c600*/  IADD3 R32, P0, R32, c[0x0][0x1c0], RZ ;  /* 0x0000700020207a10 */ /* 0x000fc80007f1e0ff */
[----:B------:R-:W-:-:S05]  /*c610*/  IADD3.X R33, R53, c[0x0][0x1c4], RZ, P0, !PT ;  /* 0x0000710035217a10 */ /* 0x000fca00007fe4ff */
[----:B------:R1:W-:Y:S04]  /*c620*/  RED.E.ADD.F32.FTZ.RN.STRONG.GPU [R32.64], RZ ;  /* 0x000000ff2000798e */ /* 0x0003e8000c10e790 */
.L_x_231:
        /* <DEDUP_REMOVED lines=8> */
[----:B------:R0:W-:Y:S04]  /*c6b0*/  RED.E.ADD.F32.FTZ.RN.STRONG.GPU [R2.64], R9 ;  /* 0x000000090200798e */ /* 0x0001e8000c10e790 */
[----:B------:R0:W-:Y:S04]  /*c6c0*/  RED.E.ADD.F32.FTZ.RN.STRONG.GPU [R2.64+0x4], R11 ;  /* 0x0000040b0200798e */ /* 0x0001e8000c10e790 */
[----:B------:R0:W-:Y:S01]  /*c6d0*/  RED.E.ADD.F32.FTZ.RN.STRONG.GPU [R2.64+0x8], R7 ;  /* 0x000008070200798e */ /* 0x0001e2000c10e790 */
[----:B------:R-:W-:Y:S05]  /*c6e0*/  BRA `(.L_x_5) ;  /* 0x0000008000007947 */ /* 0x000fea0003800000 */
.L_x_232:
[----:B------:R-:W-:-:S04]  /*c6f0*/  ISETP.NE.U32.AND P0, PT, RZ, c[0x0][0x188], PT ;  /* 0x00006200ff007a0c */ /* 0x000fc80003f05070 */
[----:B------:R-:W-:-:S13]  /*c700*/  ISETP.NE.AND.EX P0, PT, RZ, c[0x0][0x18c], PT, P0 ;  /* 0x00006300ff007a0c */ /* 0x000fda0003f05300 */
[----:B------:R-:W-:Y:S05]  /*c710*/  @!P0 BRA `(.L_x_5) ;  /* 0x0000005000008947 */ /* 0x000fea0003800000 */
[----:B------:R-:W-:-:S04]  /*c720*/  IADD3 R30, P0, R30, c[0x0][0x188], RZ ;  /* 0x000062001e1e7a10 */ /* 0x000fc80007f1e0ff */
[----:B------:R-:W-:-:S05]  /*c730*/  IADD3.X R31, R54, c[0x0][0x18c], RZ, P0, !PT ;  /* 0x00006300361f7a10 */ /* 0x000fca00007fe4ff */
[----:B------:R2:W-:Y:S04]  /*c740*/  RED.E.ADD.F32.FTZ.RN.STRONG.GPU [R30.64], R9 ;  /* 0x000000091e00798e */ /* 0x0005e8000c10e790 */
[----:B------:R2:W-:Y:S04]  /*c750*/  RED.E.ADD.F32.FTZ.RN.STRONG.GPU [R30.64+0x4], R11 ;  /* 0x0000040b1e00798e */ /* 0x0005e8000c10e790 */
[----:B------:R2:W-:Y:S02]  /*c760*/  RED.E.ADD.F32.FTZ.RN.STRONG.GPU [R30.64+0x8], R7 ;  /* 0x000008071e00798e */ /* 0x0005e4000c10e790 */
.L_x_5:
[----:B------:R-:W-:Y:S05]  /*c770*/  BSYNC B0 ;  /* 0x0000000000007941 */ /* 0x000fea0003800000 */
.L_x_4:
[----:B0-----:R-:W-:-:S05]  /*c780*/  MOV R3, c[0x0][0x0] ;  /* 0x0000000000037a02 */ /* 0x001fca0000000f00 */
[----:B------:R-:W-:-:S05]  /*c790*/  IMAD.WIDE.U32 R78, R3, c[0x0][0xc], R78 ;  /* 0x00000300034e7a25 */ /* 0x000fca00078e004e */
[----:B------:R-:W-:-:S04]  /*c7a0*/  ISETP.GE.U32.AND P0, PT, R78, c[0x0][0x178], PT ;  /* 0x00005e004e007a0c */ /* 0x000fc80003f06070 */
[----:B------:R-:W-:-:S13]  /*c7b0*/  ISETP.GE.U32.AND.EX P0, PT, R79, c[0x0][0x17c], PT, P0 ;  /* 0x00005f004f007a0c */ /* 0x000fda0003f06100 */
[----:B------:R-:W-:Y:S01]  /*c7c0*/  @P0 CALL.REL.NOINC `(.L_x_233) ;  /* 0x0000001000000944 */ /* 0x000fe20003c00000 */
[----:B------:R-:W-:Y:S05]  /*c7d0*/  BRA `(.L_x_234) ;  /* 0xffff3a3000007947 */ /* 0x000fea000383ffff */
.L_x_233:
[----:B------:R-:W-:Y:S05]  /*c7e0*/  BSYNC B1 ;  /* 0x0000000000017941 */ /* 0x000fea0003800000 */
.L_x_0:
[----:B------:R-:W-:Y:S05]  /*c7f0*/  EXIT ;  /* 0x000000000000794d */ /* 0x000fea0003800000 */
        .weak           $__internal_0_$__cuda_sm20_div_u64
        .type           $__internal_0_$__cuda_sm20_div_u64,@function
        .size           $__internal_0_$__cuda_sm20_div_u64,($__internal_1_$__cuda_sm20_rcp_rn_f32_slowpath - $__internal_0_$__cuda_sm20_div_u64)
$__internal_0_$__cuda_sm20_div_u64:
[----:B------:R-:W-:Y:S02]  /*c800*/  ULDC UR4, c[0x0][0x164] ;  /* 0x0000590000047ab9 */ /* 0x000fe40000000800 */
[----:B------:R-:W0:Y:S08]  /*c810*/  I2F.U64.RP R6, UR4 ;  /* 0x0000000400067d12 */ /* 0x000e300008309000 */
[----:B0-----:R-:W0:Y:S02]  /*c820*/  MUFU.RCP R6, R6 ;  /* 0x0000000600067308 */ /* 0x001e240000001000 */
[----:B0-----:R-:W-:-:S06]  /*c830*/  IADD3 R2, R6, 0x1ffffffe, RZ ;  /* 0x1ffffffe06027810 */ /* 0x001fcc0007ffe0ff */
[----:B------:R-:W0:Y:S02]  /*c840*/  F2I.U64.TRUNC R2, R2 ;  /* 0x0000000200027311 */ /* 0x000e24000020d800 */
[----:B0-----:R-:W-:-:S04]  /*c850*/  IMAD.WIDE.U32 R4, R2, c[0x0][0x164], RZ ;  /* 0x0000590002047a25 */ /* 0x001fc800078e00ff */
[----:B------:R-:W-:Y:S01]  /*c860*/  IMAD R5, R2, UR5, R5 ;  /* 0x0000000502057c24 */ /* 0x000fe2000f8e0205 */
[----:B------:R-:W-:-:S03]  /*c870*/  IADD3 R7, P0, RZ, -R4, RZ ;  /* 0x80000004ff077210 */ /* 0x000fc60007f1e0ff */
[----:B------:R-:W-:Y:S02]  /*c880*/  IMAD R5, R3, c[0x0][0x164], R5 ;  /* 0x0000590003057a24 */ /* 0x000fe400078e0205 */
[----:B------:R-:W-:-:S03]  /*c890*/  IMAD.HI.U32 R4, R2, R7, RZ ;  /* 0x0000000702047227 */ /* 0x000fc600078e00ff */
[----:B------:R-:W-:Y:S02]  /*c8a0*/  IADD3.X R9, RZ, ~R5, RZ, P0, !PT ;  /* 0x80000005ff097210 */ /* 0x000fe400007fe4ff */
[----:B------:R-:W-:-:S03]  /*c8b0*/  MOV R5, R2 ;  /* 0x0000000200057202 */ /* 0x000fc60000000f00 */
[-C--:B------:R-:W-:Y:S02]  /*c8c0*/  IMAD R11, R3, R9.reuse, RZ ;  /* 0x00000009030b7224 */ /* 0x080fe400078e02ff */
[----:B------:R-:W-:-:S04]  /*c8d0*/  IMAD.WIDE.U32 R4, P0, R2, R9, R4 ;  /* 0x0000000902047225 */ /* 0x000fc80007800004 */
[----:B------:R-:W-:-:S04]  /*c8e0*/  IMAD.HI.U32 R9, R3, R9, RZ ;  /* 0x0000000903097227 */ /* 0x000fc800078e00ff */
[----:B------:R-:W-:-:S05]  /*c8f0*/  IMAD.HI.U32 R4, P1, R3, R7, R4 ;  /* 0x0000000703047227 */ /* 0x000fca0007820004 */
[----:B------:R-:W-:Y:S02]  /*c900*/  IADD3 R5, P2, R11, R4, RZ ;  /* 0x000000040b057210 */ /* 0x000fe40007f5e0ff */
[----:B------:R-:W-:-:S03]  /*c910*/  IADD3.X R4, R9, R3, RZ, P0, !PT ;  /* 0x0000000309047210 */ /* 0x000fc600007fe4ff */
[----:B------:R-:W-:Y:S01]  /*c920*/  IMAD.WIDE.U32 R2, R5, c[0x0][0x164], RZ ;  /* 0x0000590005027a25 */ /* 0x000fe200078e00ff */
[----:B------:R-:W-:-:S03]  /*c930*/  IADD3.X R7, RZ, RZ, R4, P2, P1 ;  /* 0x000000ffff077210 */ /* 0x000fc600017e2404 */
[----:B------:R-:W-:Y:S01]  /*c940*/  IMAD R4, R5, UR5, R3 ;  /* 0x0000000505047c24 */ /* 0x000fe2000f8e0203 */
[----:B------:R-:W-:-:S03]  /*c950*/  IADD3 R3, P0, RZ, -R2, RZ ;  /* 0x80000002ff037210 */ /* 0x000fc60007f1e0ff */
[----:B------:R-:W-:Y:S02]  /*c960*/  IMAD R2, R7, c[0x0][0x164], R4 ;  /* 0x0000590007027a24 */ /* 0x000fe400078e0204 */
[----:B------:R-:W-:-:S03]  /*c970*/  IMAD.HI.U32 R4, R5, R3, RZ ;  /* 0x0000000305047227 */ /* 0x000fc600078e00ff */
[----:B------:R-:W-:-:S05]  /*c980*/  IADD3.X R2, RZ, ~R2, RZ, P0, !PT ;  /* 0x80000002ff027210 */ /* 0x000fca00007fe4ff */
[----:B------:R-:W-:-:S04]  /*c990*/  IMAD.WIDE.U32 R4, P0, R5, R2, R4 ;  /* 0x0000000205047225 */ /* 0x000fc80007800004 */
[C---:B------:R-:W-:Y:S02]  /*c9a0*/  IMAD R6, R7.reuse, R2, RZ ;  /* 0x0000000207067224 */ /* 0x040fe400078e02ff */
[----:B------:R-:W-:Y:S01]  /*c9b0*/  IMAD.HI.U32 R5, P1, R7, R3, R4 ;  /* 0x0000000307057227 */ /* 0x000fe20007820004 */
[----:B------:R-:W-:-:S03]  /*c9c0*/  MOV R3, RZ ;  /* 0x000000ff00037202 */ /* 0x000fc60000000f00 */
[----:B------:R-:W-:Y:S01]  /*c9d0*/  IMAD.HI.U32 R2, R7, R2, RZ ;  /* 0x0000000207027227 */ /* 0x000fe200078e00ff */
[----:B------:R-:W-:-:S04]  /*c9e0*/  IADD3 R5, P2, R6, R5, RZ ;  /* 0x0000000506057210 */ /* 0x000fc80007f5e0ff */
[----:B------:R-:W-:Y:S01]  /*c9f0*/  IADD3.X R7, R2, R7, RZ, P0, !PT ;  /* 0x0000000702077210 */ /* 0x000fe200007fe4ff */
[----:B------:R-:W-:-:S03]  /*ca00*/  IMAD.HI.U32 R2, R5, R78, RZ ;  /* 0x0000004e05027227 */ /* 0x000fc600078e00ff */
[----:B------:R-:W-:-:S03]  /*ca10*/  IADD3.X R7, RZ, RZ, R7, P2, P1 ;  /* 0x000000ffff077210 */ /* 0x000fc600017e2407 */
[----:B------:R-:W-:-:S04]  /*ca20*/  IMAD.WIDE.U32 R2, R5, R79, R2 ;  /* 0x0000004f05027225 */ /* 0x000fc800078e0002 */
[C---:B------:R-:W-:Y:S02]  /*ca30*/  IMAD R5, R7.reuse, R79, RZ ;  /* 0x0000004f07057224 */ /* 0x040fe400078e02ff */
[----:B------:R-:W-:-:S04]  /*ca40*/  IMAD.HI.U32 R2, P0, R7, R78, R2 ;  /* 0x0000004e07027227 */ /* 0x000fc80007800002 */
[----:B------:R-:W-:Y:S01]  /*ca50*/  IMAD.HI.U32 R4, R7, R79, RZ ;  /* 0x0000004f07047227 */ /* 0x000fe200078e00ff */
[----:B------:R-:W-:-:S04]  /*ca60*/  IADD3 R5, P1, R5, R2, RZ ;  /* 0x0000000205057210 */ /* 0x000fc80007f3e0ff */
[----:B------:R-:W-:Y:S01]  /*ca70*/  IADD3.X R4, R4, RZ, RZ, P0, !PT ;  /* 0x000000ff04047210 */ /* 0x000fe200007fe4ff */
[----:B------:R-:W-:-:S03]  /*ca80*/  IMAD.WIDE.U32 R2, R5, c[0x0][0x164], RZ ;  /* 0x0000590005027a25 */ /* 0x000fc600078e00ff */
[----:B------:R-:W-:Y:S01]  /*ca90*/  IADD3.X R4, RZ, R4, RZ, P1, !PT ;  /* 0x00000004ff047210 */ /* 0x000fe20000ffe4ff */
[C---:B------:R-:W-:Y:S01]  /*caa0*/  IMAD R3, R5.reuse, UR5, R3 ;  /* 0x0000000505037c24 */ /* 0x040fe2000f8e0203 */
[----:B------:R-:W-:Y:S02]  /*cab0*/  IADD3 R6, P1, -R2, R78, RZ ;  /* 0x0000004e02067210 */ /* 0x000fe40007f3e1ff */
[----:B------:R-:W-:Y:S01]  /*cac0*/  IADD3 R2, R5, 0x1, RZ ;  /* 0x0000000105027810 */ /* 0x000fe20007ffe0ff */
[----:B------:R-:W-:Y:S01]  /*cad0*/  IMAD R3, R4, c[0x0][0x164], R3 ;  /* 0x0000590004037a24 */ /* 0x000fe200078e0203 */
[----:B------:R-:W-:-:S04]  /*cae0*/  ISETP.GE.U32.AND P0, PT, R6, c[0x0][0x164], PT ;  /* 0x0000590006007a0c */ /* 0x000fc80003f06070 */
[----:B------:R-:W-:Y:S02]  /*caf0*/  IADD3.X R7, ~R3, R79, RZ, P1, !PT ;  /* 0x0000004f03077210 */ /* 0x000fe40000ffe5ff */
[----:B------:R-:W-:Y:S02]  /*cb00*/  IADD3 R3, P1, R6, -c[0x0][0x164], RZ ;  /* 0x8000590006037a10 */ /* 0x000fe40007f3e0ff */
[C---:B------:R-:W-:Y:S02]  /*cb10*/  ISETP.GE.U32.AND.EX P0, PT, R7.reuse, UR5, PT, P0 ;  /* 0x0000000507007c0c */ /* 0x040fe4000bf06100 */
[----:B------:R-:W-:Y:S02]  /*cb20*/  IADD3.X R4, R7, ~UR5, RZ, P1, !PT ;  /* 0x8000000507047c10 */ /* 0x000fe40008ffe4ff */
[----:B------:R-:W-:Y:S02]  /*cb30*/  SEL R3, R3, R6, P0 ;  /* 0x0000000603037207 */ /* 0x000fe40000000000 */
[----:B------:R-:W-:-:S02]  /*cb40*/  SEL R4, R4, R7, P0 ;  /* 0x0000000704047207 */ /* 0x000fc40000000000 */
[----:B------:R-:W-:Y:S02]  /*cb50*/  SEL R2, R2, R5, P0 ;  /* 0x0000000502027207 */ /* 0x000fe40000000000 */
[----:B------:R-:W-:Y:S02]  /*cb60*/  ISETP.GE.U32.AND P0, PT, R3, c[0x0][0x164], PT ;  /* 0x0000590003007a0c */ /* 0x000fe40003f06070 */
[----:B------:R-:W-:Y:S02]  /*cb70*/  IADD3 R77, R2, 0x1, RZ ;  /* 0x00000001024d7810 */ /* 0x000fe40007ffe0ff */
[----:B------:R-:W-:Y:S02]  /*cb80*/  ISETP.GE.U32.AND.EX P0, PT, R4, UR5, PT, P0 ;  /* 0x0000000504007c0c */ /* 0x000fe4000bf06100 */
[----:B------:R-:W-:Y:S02]  /*cb90*/  ISETP.NE.U32.AND P1, PT, RZ, c[0x0][0x164], PT ;  /* 0x00005900ff007a0c */ /* 0x000fe40003f25070 */
[----:B------:R-:W-:-:S02]  /*cba0*/  SEL R77, R77, R2, P0 ;  /* 0x000000024d4d7207 */ /* 0x000fc40000000000 */
[----:B------:R-:W-:Y:S02]  /*cbb0*/  MOV R2, R8 ;  /* 0x0000000800027202 */ /* 0x000fe40000000f00 */
[----:B------:R-:W-:Y:S02]  /*cbc0*/  MOV R3, 0x0 ;  /* 0x0000000000037802 */ /* 0x000fe40000000f00 */
[----:B------:R-:W-:-:S04]  /*cbd0*/  ISETP.NE.AND.EX P1, PT, RZ, UR5, PT, P1 ;  /* 0x00000005ff007c0c */ /* 0x000fc8000bf25310 */
[----:B------:R-:W-:Y:S01]  /*cbe0*/  SEL R77, R77, 0xffffffff, P1 ;  /* 0xffffffff4d4d7807 */ /* 0x000fe20000800000 */
[----:B------:R-:W-:Y:S08]  /*cbf0*/  RET.REL.NODEC R2 `(my_create_soft_contacts_cuda_kernel_backward) ;  /* 0xffff340002007950 */ /* 0x000ff00003c3ffff */
        .weak           $__internal_1_$__cuda_sm20_rcp_rn_f32_slowpath
        .type           $__internal_1_$__cuda_sm20_rcp_rn_f32_slowpath,@function
        .size           $__internal_1_$__cuda_sm20_rcp_rn_f32_slowpath,($__internal_2_$__cuda_sm20_sqrt_rn_f32_slowpath - $__internal_1_$__cuda_sm20_rcp_rn_f32_slowpath)
$__internal_1_$__cuda_sm20_rcp_rn_f32_slowpath:
[----:B------:R-:W-:Y:S01]  /*cc00*/  SHF.L.U32 R25, R26, 0x1, RZ ;  /* 0x000000011a197819 */ /* 0x000fe200000006ff */
[----:B------:R-:W-:Y:S03]  /*cc10*/  BSSY B2, `(.L_x_235) ;  /* 0x0000030000027945 */ /* 0x000fe60003800000 */
[----:B------:R-:W-:-:S04]  /*cc20*/  SHF.R.U32.HI R113, RZ, 0x18, R25 ;  /* 0x00000018ff717819 */ /* 0x000fc80000011619 */
[----:B------:R-:W-:-:S13]  /*cc30*/  ISETP.NE.U32.AND P0, PT, R113, RZ, PT ;  /* 0x000000ff7100720c */ /* 0x000fda0003f05070 */
[----:B------:R-:W-:Y:S05]  /*cc40*/  @P0 BRA `(.L_x_236) ;  /* 0x000000a000000947 */ /* 0x000fea0003800000 */
[----:B------:R-:W-:-:S04]  /*cc50*/  SHF.L.U32 R25, R26, 0x1, RZ ;  /* 0x000000011a197819 */ /* 0x000fc800000006ff */
[----:B------:R-:W-:-:S13]  /*cc60*/  ISETP.NE.AND P0, PT, R25, RZ, PT ;  /* 0x000000ff1900720c */ /* 0x000fda0003f05270 */
[----:B------:R-:W-:Y:S01]  /*cc70*/  @P0 FFMA R109, R26, 1.84467440737095516160e+19, RZ ;  /* 0x5f8000001a6d0823 */ /* 0x000fe200000000ff */
[----:B------:R-:W-:Y:S08]  /*cc80*/  @!P0 MUFU.RCP R27, R26 ;  /* 0x0000001a001b8308 */ /* 0x000ff00000001000 */
[----:B------:R-:W0:Y:S02]  /*cc90*/  @P0 MUFU.RCP R112, R109 ;  /* 0x0000006d00700308 */ /* 0x000e240000001000 */
[----:B0-----:R-:W-:-:S04]  /*cca0*/  @P0 FFMA R25, R109, R112, -1 ;  /* 0xbf8000006d190423 */ /* 0x001fc80000000070 */
[----:B------:R-:W-:-:S04]  /*ccb0*/  @P0 FADD.FTZ R25, -R25, -RZ ;  /* 0x800000ff19190221 */ /* 0x000fc80000010100 */
[----:B------:R-:W-:-:S04]  /*ccc0*/  @P0 FFMA R25, R112, R25, R112 ;  /* 0x0000001970190223 */ /* 0x000fc80000000070 */
[----:B------:R-:W-:Y:S01]  /*ccd0*/  @P0 FFMA R27, R25, 1.84467440737095516160e+19, RZ ;  /* 0x5f800000191b0823 */ /* 0x000fe200000000ff */
[----:B------:R-:W-:Y:S05]  /*cce0*/  BRA `(.L_x_237) ;  /* 0x0000022000007947 */ /* 0x000fea0003800000 */
.L_x_236:
[----:B------:R-:W-:-:S04]  /*ccf0*/  IADD3 R115, R113, -0xfd, RZ ;  /* 0xffffff0371737810 */ /* 0x000fc80007ffe0ff */
[----:B------:R-:W-:-:S13]  /*cd00*/  ISETP.GT.U32.AND P0, PT, R115, 0x1, PT ;  /* 0x000000017300780c */ /* 0x000fda0003f04070 */
[----:B------:R-:W-:Y:S05]  /*cd10*/  @P0 BRA `(.L_x_238) ;  /* 0x000001e000000947 */ /* 0x000fea0003800000 */
[----:B------:R-:W-:Y:S02]  /*cd20*/  LOP3.LUT R25, R26, 0x7fffff, RZ, 0xc0, !PT ;  /* 0x007fffff1a197812 */ /* 0x000fe400078ec0ff */
[----:B------:R-:W-:Y:S02]  /*cd30*/  MOV R114, 0x3 ;  /* 0x0000000300727802 */ /* 0x000fe40000000f00 */
[----:B------:R-:W-:Y:S02]  /*cd40*/  LOP3.LUT R25, R25, 0x3f800000, RZ, 0xfc, !PT ;  /* 0x3f80000019197812 */ /* 0x000fe400078efcff */
[----:B------:R-:W-:Y:S02]  /*cd50*/  SHF.L.U32 R114, R114, R115, RZ ;  /* 0x0000007372727219 */ /* 0x000fe400000006ff */
[----:B------:R-:W0:Y:S02]  /*cd60*/  MUFU.RCP R112, R25 ;  /* 0x0000001900707308 */ /* 0x000e240000001000 */
[----:B0-----:R-:W-:-:S04]  /*cd70*/  FFMA R27, R25, R112, -1 ;  /* 0xbf800000191b7423 */ /* 0x001fc80000000070 */
[----:B------:R-:W-:-:S04]  /*cd80*/  FADD.FTZ R27, -R27, -RZ ;  /* 0x800000ff1b1b7221 */ /* 0x000fc80000010100 */
[CCC-:B------:R-:W-:Y:S01]  /*cd90*/  FFMA.RM R109, R112.reuse, R27.reuse, R112.reuse ;  /* 0x0000001b706d7223 */ /* 0x1c0fe20000004070 */
[----:B------:R-:W-:-:S04]  /*cda0*/  FFMA.RP R112, R112, R27, R112 ;  /* 0x0000001b70707223 */ /* 0x000fc80000008070 */
[C---:B------:R-:W-:Y:S02]  /*cdb0*/  LOP3.LUT R27, R109.reuse, 0x7fffff, RZ, 0xc0, !PT ;  /* 0x007fffff6d1b7812 */ /* 0x040fe400078ec0ff */
[----:B------:R-:W-:Y:S02]  /*cdc0*/  FSETP.NEU.FTZ.AND P0, PT, R109, R112, PT ;  /* 0x000000706d00720b */ /* 0x000fe40003f1d000 */
[----:B------:R-:W-:Y:S02]  /*cdd0*/  LOP3.LUT R27, R27, 0x800000, RZ, 0xfc, !PT ;  /* 0x008000001b1b7812 */ /* 0x000fe400078efcff */
[----:B------:R-:W-:Y:S02]  /*cde0*/  SEL R109, RZ, 0xffffffff, !P0 ;  /* 0xffffffffff6d7807 */ /* 0x000fe40004000000 */
[----:B------:R-:W-:Y:S02]  /*cdf0*/  LOP3.LUT R114, R114, R27, RZ, 0xc0, !PT ;  /* 0x0000001b72727212 */ /* 0x000fe400078ec0ff */
[----:B------:R-:W-:-:S02]  /*ce00*/  IADD3 R112, -R109, RZ, RZ ;  /* 0x000000ff6d707210 */ /* 0x000fc40007ffe1ff */
[-C--:B------:R-:W-:Y:S02]  /*ce10*/  SHF.R.U32.HI R114, RZ, R115.reuse, R114 ;  /* 0x00000073ff727219 */ /* 0x080fe40000011672 */
[----:B------:R-:W-:Y:S02]  /*ce20*/  LOP3.LUT P1, RZ, R112, R115, R27, 0xf8, !PT ;  /* 0x0000007370ff7212 */ /* 0x000fe4000782f81b */
[C---:B------:R-:W-:Y:S02]  /*ce30*/  LOP3.LUT P0, RZ, R114.reuse, 0x1, RZ, 0xc0, !PT ;  /* 0x0000000172ff7812 */ /* 0x040fe4000780c0ff */
[----:B------:R-:W-:Y:S02]  /*ce40*/  LOP3.LUT P2, RZ, R114, 0x2, RZ, 0xc0, !PT ;  /* 0x0000000272ff7812 */ /* 0x000fe4000784c0ff */
[----:B------:R-:W-:Y:S02]  /*ce50*/  IADD3 R112, R113, -0xfc, RZ ;  /* 0xffffff0471707810 */ /* 0x000fe40007ffe0ff */
[----:B------:R-:W-:-:S02]  /*ce60*/  PLOP3.LUT P0, PT, P0, P1, P2, 0xe0, 0x0 ;  /* 0x000000000000781c */ /* 0x000fc40000703c20 */
[----:B------:R-:W-:Y:S02]  /*ce70*/  LOP3.LUT P1, RZ, R26, 0x7fffff, RZ, 0xc0, !PT ;  /* 0x007fffff1aff7812 */ /* 0x000fe4000782c0ff */
[----:B------:R-:W-:Y:S02]  /*ce80*/  SEL R25, RZ, 0x1, !P0 ;  /* 0x00000001ff197807 */ /* 0x000fe40004000000 */
[----:B------:R-:W-:Y:S02]  /*ce90*/  SHF.R.U32.HI R27, RZ, R112, R27 ;  /* 0x00000070ff1b7219 */ /* 0x000fe4000001161b */
[----:B------:R-:W-:-:S04]  /*cea0*/  IADD3 R25, -R25, RZ, RZ ;  /* 0x000000ff19197210 */ /* 0x000fc80007ffe1ff */
[----:B------:R-:W-:-:S13]  /*ceb0*/  ISETP.GE.AND P0, PT, R25, RZ, PT ;  /* 0x000000ff1900720c */ /* 0x000fda0003f06270 */
[----:B------:R-:W-:-:S04]  /*cec0*/  @!P0 IADD3 R27, R27, 0x1, RZ ;  /* 0x000000011b1b8810 */ /* 0x000fc80007ffe0ff */
[----:B------:R-:W-:-:S04]  /*ced0*/  @!P1 SHF.L.U32 R27, R27, 0x1, RZ ;  /* 0x000000011b1b9819 */ /* 0x000fc800000006ff */
[----:B------:R-:W-:Y:S01]  /*cee0*/  LOP3.LUT R27, R27, 0x80000000, R26, 0xf8, !PT ;  /* 0x800000001b1b7812 */ /* 0x000fe200078ef81a */
[----:B------:R-:W-:Y:S05]  /*cef0*/  BRA `(.L_x_237) ;  /* 0x0000001000007947 */ /* 0x000fea0003800000 */
.L_x_238:
[----:B------:R0:W1:Y:S02]  /*cf00*/  MUFU.RCP R27, R26 ;  /* 0x0000001a001b7308 */ /* 0x0000640000001000 */
.L_x_237:
[----:B------:R-:W-:Y:S05]  /*cf10*/  BSYNC B2 ;  /* 0x0000000000027941 */ /* 0x000fea0003800000 */
.L_x_235:
[----:B-1----:R-:W-:Y:S02]  /*cf20*/  MOV R25, R27 ;  /* 0x0000001b00197202 */ /* 0x002fe40000000f00 */
[----:B0-----:R-:W-:Y:S02]  /*cf30*/  MOV R26, R111 ;  /* 0x0000006f001a7202 */ /* 0x001fe40000000f00 */
[----:B------:R-:W-:-:S04]  /*cf40*/  MOV R27, 0x0 ;  /* 0x00000000001b7802 */ /* 0x000fc80000000f00 */
[----:B------:R-:W-:Y:S05]  /*cf50*/  RET.REL.NODEC R26 `(my_create_soft_contacts_cuda_kernel_backward) ;  /* 0xffff30a01a007950 */ /* 0x000fea0003c3ffff */
        .weak           $__internal_2_$__cuda_sm20_sqrt_rn_f32_slowpath
        .type           $__internal_2_$__cuda_sm20_sqrt_rn_f32_slowpath,@function
        .size           $__internal_2_$__cuda_sm20_sqrt_rn_f32_slowpath,($__internal_3_$__cuda_sm3x_div_rn_noftz_f32_slowpath - $__internal_2_$__cuda_sm20_sqrt_rn_f32_slowpath)
$__internal_2_$__cuda_sm20_sqrt_rn_f32_slowpath:
[----:B------:R-:W-:-:S13]  /*cf60*/  LOP3.LUT P0, RZ, R25, 0x7fffffff, RZ, 0xc0, !PT ;  /* 0x7fffffff19ff7812 */ /* 0x000fda000780c0ff */
[----:B------:R-:W-:Y:S01]  /*cf70*/  @!P0 MOV R26, R25 ;  /* 0x00000019001a8202 */ /* 0x000fe20000000f00 */
[----:B------:R-:W-:Y:S05]  /*cf80*/  @!P0 BRA `(.L_x_239) ;  /* 0x0000010000008947 */ /* 0x000fea0003800000 */
[----:B------:R-:W-:-:S13]  /*cf90*/  FSETP.GEU.FTZ.AND P0, PT, R25, RZ, PT ;  /* 0x000000ff1900720b */ /* 0x000fda0003f1e000 */
[----:B------:R-:W-:Y:S01]  /*cfa0*/  @!P0 MOV R26, 0x7fffffff ;  /* 0x7fffffff001a8802 */ /* 0x000fe20000000f00 */
[----:B------:R-:W-:Y:S05]  /*cfb0*/  @!P0 BRA `(.L_x_239) ;  /* 0x000000d000008947 */ /* 0x000fea0003800000 */
[----:B------:R-:W-:-:S13]  /*cfc0*/  FSETP.GTU.FTZ.AND P0, PT, |R25|, +INF , PT ;  /* 0x7f8000001900780b */ /* 0x000fda0003f1c200 */
[----:B------:R-:W-:Y:S01]  /*cfd0*/  @P0 FADD.FTZ R26, R25, 1 ;  /* 0x3f800000191a0421 */ /* 0x000fe20000010000 */
[----:B------:R-:W-:Y:S05]  /*cfe0*/  @P0 BRA `(.L_x_239) ;  /* 0x000000a000000947 */ /* 0x000fea0003800000 */
[----:B------:R-:W-:-:S13]  /*cff0*/  FSETP.NEU.FTZ.AND P0, PT, |R25|, +INF , PT ;  /* 0x7f8000001900780b */ /* 0x000fda0003f1d200 */
[----:B------:R-:W-:-:S04]  /*d000*/  @P0 FFMA R27, R25, 1.84467440737095516160e+19, RZ ;  /* 0x5f800000191b0823 */ /* 0x000fc800000000ff */
[----:B------:R-:W0:Y:S02]  /*d010*/  @P0 MUFU.RSQ R26, R27 ;  /* 0x0000001b001a0308 */ /* 0x000e240000001400 */
[----:B0-----:R-:W-:Y:S01]  /*d020*/  @P0 FMUL.FTZ R112, R27, R26 ;  /* 0x0000001a1b700220 */ /* 0x001fe20000410000 */
[----:B------:R-:W-:-:S03]  /*d030*/  @P0 FMUL.FTZ R26, R26, 0.5 ;  /* 0x3f0000001a1a0820 */ /* 0x000fc60000410000 */
[----:B------:R-:W-:-:S04]  /*d040*/  @P0 FADD.FTZ R109, -R112, -RZ ;  /* 0x800000ff706d0221 */ /* 0x000fc80000010100 */
[----:B------:R-:W-:-:S04]  /*d050*/  @P0 FFMA R109, R112, R109, R27 ;  /* 0x0000006d706d0223 */ /* 0x000fc8000000001b */
[----:B------:R-:W-:Y:S01]  /*d060*/  @P0 FFMA R109, R109, R26, R112 ;  /* 0x0000001a6d6d0223 */ /* 0x000fe20000000070 */
[----:B------:R-:W-:-:S03]  /*d070*/  @!P0 MOV R26, R25 ;  /* 0x00000019001a8202 */ /* 0x000fc60000000f00 */
[----:B------:R-:W-:-:S05]  /*d080*/  @P0 FMUL.FTZ R26, R109, 2.3283064365386962891e-10 ;  /* 0x2f8000006d1a0820 */ /* 0x000fca0000410000 */
.L_x_239:
[----:B------:R-:W-:Y:S02]  /*d090*/  MOV R25, R26 ;  /* 0x0000001a00197202 */ /* 0x000fe40000000f00 */
[----:B------:R-:W-:Y:S02]  /*d0a0*/  MOV R26, R111 ;  /* 0x0000006f001a7202 */ /* 0x000fe40000000f00 */
[----:B------:R-:W-:-:S04]  /*d0b0*/  MOV R27, 0x0 ;  /* 0x00000000001b7802 */ /* 0x000fc80000000f00 */
[----:B------:R-:W-:Y:S05]  /*d0c0*/  RET.REL.NODEC R26 `(my_create_soft_contacts_cuda_kernel_backward) ;  /* 0xffff2f301a007950 */ /* 0x000fea0003c3ffff */
        .weak           $__internal_3_$__cuda_sm3x_div_rn_noftz_f32_slowpath
        .type           $__internal_3_$__cuda_sm3x_div_rn_noftz_f32_slowpath,@function
        .size           $__internal_3_$__cuda_sm3x_div_rn_noftz_f32_slowpath,(.L_x_1173 - $__internal_3_$__cuda_sm3x_div_rn_noftz_f32_slowpath)
$__internal_3_$__cuda_sm3x_div_rn_noftz_f32_slowpath:
[----:B------:R-:W-:Y:S01]  /*d0d0*/  SHF.R.U32.HI R111, RZ, 0x17, R26 ;  /* 0x00000017ff6f7819 */ /* 0x000fe2000001161a */
[----:B------:R-:W-:Y:S01]  /*d0e0*/  BSSY B2, `(.L_x_240) ;  /* 0x0000062000027945 */ /* 0x000fe20003800000 */
[----:B------:R-:W-:Y:S02]  /*d0f0*/  SHF.R.U32.HI R27, RZ, 0x17, R25 ;  /* 0x00000017ff1b7819 */ /* 0x000fe40000011619 */
[----:B------:R-:W-:Y:S02]  /*d100*/  LOP3.LUT R111, R111, 0xff, RZ, 0xc0, !PT ;  /* 0x000000ff6f6f7812 */ /* 0x000fe400078ec0ff */
[----:B------:R-:W-:Y:S02]  /*d110*/  LOP3.LUT R115, R27, 0xff, RZ, 0xc0, !PT ;  /* 0x000000ff1b737812 */ /* 0x000fe400078ec0ff */
[----:B------:R-:W-:Y:S02]  /*d120*/  IADD3 R113, R111, -0x1, RZ ;  /* 0xffffffff6f717810 */ /* 0x000fe40007ffe0ff */
[----:B------:R-:W-:-:S02]  /*d130*/  IADD3 R112, R115, -0x1, RZ ;  /* 0xffffffff73707810 */ /* 0x000fc40007ffe0ff */
[----:B------:R-:W-:-:S04]  /*d140*/  ISETP.GT.U32.AND P0, PT, R113, 0xfd, PT ;  /* 0x000000fd7100780c */ /* 0x000fc80003f04070 */
[----:B------:R-:W-:-:S13]  /*d150*/  ISETP.GT.U32.OR P0, PT, R112, 0xfd, P0 ;  /* 0x000000fd7000780c */ /* 0x000fda0000704470 */
[----:B------:R-:W-:Y:S01]  /*d160*/  @!P0 MOV R27, RZ ;  /* 0x000000ff001b8202 */ /* 0x000fe20000000f00 */
[----:B------:R-:W-:Y:S05]  /*d170*/  @!P0 BRA `(.L_x_241) ;  /* 0x0000017000008947 */ /* 0x000fea0003800000 */
[----:B------:R-:W-:Y:S02]  /*d180*/  FSETP.GTU.FTZ.AND P0, PT, |R25|, +INF , PT ;  /* 0x7f8000001900780b */ /* 0x000fe40003f1c200 */
[----:B------:R-:W-:-:S04]  /*d190*/  FSETP.GTU.FTZ.AND P1, PT, |R26|, +INF , PT ;  /* 0x7f8000001a00780b */ /* 0x000fc80003f3c200 */
[----:B------:R-:W-:-:S13]  /*d1a0*/  PLOP3.LUT P0, PT, P0, P1, PT, 0xa8, 0x0 ;  /* 0x000000000000781c */ /* 0x000fda0000703570 */
[----:B------:R-:W-:Y:S05]  /*d1b0*/  @P0 BRA `(.L_x_242) ;  /* 0x0000053000000947 */ /* 0x000fea0003800000 */
[----:B------:R-:W-:-:S13]  /*d1c0*/  LOP3.LUT P0, RZ, R26, 0x7fffffff, R25, 0xc8, !PT ;  /* 0x7fffffff1aff7812 */ /* 0x000fda000780c819 */
[----:B------:R-:W-:Y:S05]  /*d1d0*/  @!P0 BRA `(.L_x_243) ;  /* 0x000004f000008947 */ /* 0x000fea0003800000 */
[C---:B------:R-:W-:Y:S02]  /*d1e0*/  FSETP.NEU.FTZ.AND P3, PT, |R25|.reuse, +INF , PT ;  /* 0x7f8000001900780b */ /* 0x040fe40003f7d200 */
[----:B------:R-:W-:Y:S02]  /*d1f0*/  FSETP.NEU.FTZ.AND P1, PT, |R26|, +INF , PT ;  /* 0x7f8000001a00780b */ /* 0x000fe40003f3d200 */
[----:B------:R-:W-:-:S11]  /*d200*/  FSETP.NEU.FTZ.AND P0, PT, |R25|, +INF , PT ;  /* 0x7f8000001900780b */ /* 0x000fd60003f1d200 */
[----:B------:R-:W-:Y:S05]  /*d210*/  @!P1 BRA !P3, `(.L_x_243) ;  /* 0x000004b000009947 */ /* 0x000fea0005800000 */
[----:B------:R-:W-:-:S04]  /*d220*/  LOP3.LUT P3, RZ, R25, 0x7fffffff, RZ, 0xc0, !PT ;  /* 0x7fffffff19ff7812 */ /* 0x000fc8000786c0ff */
[----:B------:R-:W-:-:S13]  /*d230*/  PLOP3.LUT P1, PT, P1, P3, PT, 0x2a, 0x0 ;  /* 0x000000000000781c */ /* 0x000fda0000f26572 */
[----:B------:R-:W-:Y:S05]  /*d240*/  @P1 BRA `(.L_x_244) ;  /* 0x0000046000001947 */ /* 0x000fea0003800000 */
[----:B------:R-:W-:-:S04]  /*d250*/  LOP3.LUT P1, RZ, R26, 0x7fffffff, RZ, 0xc0, !PT ;  /* 0x7fffffff1aff7812 */ /* 0x000fc8000782c0ff */
[----:B------:R-:W-:-:S13]  /*d260*/  PLOP3.LUT P0, PT, P0, P1, PT, 0x2a, 0x0 ;  /* 0x000000000000781c */ /* 0x000fda0000702572 */
[----:B------:R-:W-:Y:S05]  /*d270*/  @P0 BRA `(.L_x_245) ;  /* 0x0000040000000947 */ /* 0x000fea0003800000 */
[----:B------:R-:W-:Y:S02]  /*d280*/  ISETP.GE.AND P0, PT, R112, RZ, PT ;  /* 0x000000ff7000720c */ /* 0x000fe40003f06270 */
[----:B------:R-:W-:-:S11]  /*d290*/  ISETP.GE.AND P1, PT, R113, RZ, PT ;  /* 0x000000ff7100720c */ /* 0x000fd60003f26270 */
[----:B------:R-:W-:Y:S01]  /*d2a0*/  @P0 MOV R27, RZ ;  /* 0x000000ff001b0202 */ /* 0x000fe20000000f00 */
[----:B------:R-:W-:Y:S01]  /*d2b0*/  @!P0 FFMA R25, R25, 1.84467440737095516160e+19, RZ ;  /* 0x5f80000019198823 */ /* 0x000fe200000000ff */
[----:B------:R-:W-:Y:S01]  /*d2c0*/  @!P0 MOV R27, 0xffffffc0 ;  /* 0xffffffc0001b8802 */ /* 0x000fe20000000f00 */
[----:B------:R-:W-:-:S03]  /*d2d0*/  @!P1 FFMA R26, R26, 1.84467440737095516160e+19, RZ ;  /* 0x5f8000001a1a9823 */ /* 0x000fc600000000ff */
[----:B------:R-:W-:Y:S02]  /*d2e0*/  @!P1 IADD3 R27, R27, 0x40, RZ ;  /* 0x000000401b1b9810 */ /* 0x000fe40007ffe0ff */
.L_x_241:
[----:B------:R-:W-:Y:S01]  /*d2f0*/  LEA R113, R111, 0xc0800000, 0x17 ;  /* 0xc08000006f717811 */ /* 0x000fe200078eb8ff */
[----:B------:R-:W-:Y:S03]  /*d300*/  BSSY B3, `(.L_x_246) ;  /* 0x0000036000037945 */ /* 0x000fe60003800000 */
[----:B------:R-:W-:Y:S02]  /*d310*/  IADD3 R113, -R113, R26, RZ ;  /* 0x0000001a71717210 */ /* 0x000fe40007ffe1ff */
[----:B------:R-:W-:Y:S02]  /*d320*/  IADD3 R26, R115, -0x7f, RZ ;  /* 0xffffff81731a7810 */ /* 0x000fe40007ffe0ff */
[----:B------:R-:W0:Y:S01]  /*d330*/  MUFU.RCP R112, R113 ;  /* 0x0000007100707308 */ /* 0x000e220000001000 */
[----:B------:R-:W-:Y:S02]  /*d340*/  FADD.FTZ R114, -R113, -RZ ;  /* 0x800000ff71727221 */ /* 0x000fe40000010100 */
[----:B------:R-:W-:-:S02]  /*d350*/  IMAD R25, R26, -0x800000, R25 ;  /* 0xff8000001a197824 */ /* 0x000fc400078e0219 */
[----:B0-----:R-:W-:-:S04]  /*d360*/  FFMA R115, R112, R114, 1 ;  /* 0x3f80000070737423 */ /* 0x001fc80000000072 */
[----:B------:R-:W-:-:S04]  /*d370*/  FFMA R117, R112, R115, R112 ;  /* 0x0000007370757223 */ /* 0x000fc80000000070 */
[----:B------:R-:W-:-:S04]  /*d380*/  FFMA R112, R25, R117, RZ ;  /* 0x0000007519707223 */ /* 0x000fc800000000ff */
[----:B------:R-:W-:-:S04]  /*d390*/  FFMA R115, R114, R112, R25 ;  /* 0x0000007072737223 */ /* 0x000fc80000000019 */
[----:B------:R-:W-:Y:S01]  /*d3a0*/  FFMA R116, R117, R115, R112 ;  /* 0x0000007375747223 */ /* 0x000fe20000000070 */
[----:B------:R-:W-:-:S03]  /*d3b0*/  IADD3 R112, R26, 0x7f, -R111 ;  /* 0x0000007f1a707810 */ /* 0x000fc60007ffe86f */
[----:B------:R-:W-:Y:S01]  /*d3c0*/  FFMA R115, R114, R116, R25 ;  /* 0x0000007472737223 */ /* 0x000fe20000000019 */
[----:B------:R-:W-:-:S03]  /*d3d0*/  IADD3 R112, R112, R27, RZ ;  /* 0x0000001b70707210 */ /* 0x000fc60007ffe0ff */
[----:B------:R-:W-:-:S05]  /*d3e0*/  FFMA R25, R117, R115, R116 ;  /* 0x0000007375197223 */ /* 0x000fca0000000074 */
[----:B------:R-:W-:-:S04]  /*d3f0*/  SHF.R.U32.HI R26, RZ, 0x17, R25 ;  /* 0x00000017ff1a7819 */ /* 0x000fc80000011619 */
[----:B------:R-:W-:-:S04]  /*d400*/  LOP3.LUT R26, R26, 0xff, RZ, 0xc0, !PT ;  /* 0x000000ff1a1a7812 */ /* 0x000fc800078ec0ff */
[----:B------:R-:W-:-:S04]  /*d410*/  IADD3 R113, R26, R112, RZ ;  /* 0x000000701a717210 */ /* 0x000fc80007ffe0ff */
[----:B------:R-:W-:-:S04]  /*d420*/  IADD3 R26, R113, -0x1, RZ ;  /* 0xffffffff711a7810 */ /* 0x000fc80007ffe0ff */
[----:B------:R-:W-:-:S13]  /*d430*/  ISETP.GE.U32.AND P0, PT, R26, 0xfe, PT ;  /* 0x000000fe1a00780c */ /* 0x000fda0003f06070 */
[----:B------:R-:W-:Y:S05]  /*d440*/  @!P0 BRA `(.L_x_247) ;  /* 0x0000020000008947 */ /* 0x000fea0003800000 */
[----:B------:R-:W-:-:S13]  /*d450*/  ISETP.GT.AND P0, PT, R113, 0xfe, PT ;  /* 0x000000fe7100780c */ /* 0x000fda0003f04270 */
[----:B------:R-:W-:Y:S05]  /*d460*/  @P0 BRA `(.L_x_248) ;  /* 0x000001b000000947 */ /* 0x000fea0003800000 */
[----:B------:R-:W-:-:S13]  /*d470*/  ISETP.GE.AND P0, PT, R113, 0x1, PT ;  /* 0x000000017100780c */ /* 0x000fda0003f06270 */
[----:B------:R-:W-:Y:S05]  /*d480*/  @P0 BRA `(.L_x_249) ;  /* 0x000001d000000947 */ /* 0x000fea0003800000 */
[----:B------:R-:W-:Y:S02]  /*d490*/  ISETP.GE.AND P0, PT, R113, -0x18, PT ;  /* 0xffffffe87100780c */ /* 0x000fe40003f06270 */
[----:B------:R-:W-:-:S11]  /*d4a0*/  LOP3.LUT R25, R25, 0x80000000, RZ, 0xc0, !PT ;  /* 0x8000000019197812 */ /* 0x000fd600078ec0ff */
[----:B------:R-:W-:Y:S05]  /*d4b0*/  @!P0 BRA `(.L_x_249) ;  /* 0x000001a000008947 */ /* 0x000fea0003800000 */
[-CC-:B------:R-:W-:Y:S01]  /*d4c0*/  FFMA.RZ R26, R117, R115.reuse, R116.reuse ;  /* 0x00000073751a7223 */ /* 0x180fe2000000c074 */
[----:B------:R-:W-:Y:S01]  /*d4d0*/  IADD3 R112, R113, 0x20, RZ ;  /* 0x0000002071707810 */ /* 0x000fe20007ffe0ff */
[-CC-:B------:R-:W-:Y:S01]  /*d4e0*/  FFMA.RM R27, R117, R115.reuse, R116.reuse ;  /* 0x00000073751b7223 */ /* 0x180fe20000004074 */
[----:B------:R-:W-:Y:S02]  /*d4f0*/  ISETP.NE.AND P3, PT, R113, RZ, PT ;  /* 0x000000ff7100720c */ /* 0x000fe40003f65270 */
[----:B------:R-:W-:Y:S01]  /*d500*/  LOP3.LUT R111, R26, 0x7fffff, RZ, 0xc0, !PT ;  /* 0x007fffff1a6f7812 */ /* 0x000fe200078ec0ff */
[----:B------:R-:W-:Y:S01]  /*d510*/  FFMA.RP R26, R117, R115, R116 ;  /* 0x00000073751a7223 */ /* 0x000fe20000008074 */
[----:B------:R-:W-:Y:S02]  /*d520*/  ISETP.NE.AND P1, PT, R113, RZ, PT ;  /* 0x000000ff7100720c */ /* 0x000fe40003f25270 */
[----:B------:R-:W-:Y:S02]  /*d530*/  LOP3.LUT R111, R111, 0x800000, RZ, 0xfc, !PT ;  /* 0x008000006f6f7812 */ /* 0x000fe400078efcff */
[----:B------:R-:W-:-:S02]  /*d540*/  IADD3 R113, -R113, RZ, RZ ;  /* 0x000000ff71717210 */ /* 0x000fc40007ffe1ff */
[----:B------:R-:W-:Y:S02]  /*d550*/  SHF.L.U32 R112, R111, R112, RZ ;  /* 0x000000706f707219 */ /* 0x000fe400000006ff */
[----:B------:R-:W-:Y:S02]  /*d560*/  FSETP.NEU.FTZ.AND P0, PT, R26, R27, PT ;  /* 0x0000001b1a00720b */ /* 0x000fe40003f1d000 */
[----:B------:R-:W-:Y:S02]  /*d570*/  SEL R26, R113, RZ, P3 ;  /* 0x000000ff711a7207 */ /* 0x000fe40001800000 */
[----:B------:R-:W-:Y:S02]  /*d580*/  ISETP.NE.AND P1, PT, R112, RZ, P1 ;  /* 0x000000ff7000720c */ /* 0x000fe40000f25270 */
[----:B------:R-:W-:Y:S02]  /*d590*/  SHF.R.U32.HI R26, RZ, R26, R111 ;  /* 0x0000001aff1a7219 */ /* 0x000fe4000001166f */
[----:B------:R-:W-:-:S02]  /*d5a0*/  PLOP3.LUT P0, PT, P0, P1, PT, 0xa8, 0x0 ;  /* 0x000000000000781c */ /* 0x000fc40000703570 */
[----:B------:R-:W-:Y:S02]  /*d5b0*/  SHF.R.U32.HI R112, RZ, 0x1, R26 ;  /* 0x00000001ff707819 */ /* 0x000fe4000001161a */
[----:B------:R-:W-:-:S04]  /*d5c0*/  SEL R27, RZ, 0x1, !P0 ;  /* 0x00000001ff1b7807 */ /* 0x000fc80004000000 */
[----:B------:R-:W-:-:S04]  /*d5d0*/  LOP3.LUT R27, R27, 0x1, R112, 0xf8, !PT ;  /* 0x000000011b1b7812 */ /* 0x000fc800078ef870 */
[----:B------:R-:W-:-:S04]  /*d5e0*/  LOP3.LUT R27, R27, R26, RZ, 0xc0, !PT ;  /* 0x0000001a1b1b7212 */ /* 0x000fc800078ec0ff */
[----:B------:R-:W-:-:S04]  /*d5f0*/  IADD3 R112, R112, R27, RZ ;  /* 0x0000001b70707210 */ /* 0x000fc80007ffe0ff */
[----:B------:R-:W-:Y:S01]  /*d600*/  LOP3.LUT R25, R112, R25, RZ, 0xfc, !PT ;  /* 0x0000001970197212 */ /* 0x000fe200078efcff */
[----:B------:R-:W-:Y:S05]  /*d610*/  BRA `(.L_x_249) ;  /* 0x0000004000007947 */ /* 0x000fea0003800000 */
.L_x_248:
[----:B------:R-:W-:-:S04]  /*d620*/  LOP3.LUT R25, R25, 0x80000000, RZ, 0xc0, !PT ;  /* 0x8000000019197812 */ /* 0x000fc800078ec0ff */
[----:B------:R-:W-:Y:S01]  /*d630*/  LOP3.LUT R25, R25, 0x7f800000, RZ, 0xfc, !PT ;  /* 0x7f80000019197812 */ /* 0x000fe200078efcff */
[----:B------:R-:W-:Y:S05]  /*d640*/  BRA `(.L_x_249) ;  /* 0x0000001000007947 */ /* 0x000fea0003800000 */
.L_x_247:
[----:B------:R-:W-:Y:S02]  /*d650*/  LEA R25, R112, R25, 0x17 ;  /* 0x0000001970197211 */ /* 0x000fe400078eb8ff */
.L_x_249:
[----:B------:R-:W-:Y:S05]  /*d660*/  BSYNC B3 ;  /* 0x0000000000037941 */ /* 0x000fea0003800000 */
.L_x_246:
[----:B------:R-:W-:Y:S05]  /*d670*/  BRA `(.L_x_250) ;  /* 0x0000008000007947 */ /* 0x000fea0003800000 */
.L_x_245:
[----:B------:R-:W-:-:S04]  /*d680*/  LOP3.LUT R25, R26, 0x80000000, R25, 0x48, !PT ;  /* 0x800000001a197812 */ /* 0x000fc800078e4819 */
[----:B------:R-:W-:Y:S01]  /*d690*/  LOP3.LUT R25, R25, 0x7f800000, RZ, 0xfc, !PT ;  /* 0x7f80000019197812 */ /* 0x000fe200078efcff */
[----:B------:R-:W-:Y:S05]  /*d6a0*/  BRA `(.L_x_250) ;  /* 0x0000005000007947 */ /* 0x000fea0003800000 */
.L_x_244:
[----:B------:R-:W-:Y:S01]  /*d6b0*/  LOP3.LUT R25, R26, 0x80000000, R25, 0x48, !PT ;  /* 0x800000001a197812 */ /* 0x000fe200078e4819 */
[----:B------:R-:W-:Y:S05]  /*d6c0*/  BRA `(.L_x_250) ;  /* 0x0000003000007947 */ /* 0x000fea0003800000 */
.L_x_243:
[----:B------:R-:W0:Y:S01]  /*d6d0*/  MUFU.RSQ R25, -QNAN ;  /* 0xffc0000000197908 */ /* 0x000e220000001400 */
[----:B------:R-:W-:Y:S05]  /*d6e0*/  BRA `(.L_x_250) ;  /* 0x0000001000007947 */ /* 0x000fea0003800000 */
.L_x_242:
[----:B------:R-:W-:Y:S02]  /*d6f0*/  FADD.FTZ R25, R25, R26 ;  /* 0x0000001a19197221 */ /* 0x000fe40000010000 */
.L_x_250:
[----:B------:R-:W-:Y:S05]  /*d700*/  BSYNC B2 ;  /* 0x0000000000027941 */ /* 0x000fea0003800000 */
.L_x_240:
[----:B------:R-:W-:Y:S02]  /*d710*/  MOV R26, R109 ;  /* 0x0000006d001a7202 */ /* 0x000fe40000000f00 */
[----:B------:R-:W-:-:S04]  /*d720*/  MOV R27, 0x0 ;  /* 0x00000000001b7802 */ /* 0x000fc80000000f00 */
[----:B------:R-:W-:Y:S05]  /*d730*/  RET.REL.NODEC R26 `(my_create_soft_contacts_cuda_kernel_backward) ;  /* 0xffff28c01a007950 */ /* 0x000fea0003c3ffff */
.L_x_251:
[----:B------:R-:W-:-:S00]  /*d740*/  BRA `(.L_x_251) ;  /* 0xfffffff000007947 */ /* 0x000fc0000383ffff */
[----:B------:R-:W-:-:S00]  /*d750*/  NOP ;  /* 0x0000000000007918 */ /* 0x000fc00000000000 */
        /* <DEDUP_REMOVED lines=10> */
.L_x_1173:


//--------------------- .text.my_create_soft_contacts_cuda_kernel_forward --------------------------
	.section	.text.my_create_soft_contacts_cuda_kernel_forward,"ax",@progbits
	.sectioninfo	@"SHI_REGISTERS=88"
	.align	128
        .global         my_create_soft_contacts_cuda_kernel_forward
        .type           my_create_soft_contacts_cuda_kernel_forward,@function
        .size           my_create_soft_contacts_cuda_kernel_forward,(.L_x_1177 - my_create_soft_contacts_cuda_kernel_forward)
        .other          my_create_soft_contacts_cuda_kernel_forward,@"STO_CUDA_ENTRY STV_DEFAULT"
my_create_soft_contacts_cuda_kernel_forward:
.text.my_create_soft_contacts_cuda_kernel_forward:
        /* <DEDUP_REMOVED lines=9> */
[----:B------:R-:W-:Y:S01]  /*0090*/  ULDC UR6, c[0x0][0x0] ;  /* 0x0000000000067ab9 */ /* 0x000fe20000000800 */
[----:B------:R-:W-:Y:S01]  /*00a0*/  BSSY B0, `(.L_x_252) ;  /* 0x00006b9000007945 */ /* 0x000fe20003800000 */
[----:B------:R-:W-:Y:S01]  /*00b0*/  ULDC UR7, c[0x0][0xc] ;  /* 0x0000030000077ab9 */ /* 0x000fe20000000800 */
[----:B------:R-:W-:Y:S01]  /*00c0*/  MOV R34, R20 ;  /* 0x0000001400227202 */ /* 0x000fe20000000f00 */
[----:B------:R-:W-:Y:S02]  /*00d0*/  UIMAD.WIDE.U32 UR6, UR6, UR7, URZ ;  /* 0x00000007060672a5 */ /* 0x000fe4000f8e003f */
        /* <DEDUP_REMOVED lines=11> */
[----:B------:R-:W-:Y:S02]  /*0190*/  UMOV UR4, URZ ;  /* 0x0000003f00047c82 */ /* 0x000fe40008000000 */
[----:B------:R-:W-:Y:S02]  /*01a0*/  ULDC UR5, c[0x0][0x164] ;  /* 0x0000590000057ab9 */ /* 0x000fe40000000800 */
[----:B------:R-:W-:Y:S02]  /*01b0*/  USHF.R.S32.HI UR8, URZ, 0x1f, UR8 ;  /* 0x0000001f3f087899 */ /* 0x000fe40008011408 */
        /* <DEDUP_REMOVED lines=11> */
[----:B------:R-:W-:Y:S02]  /*0270*/  UIADD3 UR19, UR7, UR4, URZ ;  /* 0x0000000407137290 */ /* 0x000fe4000fffe03f */
[----:B------:R-:W-:-:S02]  /*0280*/  ULDC.64 UR20, c[0x0][0x118] ;  /* 0x0000460000147ab9 */ /* 0x000fc40000000a00 */
.L_x_395:
[----:B------:R-:W-:Y:S01]  /*0290*/  LOP3.LUT R0, R21, UR5, RZ, 0xfc, !PT ;  /* 0x0000000515007c12 */ /* 0x000fe2000f8efcff */
[----:B------:R-:W-:Y:S01]  /*02a0*/  YIELD ;  /* 0x0000000000007946 */ /* 0x000fe20003800000 */
[----:B------:R-:W-:Y:S02]  /*02b0*/  BSSY B1, `(.L_x_253) ;  /* 0x000001c000017945 */ /* 0x000fe40003800000 */
[----:B------:R-:W-:-:S13]  /*02c0*/  ISETP.NE.U32.AND P0, PT, R0, RZ, PT ;  /* 0x000000ff0000720c */ /* 0x000fda0003f05070 */
[----:B01----:R-:W-:Y:S05]  /*02d0*/  @!P0 BRA `(.L_x_254) ;  /* 0x0000005000008947 */ /* 0x003fea0003800000 */
[----:B------:R-:W-:Y:S02]  /*02e0*/  MOV R6, 0x300 ;  /* 0x0000030000067802 */ /* 0x000fe40000000f00 */
[----:B------:R-:W-:Y:S05]  /*02f0*/  CALL.REL.NOINC `($__internal_4_$__cuda_sm20_div_u64) ;  /* 0x0000695000007944 */ /* 0x000fea0003c00000 */
[----:B------:R-:W-:-:S05]  /*0300*/  IADD3 R39, -R38, RZ, RZ ;  /* 0x000000ff26277210 */ /* 0x000fca0007ffe1ff */
[----:B------:R-:W-:Y:S01]  /*0310*/  IMAD R39, R39, c[0x0][0x164], R34 ;  /* 0x0000590027277a24 */ /* 0x000fe200078e0222 */
[----:B------:R-:W-:Y:S05]  /*0320*/  BRA `(.L_x_255) ;  /* 0x0000014000007947 */ /* 0x000fea0003800000 */
.L_x_254:
        /* <DEDUP_REMOVED lines=20> */
.L_x_255:
[----:B------:R-:W-:Y:S05]  /*0470*/  BSYNC B1 ;  /* 0x0000000000017941 */ /* 0x000fea0003800000 */
.L_x_253:
[----:B------:R-:W-:Y:S02]  /*0480*/  SHF.R.S32.HI R22, RZ, 0x1f, R38 ;  /* 0x0000001fff167819 */ /* 0x000fe40000011426 */
[----:B------:R-:W-:-:S03]  /*0490*/  MOV R3, c[0x0][0x210] ;  /* 0x0000840000037a02 */ /* 0x000fc60000000f00 */
[----:B------:R-:W-:Y:S02]  /*04a0*/  IMAD R5, R22, c[0x0][0x210], RZ ;  /* 0x0000840016057a24 */ /* 0x000fe400078e02ff */
[----:B------:R-:W-:-:S04]  /*04b0*/  IMAD.WIDE.U32 R2, R38, R3, c[0x0][0x1f0] ;  /* 0x00007c0026027625 */ /* 0x000fc800078e0003 */
[----:B------:R-:W-:-:S05]  /*04c0*/  IMAD R5, R38, UR8, R5 ;  /* 0x0000000826057c24 */ /* 0x000fca000f8e0205 */
[----:B------:R-:W-:-:S05]  /*04d0*/  IADD3 R3, R3, R5, RZ ;  /* 0x0000000503037210 */ /* 0x000fca0007ffe0ff */
[----:B------:R-:W2:Y:S02]  /*04e0*/  LDG.E R2, [R2.64] ;  /* 0x0000001402027981 */ /* 0x000ea4000c1e1900 */
[----:B--2---:R-:W-:-:S04]  /*04f0*/  LOP3.LUT R0, R2, 0x1, RZ, 0xc0, !PT ;  /* 0x0000000102007812 */ /* 0x004fc800078ec0ff */
[----:B------:R-:W-:-:S13]  /*0500*/  ISETP.NE.U32.AND P0, PT, R0, 0x1, PT ;  /* 0x000000010000780c */ /* 0x000fda0003f05070 */
[----:B------:R-:W-:Y:S05]  /*0510*/  @P0 EXIT ;  /* 0x000000000000094d */ /* 0x000fea0003800000 */
[----:B------:R-:W-:Y:S02]  /*0520*/  SHF.R.S32.HI R5, RZ, 0x1f, R39 ;  /* 0x0000001fff057819 */ /* 0x000fe40000011427 */
[----:B------:R-:W-:-:S03]  /*0530*/  MOV R2, c[0x0][0x2b8] ;  /* 0x0000ae0000027a02 */ /* 0x000fc60000000f00 */
[----:B------:R-:W-:Y:S02]  /*0540*/  IMAD R0, R5, c[0x0][0x2b8], RZ ;  /* 0x0000ae0005007a24 */ /* 0x000fe400078e02ff */
[----:B------:R-:W-:-:S04]  /*0550*/  IMAD.WIDE.U32 R2, R39, R2, c[0x0][0x298] ;  /* 0x0000a60027027625 */ /* 0x000fc800078e0002 */
[----:B------:R-:W-:-:S05]  /*0560*/  IMAD R7, R39, UR9, R0 ;  /* 0x0000000927077c24 */ /* 0x000fca000f8e0200 */
[----:B------:R-:W-:-:S06]  /*0570*/  IADD3 R3, R3, R7, RZ ;  /* 0x0000000703037210 */ /* 0x000fcc0007ffe0ff */
[----:B------:R0:W2:Y:S01]  /*0580*/  LDG.E R3, [R2.64] ;  /* 0x0000001402037981 */ /* 0x0000a2000c1e1900 */
[----:B------:R-:W-:Y:S01]  /*0590*/  MOV R8, c[0x0][0x280] ;  /* 0x0000a00000087a02 */ /* 0x000fe20000000f00 */
[----:B------:R-:W-:Y:S01]  /*05a0*/  IMAD R4, R5, c[0x0][0x280], RZ ;  /* 0x0000a00005047a24 */ /* 0x000fe200078e02ff */
[----:B------:R-:W-:Y:S02]  /*05b0*/  MOV R52, RZ ;  /* 0x000000ff00347202 */ /* 0x000fe40000000f00 */
[----:B------:R-:W-:Y:S01]  /*05c0*/  MOV R16, RZ ;  /* 0x000000ff00107202 */ /* 0x000fe20000000f00 */
[----:B------:R-:W-:-:S04]  /*05d0*/  IMAD.WIDE.U32 R8, R39, R8, c[0x0][0x260] ;  /* 0x0000980027087625 */ /* 0x000fc800078e0008 */
[----:B------:R-:W-:-:S05]  /*05e0*/  IMAD R13, R39, UR12, R4 ;  /* 0x0000000c270d7c24 */ /* 0x000fca000f8e0204 */
[----:B------:R-:W-:Y:S02]  /*05f0*/  IADD3 R9, R9, R13, RZ ;  /* 0x0000000d09097210 */ /* 0x000fe40007ffe0ff */
[----:B------:R-:W-:-:S03]  /*0600*/  MOV R18, RZ ;  /* 0x000000ff00127202 */ /* 0x000fc60000000f00 */
[----:B------:R1:W3:Y:S04]  /*0610*/  LDG.E R41, [R8.64+0x4] ;  /* 0x0000041408297981 */ /* 0x0002e8000c1e1900 */
[----:B------:R1:W4:Y:S04]  /*0620*/  LDG.E R42, [R8.64] ;  /* 0x00000014082a7981 */ /* 0x000328000c1e1900 */
[----:B------:R1:W3:Y:S04]  /*0630*/  LDG.E R43, [R8.64+0x8] ;  /* 0x00000814082b7981 */ /* 0x0002e8000c1e1900 */
[----:B------:R1:W3:Y:S01]  /*0640*/  LDG.E R44, [R8.64+0x18] ;  /* 0x00001814082c7981 */ /* 0x0002e2000c1e1900 */
[----:B------:R-:W-:-:S03]  /*0650*/  CS2R R12, SRZ ;  /* 0x00000000000c7805 */ /* 0x000fc6000001ff00 */
[----:B------:R1:W3:Y:S01]  /*0660*/  LDG.E R45, [R8.64+0x10] ;  /* 0x00001014082d7981 */ /* 0x0002e2000c1e1900 */
[----:B------:R-:W-:-:S03]  /*0670*/  MOV R10, c[0x0][0x2f0] ;  /* 0x0000bc00000a7a02 */ /* 0x000fc60000000f00 */
[----:B------:R1:W3:Y:S01]  /*0680*/  LDG.E R46, [R8.64+0xc] ;  /* 0x00000c14082e7981 */ /* 0x0002e2000c1e1900 */
[----:B0-----:R-:W-:Y:S01]  /*0690*/  SHF.R.S32.HI R2, RZ, 0x1f, R10 ;  /* 0x0000001fff027819 */ /* 0x001fe2000001140a */
[----:B------:R-:W-:Y:S02]  /*06a0*/  IMAD R4, R5, c[0x0][0x2f0], RZ ;  /* 0x0000bc0005047a24 */ /* 0x000fe400078e02ff */
[----:B------:R1:W3:Y:S01]  /*06b0*/  LDG.E R47, [R8.64+0x14] ;  /* 0x00001414082f7981 */ /* 0x0002e2000c1e1900 */
[----:B------:R-:W-:Y:S01]  /*06c0*/  MOV R14, RZ ;  /* 0x000000ff000e7202 */ /* 0x000fe20000000f00 */
[----:B------:R-:W-:Y:S01]  /*06d0*/  IMAD R19, R2, R39, R4 ;  /* 0x0000002702137224 */ /* 0x000fe200078e0204 */
[----:B--2---:R-:W-:-:S13]  /*06e0*/  ISETP.GE.AND P0, PT, R3, RZ, PT ;  /* 0x000000ff0300720c */ /* 0x004fda0003f06270 */
[----:B------:R-:W-:Y:S02]  /*06f0*/  @P0 SHF.R.S32.HI R0, RZ, 0x1f, R3 ;  /* 0x0000001fff000819 */ /* 0x000fe40000011403 */
[----:B------:R-:W-:-:S03]  /*0700*/  @P0 MOV R6, c[0x0][0x248] ;  /* 0x0000920000060a02 */ /* 0x000fc60000000f00 */
[----:B------:R-:W-:Y:S02]  /*0710*/  @P0 IMAD R0, R0, c[0x0][0x248], RZ ;  /* 0x0000920000000a24 */ /* 0x000fe400078e02ff */
[----:B------:R-:W-:-:S04]  /*0720*/  @P0 IMAD.WIDE.U32 R6, R3, R6, c[0x0][0x228] ;  /* 0x00008a0003060625 */ /* 0x000fc800078e0006 */
[----:B------:R-:W-:Y:S01]  /*0730*/  @P0 IMAD R11, R3, UR13, R0 ;  /* 0x0000000d030b0c24 */ /* 0x000fe2000f8e0200 */
[----:B------:R-:W-:-:S04]  /*0740*/  MOV R0, 0x3f800000 ;  /* 0x3f80000000007802 */ /* 0x000fc80000000f00 */
[----:B------:R-:W-:-:S05]  /*0750*/  @P0 IADD3 R7, R7, R11, RZ ;  /* 0x0000000b07070210 */ /* 0x000fca0007ffe0ff */
[----:B------:R0:W3:Y:S04]  /*0760*/  @P0 LDG.E R52, [R6.64+0x10] ;  /* 0x0000101406340981 */ /* 0x0000e8000c1e1900 */
[----:B------:R0:W4:Y:S04]  /*0770*/  @P0 LDG.E R16, [R6.64+0xc] ;  /* 0x00000c1406100981 */ /* 0x000128000c1e1900 */
[----:B------:R0:W2:Y:S04]  /*0780*/  @P0 LDG.E R18, [R6.64+0x14] ;  /* 0x0000141406120981 */ /* 0x0000a8000c1e1900 */
[----:B------:R0:W2:Y:S01]  /*0790*/  @P0 LDG.E R0, [R6.64+0x18] ;  /* 0x0000181406000981 */ /* 0x0000a2000c1e1900 */
[----:B------:R-:W-:Y:S01]  /*07a0*/  IMAD R3, R22, c[0x0][0x1a0], RZ ;  /* 0x0000680016037a24 */ /* 0x000fe200078e02ff */
[----:B------:R-:W-:-:S02]  /*07b0*/  MOV R11, c[0x0][0x1a0] ;  /* 0x00006800000b7a02 */ /* 0x000fc40000000f00 */
[----:B------:R0:W2:Y:S01]  /*07c0*/  @P0 LDG.E R13, [R6.64+0x4] ;  /* 0x00000414060d0981 */ /* 0x0000a2000c1e1900 */
[C---:B------:R-:W-:Y:S02]  /*07d0*/  IMAD R15, R38.reuse, UR10, R3 ;  /* 0x0000000a260f7c24 */ /* 0x040fe4000f8e0203 */
[----:B------:R-:W-:Y:S01]  /*07e0*/  IMAD.WIDE.U32 R2, R38, R11, c[0x0][0x180] ;  /* 0x0000600026027625 */ /* 0x000fe200078e000b */
[----:B------:R0:W2:Y:S04]  /*07f0*/  @P0 LDG.E R12, [R6.64] ;  /* 0x00000014060c0981 */ /* 0x0000a8000c1e1900 */
[----:B------:R0:W2:Y:S01]  /*0800*/  @P0 LDG.E R14, [R6.64+0x8] ;  /* 0x00000814060e0981 */ /* 0x0000a2000c1e1900 */
[----:B------:R-:W-:-:S05]  /*0810*/  IADD3 R3, R3, R15, RZ ;  /* 0x0000000f03037210 */ /* 0x000fca0007ffe0ff */
[----:B------:R0:W2:Y:S04]  /*0820*/  LDG.E R23, [R2.64+0x4] ;  /* 0x0000041402177981 */ /* 0x0000a8000c1e1900 */
[----:B------:R0:W2:Y:S04]  /*0830*/  LDG.E R24, [R2.64] ;  /* 0x0000001402187981 */ /* 0x0000a8000c1e1900 */
[----:B------:R0:W2:Y:S01]  /*0840*/  LDG.E R26, [R2.64+0x8] ;  /* 0x00000814021a7981 */ /* 0x0000a2000c1e1900 */
[----:B------:R-:W-:-:S05]  /*0850*/  IMAD.WIDE.U32 R10, R39, R10, c[0x0][0x2d0] ;  /* 0x0000b400270a7625 */ /* 0x000fca00078e000a */
[----:B------:R-:W-:-:S05]  /*0860*/  IADD3 R11, R11, R19, RZ ;  /* 0x000000130b0b7210 */ /* 0x000fca0007ffe0ff */
[----:B------:R0:W2:Y:S01]  /*0870*/  LDG.E R19, [R10.64] ;  /* 0x000000140a137981 */ /* 0x0000a2000c1e1900 */
[----:B------:R-:W-:Y:S01]  /*0880*/  MOV R20, c[0x0][0x3d0] ;  /* 0x0000f40000147a02 */ /* 0x000fe20000000f00 */
[----:B-1----:R-:W-:Y:S02]  /*0890*/  IMAD R9, R22, c[0x0][0x1d8], RZ ;  /* 0x0000760016097a24 */ /* 0x002fe400078e02ff */
[----:B------:R-:W-:Y:S01]  /*08a0*/  IMAD R8, R5, c[0x0][0x3d0], RZ ;  /* 0x0000f40005087a24 */ /* 0x000fe200078e02ff */
[----:B------:R-:W-:Y:S01]  /*08b0*/  SHF.R.S32.HI R4, RZ, 0x1f, R20 ;  /* 0x0000001fff047819 */ /* 0x000fe20000011414 */
[----:B------:R-:W-:Y:S01]  /*08c0*/  IMAD R15, R38, UR11, R9 ;  /* 0x0000000b260f7c24 */ /* 0x000fe2000f8e0209 */
[----:B0-----:R-:W-:-:S03]  /*08d0*/  MOV R7, c[0x0][0x1d8] ;  /* 0x0000760000077a02 */ /* 0x001fc60000000f00 */
[----:B------:R-:W-:Y:S02]  /*08e0*/  IMAD R11, R4, R39, R8 ;  /* 0x00000027040b7224 */ /* 0x000fe400078e0208 */
[----:B------:R-:W-:-:S05]  /*08f0*/  IMAD.WIDE.U32 R8, R39, R20, c[0x0][0x3b0] ;  /* 0x0000ec0027087625 */ /* 0x000fca00078e0014 */
[----:B------:R-:W-:Y:S01]  /*0900*/  IADD3 R3, R9, R11, RZ ;  /* 0x0000000b09037210 */ /* 0x000fe20007ffe0ff */
[----:B------:R-:W-:Y:S01]  /*0910*/  IMAD.WIDE.U32 R6, R38, R7, c[0x0][0x1b8] ;  /* 0x00006e0026067625 */ /* 0x000fe200078e0007 */
[----:B------:R-:W-:-:S04]  /*0920*/  MOV R2, R8 ;  /* 0x0000000800027202 */ /* 0x000fc80000000f00 */
[----:B------:R-:W-:Y:S01]  /*0930*/  IADD3 R7, R7, R15, RZ ;  /* 0x0000000f07077210 */ /* 0x000fe20007ffe0ff */
[----:B------:R0:W5:Y:S04]  /*0940*/  LDG.E R49, [R2.64] ;  /* 0x0000001402317981 */ /* 0x000168000c1e1900 */
[----:B------:R1:W5:Y:S04]  /*0950*/  LDG.E R4, [R6.64] ;  /* 0x0000001406047981 */ /* 0x000368000c1e1900 */
[----:B------:R0:W5:Y:S04]  /*0960*/  LDG.E R51, [R2.64+0x4] ;  /* 0x0000041402337981 */ /* 0x000168000c1e1900 */
[----:B------:R0:W5:Y:S01]  /*0970*/  LDG.E R56, [R2.64+0x8] ;  /* 0x0000081402387981 */ /* 0x000162000c1e1900 */
[----:B------:R-:W-:Y:S01]  /*0980*/  BSSY B1, `(.L_x_256) ;  /* 0x0000599000017945 */ /* 0x000fe20003800000 */
[----:B---3--:R-:W-:-:S04]  /*0990*/  FMUL R9, R41, R52 ;  /* 0x0000003429097220 */ /* 0x008fc80000400000 */
[----:B----4-:R-:W-:-:S04]  /*09a0*/  FFMA R8, R42, R16, R9 ;  /* 0x000000102a087223 */ /* 0x010fc80000000009 */
[-C--:B--2---:R-:W-:Y:S01]  /*09b0*/  FFMA R8, R43, R18.reuse, R8 ;  /* 0x000000122b087223 */ /* 0x084fe20000000008 */
[----:B------:R-:W-:Y:S01]  /*09c0*/  FMUL R10, R41, R18 ;  /* 0x00000012290a7220 */ /* 0x000fe20000400000 */
[----:B------:R-:W-:Y:S02]  /*09d0*/  FADD R9, R0, R0 ;  /* 0x0000000000097221 */ /* 0x000fe40000000000 */
[----:B-1----:R-:W-:Y:S01]  /*09e0*/  FADD R7, R8, R8 ;  /* 0x0000000808077221 */ /* 0x002fe20000000000 */
[----:B------:R-:W-:Y:S01]  /*09f0*/  FMUL R11, R43, R16 ;  /* 0x000000102b0b7220 */ /* 0x000fe20000400000 */
[----:B------:R-:W-:Y:S01]  /*0a00*/  FFMA R6, R9, R0, -1 ;  /* 0xbf80000009067423 */ /* 0x000fe20000000000 */
[----:B------:R-:W-:Y:S01]  /*0a10*/  FFMA R9, R43, R52, -R10 ;  /* 0x000000342b097223 */ /* 0x000fe2000000080a */
[----:B0-----:R-:W-:Y:S01]  /*0a20*/  FMUL R3, R7, R16 ;  /* 0x0000001007037220 */ /* 0x001fe20000400000 */
[----:B------:R-:W-:Y:S02]  /*0a30*/  FFMA R11, R42, R18, -R11 ;  /* 0x000000122a0b7223 */ /* 0x000fe4000000080b */
[----:B------:R-:W-:Y:S01]  /*0a40*/  FMUL R2, R9, R0 ;  /* 0x0000000009027220 */ /* 0x000fe20000400000 */
[----:B------:R-:W-:Y:S01]  /*0a50*/  FFMA R3, R6, R42, R3 ;  /* 0x0000002a06037223 */ /* 0x000fe20000000003 */
[----:B------:R-:W-:Y:S01]  /*0a60*/  FMUL R8, R11, R0 ;  /* 0x000000000b087220 */ /* 0x000fe20000400000 */
[----:B------:R-:W-:-:S02]  /*0a70*/  FMUL R11, R7, R52 ;  /* 0x00000034070b7220 */ /* 0x000fc40000400000 */
[----:B------:R-:W-:Y:S01]  /*0a80*/  FFMA R3, R2, 2, R3 ;  /* 0x4000000002037823 */ /* 0x000fe20000000003 */
[----:B------:R-:W-:Y:S01]  /*0a90*/  FMUL R2, R44, R52 ;  /* 0x000000342c027220 */ /* 0x000fe20000400000 */
[----:B------:R-:W-:Y:S01]  /*0aa0*/  FMUL R10, R7, R18 ;  /* 0x00000012070a7220 */ /* 0x000fe20000400000 */
[----:B------:R-:W-:Y:S01]  /*0ab0*/  FMUL R20, R42, R52 ;  /* 0x000000342a147220 */ /* 0x000fe20000400000 */
[----:B------:R-:W-:Y:S01]  /*0ac0*/  FFMA R11, R6, R41, R11 ;  /* 0x00000029060b7223 */ /* 0x000fe2000000000b */
[C---:B------:R-:W-:Y:S01]  /*0ad0*/  FMUL R7, R44.reuse, R16 ;  /* 0x000000102c077220 */ /* 0x040fe20000400000 */
[----:B------:R-:W-:Y:S01]  /*0ae0*/  FFMA R9, R45, R0, R2 ;  /* 0x000000002d097223 */ /* 0x000fe20000000002 */
[----:B------:R-:W-:Y:S01]  /*0af0*/  FMUL R2, R44, R18 ;  /* 0x000000122c027220 */ /* 0x000fe20000400000 */
[----:B------:R-:W-:Y:S01]  /*0b00*/  FFMA R15, R41, R16, -R20 ;  /* 0x00000010290f7223 */ /* 0x000fe20000000814 */
[----:B------:R-:W-:Y:S01]  /*0b10*/  FFMA R8, R8, 2, R11 ;  /* 0x4000000008087823 */ /* 0x000fe2000000000b */
[C---:B------:R-:W-:Y:S01]  /*0b20*/  FFMA R7, R46.reuse, R0, R7 ;  /* 0x000000002e077223 */ /* 0x040fe20000000007 */
[C---:B------:R-:W-:Y:S01]  /*0b30*/  FFMA R9, R46.reuse, R18, R9 ;  /* 0x000000122e097223 */ /* 0x040fe20000000009 */
[----:B------:R-:W-:Y:S01]  /*0b40*/  FMUL R11, R46, R16 ;  /* 0x000000102e0b7220 */ /* 0x000fe20000400000 */
[-C--:B------:R-:W-:Y:S01]  /*0b50*/  FFMA R2, R47, R0.reuse, R2 ;  /* 0x000000002f027223 */ /* 0x080fe20000000002 */
[----:B------:R-:W-:Y:S01]  /*0b60*/  FFMA R10, R6, R43, R10 ;  /* 0x0000002b060a7223 */ /* 0x000fe2000000000a */
[----:B------:R-:W-:Y:S01]  /*0b70*/  FMUL R15, R15, R0 ;  /* 0x000000000f0f7220 */ /* 0x000fe20000400000 */
[----:B------:R-:W-:Y:S01]  /*0b80*/  FADD R13, R8, R13 ;  /* 0x0000000d080d7221 */ /* 0x000fe20000000000 */
[C---:B------:R-:W-:Y:S01]  /*0b90*/  FFMA R7, R47.reuse, R52, R7 ;  /* 0x000000342f077223 */ /* 0x040fe20000000007 */
[----:B------:R-:W-:Y:S01]  /*0ba0*/  FFMA R48, R47, -R16, R9 ;  /* 0x800000102f307223 */ /* 0x000fe20000000009 */
[----:B------:R-:W-:Y:S01]  /*0bb0*/  FFMA R11, R44, R0, -R11 ;  /* 0x000000002c0b7223 */ /* 0x000fe2000000080b */
[----:B------:R-:W-:Y:S01]  /*0bc0*/  FFMA R9, R45, R16, R2 ;  /* 0x000000102d097223 */ /* 0x000fe20000000002 */
[----:B------:R-:W-:Y:S01]  /*0bd0*/  FFMA R15, R15, 2, R10 ;  /* 0x400000000f0f7823 */ /* 0x000fe2000000000a */
[----:B------:R-:W-:Y:S01]  /*0be0*/  FADD R3, R3, R12 ;  /* 0x0000000c03037221 */ /* 0x000fe20000000000 */
[----:B------:R-:W-:Y:S01]  /*0bf0*/  FFMA R50, R45, -R18, R7 ;  /* 0x800000122d327223 */ /* 0x000fe20000000007 */
[----:B------:R-:W-:Y:S01]  /*0c00*/  FMUL R2, R13, R48 ;  /* 0x000000300d027220 */ /* 0x000fe20000400000 */
[-C--:B------:R-:W-:Y:S01]  /*0c10*/  FFMA R0, R45, -R52.reuse, R11 ;  /* 0x800000342d007223 */ /* 0x080fe2000000000b */
[----:B------:R-:W-:Y:S01]  /*0c20*/  FADD R15, R15, R14 ;  /* 0x0000000e0f0f7221 */ /* 0x000fe20000000000 */
[----:B------:R-:W-:Y:S01]  /*0c30*/  FFMA R52, R46, -R52, R9 ;  /* 0x800000342e347223 */ /* 0x000fe20000000009 */
[----:B------:R-:W-:Y:S01]  /*0c40*/  FFMA R2, R3, -R50, -R2 ;  /* 0x8000003203027223 */ /* 0x000fe20000000802 */
[----:B------:R-:W-:-:S03]  /*0c50*/  FFMA R53, R47, -R18, R0 ;  /* 0x800000122f357223 */ /* 0x000fc60000000000 */
[----:B------:R-:W-:Y:S01]  /*0c60*/  FFMA R2, -R15, R52, R2 ;  /* 0x000000340f027223 */ /* 0x000fe20000000102 */
[----:B------:R-:W-:Y:S01]  /*0c70*/  FMUL R9, R23, R48 ;  /* 0x0000003017097220 */ /* 0x000fe20000400000 */
[----:B------:R-:W-:Y:S02]  /*0c80*/  FADD R54, R53, R53 ;  /* 0x0000003535367221 */ /* 0x000fe40000000000 */
[----:B------:R-:W-:Y:S01]  /*0c90*/  FADD R7, R2, R2 ;  /* 0x0000000202077221 */ /* 0x000fe20000000000 */
[----:B------:R-:W-:Y:S01]  /*0ca0*/  FMUL R2, R13, R50 ;  /* 0x000000320d027220 */ /* 0x000fe20000400000 */
[----:B------:R-:W-:Y:S01]  /*0cb0*/  FMUL R6, R3, R52 ;  /* 0x0000003403067220 */ /* 0x000fe20000400000 */
[----:B------:R-:W-:Y:S01]  /*0cc0*/  FFMA R11, R24, -R50, -R9 ;  /* 0x80000032180b7223 */ /* 0x000fe20000000809 */
[----:B------:R-:W-:Y:S01]  /*0cd0*/  FFMA R54, R53, R54, -1 ;  /* 0xbf80000035367423 */ /* 0x000fe20000000036 */
[-C--:B------:R-:W-:Y:S01]  /*0ce0*/  FMUL R9, R50, R7.reuse ;  /* 0x0000000732097220 */ /* 0x080fe20000400000 */
[----:B------:R-:W-:Y:S01]  /*0cf0*/  FFMA R8, R3, R48, -R2 ;  /* 0x0000003003087223 */ /* 0x000fe20000000802 */
[----:B------:R-:W-:Y:S01]  /*0d00*/  FMUL R2, R48, R7 ;  /* 0x0000000730027220 */ /* 0x000fe20000400000 */
[C---:B------:R-:W-:Y:S01]  /*0d10*/  FFMA R6, R15.reuse, R50, -R6 ;  /* 0x000000320f067223 */ /* 0x040fe20000000806 */
[----:B------:R-:W-:Y:S01]  /*0d20*/  FMUL R0, R15, R48 ;  /* 0x000000300f007220 */ /* 0x000fe20000400000 */
[----:B------:R-:W-:Y:S01]  /*0d30*/  FFMA R11, -R26, R52, R11 ;  /* 0x000000341a0b7223 */ /* 0x000fe2000000010b */
[-C--:B------:R-:W-:Y:S01]  /*0d40*/  FFMA R9, R3, R54.reuse, -R9 ;  /* 0x0000003603097223 */ /* 0x080fe20000000809 */
[----:B------:R-:W-:Y:S01]  /*0d50*/  FFMA R2, R13, R54, -R2 ;  /* 0x000000360d027223 */ /* 0x000fe20000000802 */
[----:B------:R-:W-:Y:S01]  /*0d60*/  FMUL R3, R53, R6 ;  /* 0x0000000635037220 */ /* 0x000fe20000400000 */
[----:B------:R-:W-:Y:S01]  /*0d70*/  FFMA R0, R13, R52, -R0 ;  /* 0x000000340d007223 */ /* 0x000fe20000000800 */
[----:B------:R-:W-:-:S02]  /*0d80*/  FADD R11, R11, R11 ;  /* 0x0000000b0b0b7221 */ /* 0x000fc40000000000 */
[----:B------:R-:W-:Y:S01]  /*0d90*/  FFMA R2, R3, 2, R2 ;  /* 0x4000000003027823 */ /* 0x000fe20000000002 */
[----:B------:R-:W-:Y:S01]  /*0da0*/  FMUL R0, R53, R0 ;  /* 0x0000000035007220 */ /* 0x000fe20000400000 */
[-C--:B------:R-:W-:Y:S01]  /*0db0*/  FMUL R3, R50, R11.reuse ;  /* 0x0000000b32037220 */ /* 0x080fe20000400000 */
[----:B------:R-:W-:Y:S02]  /*0dc0*/  FMUL R13, R23, R50 ;  /* 0x00000032170d7220 */ /* 0x000fe40000400000 */
[----:B------:R-:W-:Y:S01]  /*0dd0*/  FFMA R0, R0, 2, R9 ;  /* 0x4000000000007823 */ /* 0x000fe20000000009 */
[----:B------:R-:W-:Y:S01]  /*0de0*/  FFMA R6, R24, R54, -R3 ;  /* 0x0000003618067223 */ /* 0x000fe20000000803 */
[----:B------:R-:W-:Y:S01]  /*0df0*/  FMUL R9, R26, R48 ;  /* 0x000000301a097220 */ /* 0x000fe20000400000 */
[C---:B------:R-:W-:Y:S01]  /*0e00*/  FMUL R3, R24.reuse, R52 ;  /* 0x0000003418037220 */ /* 0x040fe20000400000 */
[----:B------:R-:W-:Y:S01]  /*0e10*/  ISETP.NE.AND P3, PT, R19, 0x5, PT ;  /* 0x000000051300780c */ /* 0x000fe20003f65270 */
[----:B------:R-:W-:Y:S01]  /*0e20*/  FFMA R14, R24, R48, -R13 ;  /* 0x00000030180e7223 */ /* 0x000fe2000000080d */
[----:B------:R-:W-:Y:S01]  /*0e30*/  FMUL R13, R48, R11 ;  /* 0x0000000b300d7220 */ /* 0x000fe20000400000 */
[C---:B------:R-:W-:Y:S01]  /*0e40*/  FMUL R7, R52.reuse, R7 ;  /* 0x0000000734077220 */ /* 0x040fe20000400000 */
[----:B------:R-:W-:Y:S01]  /*0e50*/  FMUL R11, R52, R11 ;  /* 0x0000000b340b7220 */ /* 0x000fe20000400000 */
[----:B------:R-:W-:Y:S01]  /*0e60*/  FFMA R10, R23, R52, -R9 ;  /* 0x00000034170a7223 */ /* 0x000fe20000000809 */
[C---:B------:R-:W-:Y:S01]  /*0e70*/  FFMA R12, R26.reuse, R50, -R3 ;  /* 0x000000321a0c7223 */ /* 0x040fe20000000803 */
[-C--:B------:R-:W-:Y:S01]  /*0e80*/  FFMA R7, R15, R54.reuse, -R7 ;  /* 0x000000360f077223 */ /* 0x080fe20000000807 */
[-C--:B------:R-:W-:Y:S01]  /*0e90*/  FFMA R13, R23, R54.reuse, -R13 ;  /* 0x00000036170d7223 */ /* 0x080fe2000000080d */
[----:B------:R-:W-:Y:S01]  /*0ea0*/  FFMA R11, R26, R54, -R11 ;  /* 0x000000361a0b7223 */ /* 0x000fe2000000080b */
[C---:B------:R-:W-:Y:S01]  /*0eb0*/  FMUL R8, R53.reuse, R8 ;  /* 0x0000000835087220 */ /* 0x040fe20000400000 */
[C---:B------:R-:W-:Y:S01]  /*0ec0*/  FMUL R9, R53.reuse, R10 ;  /* 0x0000000a35097220 */ /* 0x040fe20000400000 */
[C---:B------:R-:W-:Y:S01]  /*0ed0*/  FMUL R12, R53.reuse, R12 ;  /* 0x0000000c350c7220 */ /* 0x040fe20000400000 */
[----:B------:R-:W-:Y:S01]  /*0ee0*/  FMUL R14, R53, R14 ;  /* 0x0000000e350e7220 */ /* 0x000fe20000400000 */
[----:B------:R-:W-:Y:S01]  /*0ef0*/  FFMA R3, R8, 2, R7 ;  /* 0x4000000008037823 */ /* 0x000fe20000000007 */
[----:B------:R-:W-:Y:S01]  /*0f00*/  FFMA R9, R9, 2, R6 ;  /* 0x4000000009097823 */ /* 0x000fe20000000006 */
[----:B------:R-:W-:Y:S01]  /*0f10*/  FFMA R13, R12, 2, R13 ;  /* 0x400000000c0d7823 */ /* 0x000fe2000000000d */
[----:B------:R-:W-:-:S02]  /*0f20*/  FFMA R14, R14, 2, R11 ;  /* 0x400000000e0e7823 */ /* 0x000fc4000000000b */
[----:B------:R-:W-:Y:S01]  /*0f30*/  FADD R0, -R0, R9 ;  /* 0x0000000900007221 */ /* 0x000fe20000000100 */
[----:B------:R-:W-:Y:S01]  /*0f40*/  FADD R2, -R2, R13 ;  /* 0x0000000d02027221 */ /* 0x000fe20000000100 */
[----:B------:R-:W-:Y:S01]  /*0f50*/  FADD R3, -R3, R14 ;  /* 0x0000000e03037221 */ /* 0x000fe20000000100 */
[----:B------:R-:W-:Y:S05]  /*0f60*/  @!P3 BRA `(.L_x_257) ;  /* 0x000000700000b947 */ /* 0x000fea0003800000 */
[----:B-----5:R-:W-:Y:S01]  /*0f70*/  FADD R4, R4, c[0x0][0x3e8] ;  /* 0x0000fa0004047621 */ /* 0x020fe20000000000 */
[----:B------:R-:W-:Y:S01]  /*0f80*/  MOV R16, RZ ;  /* 0x000000ff00107202 */ /* 0x000fe20000000f00 */
[----:B------:R-:W-:Y:S01]  /*0f90*/  CS2R R10, SRZ ;  /* 0x00000000000a7805 */ /* 0x000fe2000001ff00 */
[----:B------:R-:W-:Y:S02]  /*0fa0*/  MOV R30, RZ ;  /* 0x000000ff001e7202 */ /* 0x000fe40000000f00 */
[----:B------:R-:W-:Y:S02]  /*0fb0*/  MOV R5, RZ ;  /* 0x000000ff00057202 */ /* 0x000fe40000000f00 */
[----:B------:R-:W-:Y:S01]  /*0fc0*/  MOV R13, RZ ;  /* 0x000000ff000d7202 */ /* 0x000fe20000000f00 */
[----:B------:R-:W-:Y:S05]  /*0fd0*/  BRA `(.L_x_258) ;  /* 0x0000533000007947 */ /* 0x000fea0003800000 */
.L_x_257:
[----:B-----5:R-:W0:Y:S01]  /*0fe0*/  MUFU.RCP R6, R49 ;  /* 0x0000003100067308 */ /* 0x020e220000001000 */
[----:B------:R-:W-:Y:S01]  /*0ff0*/  MOV R12, c[0x0][0x398] ;  /* 0x0000e600000c7a02 */ /* 0x000fe20000000f00 */
[----:B------:R-:W-:Y:S01]  /*1000*/  IMAD R5, R5, c[0x0][0x398], RZ ;  /* 0x0000e60005057a24 */ /* 0x000fe200078e02ff */
[----:B------:R-:W-:Y:S02]  /*1010*/  BSSY B4, `(.L_x_259) ;  /* 0x0000011000047945 */ /* 0x000fe40003800000 */
[----:B------:R-:W-:-:S03]  /*1020*/  SHF.R.S32.HI R10, RZ, 0x1f, R12 ;  /* 0x0000001fff0a7819 */ /* 0x000fc6000001140c */
[----:B------:R-:W1:Y:S02]  /*1030*/  FCHK P0, R0, R49 ;  /* 0x0000003100007302 */ /* 0x000e640000000000 */
[----:B------:R-:W-:Y:S01]  /*1040*/  IMAD R9, R10, R39, R5 ;  /* 0x000000270a097224 */ /* 0x000fe200078e0205 */
[----:B0-----:R-:W-:-:S04]  /*1050*/  FFMA R7, -R49, R6, 1 ;  /* 0x3f80000031077423 */ /* 0x001fc80000000106 */
[----:B------:R-:W-:Y:S01]  /*1060*/  FFMA R55, R6, R7, R6 ;  /* 0x0000000706377223 */ /* 0x000fe20000000006 */
[----:B------:R-:W-:-:S03]  /*1070*/  IMAD.WIDE.U32 R6, R39, R12, c[0x0][0x378] ;  /* 0x0000de0027067625 */ /* 0x000fc600078e000c */
[----:B------:R-:W-:Y:S02]  /*1080*/  FFMA R8, R0, R55, RZ ;  /* 0x0000003700087223 */ /* 0x000fe400000000ff */
[----:B------:R-:W-:Y:S02]  /*1090*/  IADD3 R13, R7, R9, RZ ;  /* 0x00000009070d7210 */ /* 0x000fe40007ffe0ff */
[----:B------:R-:W-:-:S04]  /*10a0*/  FFMA R5, -R49, R8, R0 ;  /* 0x0000000831057223 */ /* 0x000fc80000000100 */
[----:B------:R-:W-:Y:S01]  /*10b0*/  FFMA R55, R55, R5, R8 ;  /* 0x0000000537377223 */ /* 0x000fe20000000008 */
[----:B-1----:R-:W-:Y:S05]  /*10c0*/  @!P0 BRA `(.L_x_260) ;  /* 0x0000005000008947 */ /* 0x002fea0003800000 */
[----:B------:R-:W-:Y:S02]  /*10d0*/  MOV R19, R0 ;  /* 0x0000000000137202 */ /* 0x000fe40000000f00 */
[----:B------:R-:W-:Y:S02]  /*10e0*/  MOV R22, R49 ;  /* 0x0000003100167202 */ /* 0x000fe40000000f00 */
[----:B------:R-:W-:Y:S02]  /*10f0*/  MOV R78, 0x1110 ;  /* 0x00001110004e7802 */ /* 0x000fe40000000f00 */
[----:B------:R-:W-:Y:S05]  /*1100*/  CALL.REL.NOINC `($__internal_7_$__cuda_sm3x_div_rn_noftz_f32_slowpath) ;  /* 0x0000642000007944 */ /* 0x000fea0003c00000 */
[----:B------:R-:W-:Y:S02]  /*1110*/  MOV R55, R19 ;  /* 0x0000001300377202 */ /* 0x000fe40000000f00 */
.L_x_260:
[----:B------:R-:W-:Y:S05]  /*1120*/  BSYNC B4 ;  /* 0x0000000000047941 */ /* 0x000fea0003800000 */
.L_x_259:
        /* <DEDUP_REMOVED lines=14> */
.L_x_262:
[----:B------:R-:W-:Y:S05]  /*1210*/  BSYNC B4 ;  /* 0x0000000000047941 */ /* 0x000fea0003800000 */
.L_x_261:
        /* <DEDUP_REMOVED lines=14> */
.L_x_264:
[----:B------:R-:W-:Y:S05]  /*1300*/  BSYNC B4 ;  /* 0x0000000000047941 */ /* 0x000fea0003800000 */
.L_x_263:
[----:B------:R-:W-:-:S06]  /*1310*/  MOV R12, R6 ;  /* 0x00000006000c7202 */ /* 0x000fcc0000000f00 */
[----:B------:R-:W2:Y:S04]  /*1320*/  LDG.E.64 R12, [R12.64] ;  /* 0x000000140c0c7981 */ /* 0x000ea8000c1e1b00 */
[----:B--2---:R-:W2:Y:S04]  /*1330*/  LD.E.64 R10, [R12.64+0xf8] ;  /* 0x0000f8140c0a7980 */ /* 0x004ea8000c101b00 */
        /* <DEDUP_REMOVED lines=10> */
[----:B------:R-:W-:Y:S01]  /*13e0*/  MOV R5, RZ ;  /* 0x000000ff00057202 */ /* 0x000fe20000000f00 */
[----:B------:R-:W-:Y:S01]  /*13f0*/  CS2R R6, SRZ ;  /* 0x0000000000067805 */ /* 0x000fe2000001ff00 */
[----:B------:R-:W-:Y:S01]  /*1400*/  MOV R20, 0x1 ;  /* 0x0000000100147802 */ /* 0x000fe20000000f00 */
[----:B------:R-:W-:Y:S01]  /*1410*/  FMUL R8, R8, R8 ;  /* 0x0000000808087220 */ /* 0x000fe20000400000 */
[----:B------:R-:W-:Y:S01]  /*1420*/  MOV R9, R4 ;  /* 0x0000000400097202 */ /* 0x000fe20000000f00 */
[----:B--2---:R0:W-:Y:S04]  /*1430*/  STL [R1], R10 ;  /* 0x0000000a01007387 */ /* 0x0041e80000100800 */
.L_x_373:
[----:B------:R-:W-:-:S04]  /*1440*/  IADD3 R22, R20, -0x1, RZ ;  /* 0xffffffff14167810 */ /* 0x000fc80007ffe0ff */
[----:B0-----:R-:W-:-:S05]  /*1450*/  LEA R70, R22, R1, 0x2 ;  /* 0x0000000116467211 */ /* 0x001fca00078e10ff */
[----:B0-----:R-:W2:Y:S02]  /*1460*/  LDL R13, [R70] ;  /* 0x00000000460d7983 */ /* 0x001ea40000100800 */
[----:B-12--5:R-:W-:-:S05]  /*1470*/  IMAD.WIDE R10, R13, 0x10, R28 ;  /* 0x000000100d0a7825 */ /* 0x026fca00078e021c */
        /* <DEDUP_REMOVED lines=18> */
[----:B------:R-:W-:Y:S02]  /*15a0*/  FSEL R16, R17, R16, P1 ;  /* 0x0000001011107208 */ /* 0x000fe40000800000 */
[----:B------:R-:W-:Y:S02]  /*15b0*/  FSETP.GT.AND P1, PT, R19, R18, PT ;  /* 0x000000121300720b */ /* 0x000fe40003f24000 */
[----:B------:R-:W-:Y:S01]  /*15c0*/  FSEL R14, R15, R14, P0 ;  /* 0x0000000e0f0e7208 */ /* 0x000fe20000000000 */
[----:B------:R-:W-:Y:S01]  /*15d0*/  FADD R16, -R16, R57 ;  /* 0x0000003910107221 */ /* 0x000fe20000000100 */
[----:B------:R-:W-:-:S03]  /*15e0*/  FSEL R19, R18, R19, P1 ;  /* 0x0000001312137208 */ /* 0x000fc60000800000 */
[----:B------:R-:W-:Y:S01]  /*15f0*/  FADD R14, -R14, R55 ;  /* 0x000000370e0e7221 */ /* 0x000fe20000000100 */
[----:B------:R-:W-:Y:S01]  /*1600*/  FMUL R15, R16, R16 ;  /* 0x00000010100f7220 */ /* 0x000fe20000400000 */
[----:B------:R-:W-:Y:S01]  /*1610*/  FFMA R16, R60, 0.0010000000474974513054, R9 ;  /* 0x3a83126f3c107823 */ /* 0x000fe20000000009 */
[----:B------:R-:W-:Y:S02]  /*1620*/  FADD R19, -R19, R58 ;  /* 0x0000003a13137221 */ /* 0x000fe40000000100 */
[----:B------:R-:W-:Y:S01]  /*1630*/  FFMA R14, R14, R14, R15 ;  /* 0x0000000e0e0e7223 */ /* 0x000fe2000000000f */
[----:B------:R-:W-:-:S03]  /*1640*/  FMUL R71, R16, R16 ;  /* 0x0000001010477220 */ /* 0x000fc60000400000 */
        /* <DEDUP_REMOVED lines=16> */
[----:B------:R-:W-:-:S05]  /*1750*/  IMAD.WIDE R14, R73, 0x10, R28 ;  /* 0x00000010490e7825 */ /* 0x000fca00078e021c */
[----:B------:R-:W2:Y:S01]  /*1760*/  LD.E R64, [R14.64] ;  /* 0x000000140e407980 */ /* 0x000ea2000c101900 */
[----:B------:R-:W-:-:S03]  /*1770*/  IMAD.WIDE.U32 R10, R61, 0x10, R28 ;  /* 0x000000103d0a7825 */ /* 0x000fc600078e001c */
[----:B------:R-:W3:Y:S01]  /*1780*/  LD.E R66, [R14.64+0x4] ;  /* 0x000004140e427980 */ /* 0x000ee2000c101900 */
[----:B------:R-:W-:-:S03]  /*1790*/  IMAD.WIDE R16, R73, 0x10, R30 ;  /* 0x0000001049107825 */ /* 0x000fc600078e021e */
[----:B------:R-:W4:Y:S01]  /*17a0*/  LD.E R20, [R10.64+0x4] ;  /* 0x000004140a147980 */ /* 0x000f22000c101900 */
[----:B------:R-:W-:-:S03]  /*17b0*/  IMAD.WIDE.U32 R12, R61, 0x10, R30 ;  /* 0x000000103d0c7825 */ /* 0x000fc600078e001e */
[----:B------:R-:W5:Y:S04]  /*17c0*/  LD.E R65, [R16.64] ;  /* 0x0000001410417980 */ /* 0x000f68000c101900 */
[----:B------:R-:W5:Y:S04]  /*17d0*/  LD.E R69, [R14.64+0x8] ;  /* 0x000008140e457980 */ /* 0x000f68000c101900 */
[----:B------:R-:W5:Y:S04]  /*17e0*/  LD.E R18, [R10.64] ;  /* 0x000000140a127980 */ /* 0x000f68000c101900 */
[----:B------:R-:W5:Y:S04]  /*17f0*/  LD.E R67, [R16.64+0x4] ;  /* 0x0000041410437980 */ /* 0x000f68000c101900 */
[----:B------:R-:W5:Y:S04]  /*1800*/  LD.E R63, [R10.64+0x8] ;  /* 0x000008140a3f7980 */ /* 0x000f68000c101900 */
[----:B------:R-:W5:Y:S04]  /*1810*/  LD.E R23, [R12.64+0x4] ;  /* 0x000004140c177980 */ /* 0x000f68000c101900 */
[----:B------:R-:W5:Y:S04]  /*1820*/  LD.E R19, [R12.64] ;  /* 0x000000140c137980 */ /* 0x000f68000c101900 */
[----:B------:R-:W5:Y:S04]  /*1830*/  LD.E R68, [R16.64+0x8] ;  /* 0x0000081410447980 */ /* 0x000f68000c101900 */
[----:B------:R-:W5:Y:S01]  /*1840*/  LD.E R62, [R12.64+0x8] ;  /* 0x000008140c3e7980 */ /* 0x000f62000c101900 */
[----:B--2---:R-:W-:-:S04]  /*1850*/  FSETP.GEU.AND P0, PT, R55, R64, PT ;  /* 0x000000403700720b */ /* 0x004fc80003f0e000 */
[----:B------:R-:W-:Y:S02]  /*1860*/  FSEL R64, R64, R55, !P0 ;  /* 0x0000003740407208 */ /* 0x000fe40004000000 */
[C---:B---3--:R-:W-:Y:S02]  /*1870*/  FSETP.GEU.AND P1, PT, R57.reuse, R66, PT ;  /* 0x000000423900720b */ /* 0x048fe40003f2e000 */
[----:B----4-:R-:W-:Y:S02]  /*1880*/  FSETP.GEU.AND P2, PT, R57, R20, PT ;  /* 0x000000143900720b */ /* 0x010fe40003f4e000 */
[----:B------:R-:W-:Y:S02]  /*1890*/  FSEL R66, R66, R57, !P1 ;  /* 0x0000003942427208 */ /* 0x000fe40004800000 */
        /* <DEDUP_REMOVED lines=14> */
[----:B------:R-:W-:Y:S01]  /*1980*/  FSEL R18, R19, R18, P0 ;  /* 0x0000001213127208 */ /* 0x000fe20000000000 */
[--C-:B------:R-:W-:Y:S01]  /*1990*/  FADD R66, -R66, R57.reuse ;  /* 0x0000003942427221 */ /* 0x100fe20000000100 */
[----:B------:R-:W-:Y:S01]  /*19a0*/  FSETP.GT.AND P2, PT, R69, R68, PT ;  /* 0x000000444500720b */ /* 0x000fe20003f44000 */
[----:B------:R-:W-:Y:S01]  /*19b0*/  FADD R20, -R20, R57 ;  /* 0x0000003914147221 */ /* 0x000fe20000000100 */
[----:B------:R-:W-:Y:S01]  /*19c0*/  FSETP.GT.AND P0, PT, R63, R62, PT ;  /* 0x0000003e3f00720b */ /* 0x000fe20003f04000 */
[--C-:B------:R-:W-:Y:S01]  /*19d0*/  FADD R64, -R64, R55.reuse ;  /* 0x0000003740407221 */ /* 0x100fe20000000100 */
[----:B------:R-:W-:Y:S01]  /*19e0*/  FSEL R69, R68, R69, P2 ;  /* 0x0000004544457208 */ /* 0x000fe20001000000 */
[----:B------:R-:W-:Y:S01]  /*19f0*/  FADD R18, -R18, R55 ;  /* 0x0000003712127221 */ /* 0x000fe20000000100 */
[----:B------:R-:W-:Y:S01]  /*1a00*/  FSEL R63, R62, R63, P0 ;  /* 0x0000003f3e3f7208 */ /* 0x000fe20000000000 */
[----:B------:R-:W-:Y:S01]  /*1a10*/  FMUL R13, R66, R66 ;  /* 0x00000042420d7220 */ /* 0x000fe20000400000 */
[----:B------:R-:W-:Y:S01]  /*1a20*/  FMUL R11, R20, R20 ;  /* 0x00000014140b7220 */ /* 0x000fe20000400000 */
[----:B------:R-:W-:-:S02]  /*1a30*/  FADD R69, -R69, R58 ;  /* 0x0000003a45457221 */ /* 0x000fc40000000100 */
[----:B------:R-:W-:Y:S01]  /*1a40*/  FFMA R64, R64, R64, R13 ;  /* 0x0000004040407223 */ /* 0x000fe2000000000d */
[----:B------:R-:W-:Y:S01]  /*1a50*/  FFMA R18, R18, R18, R11 ;  /* 0x0000001212127223 */ /* 0x000fe2000000000b */
[----:B------:R-:W-:Y:S02]  /*1a60*/  FADD R63, -R63, R58 ;  /* 0x0000003a3f3f7221 */ /* 0x000fe40000000100 */
[----:B------:R-:W-:Y:S02]  /*1a70*/  FFMA R64, R69, R69, R64 ;  /* 0x0000004545407223 */ /* 0x000fe40000000040 */
        /* <DEDUP_REMOVED lines=13> */
.L_x_269:
        /* <DEDUP_REMOVED lines=10> */
.L_x_268:
        /* <DEDUP_REMOVED lines=29> */
[----:B------:R-:W-:Y:S01]  /*1dc0*/  FFMA R11, R15, R16, -R12 ;  /* 0x000000100f0b7223 */ /* 0x000fe2000000080c */
[----:B------:R-:W-:Y:S02]  /*1dd0*/  FADD R20, -R67, R64 ;  /* 0x0000004043147221 */ /* 0x000fe40000000100 */
[----:B------:R-:W-:Y:S01]  /*1de0*/  FFMA R12, R13, R18, -R74 ;  /* 0x000000120d0c7223 */ /* 0x000fe2000000084a */
[----:B------:R-:W-:Y:S01]  /*1df0*/  FFMA R23, R11, R11, R72 ;  /* 0x0000000b0b177223 */ /* 0x000fe20000000048 */
[----:B------:R-:W-:Y:S01]  /*1e00*/  FADD R19, -R62, R63 ;  /* 0x0000003f3e137221 */ /* 0x000fe20000000100 */
[----:B------:R-:W-:-:S02]  /*1e10*/  FMUL R72, R20, R20 ;  /* 0x0000001414487220 */ /* 0x000fc40000400000 */
[----:B------:R-:W-:Y:S02]  /*1e20*/  FFMA R76, R12, R12, R23 ;  /* 0x0000000c0c4c7223 */ /* 0x000fe40000000017 */
[----:B------:R-:W-:-:S03]  /*1e30*/  FFMA R74, R19, R19, R72 ;  /* 0x00000013134a7223 */ /* 0x000fc60000000048 */
[----:B------:R-:W-:Y:S01]  /*1e40*/  IADD3 R19, R76, -0xd000000, RZ ;  /* 0xf30000004c137810 */ /* 0x000fe20007ffe0ff */
[----:B------:R0:W1:Y:S03]  /*1e50*/  MUFU.RSQ R23, R76 ;  /* 0x0000004c00177308 */ /* 0x0000660000001400 */
[----:B------:R-:W-:Y:S01]  /*1e60*/  ISETP.GT.U32.AND P0, PT, R19, 0x727fffff, PT ;  /* 0x727fffff1300780c */ /* 0x000fe20003f04070 */
[----:B------:R-:W-:Y:S01]  /*1e70*/  FMUL R20, R15, R15 ;  /* 0x0000000f0f147220 */ /* 0x000fe20000400000 */
[----:B------:R-:W-:Y:S01]  /*1e80*/  FMUL R72, R18, R18 ;  /* 0x0000001212487220 */ /* 0x000fe20000400000 */
[----:B------:R-:W-:Y:S02]  /*1e90*/  FADD R75, -R66, R65 ;  /* 0x00000041424b7221 */ /* 0x000fe40000000100 */
[----:B------:R-:W-:Y:S01]  /*1ea0*/  FFMA R73, R13, R13, R20 ;  /* 0x0000000d0d497223 */ /* 0x000fe20000000014 */
[----:B------:R-:W-:Y:S01]  /*1eb0*/  FFMA R19, R17, R17, R72 ;  /* 0x0000001111137223 */ /* 0x000fe20000000048 */
[----:B------:R-:W-:Y:S01]  /*1ec0*/  FFMA R75, R75, R75, R74 ;  /* 0x0000004b4b4b7223 */ /* 0x000fe2000000004a */
[----:B------:R-:W-:Y:S01]  /*1ed0*/  MOV R20, R22 ;  /* 0x0000001600147202 */ /* 0x000fe20000000f00 */
[----:B------:R-:W-:Y:S01]  /*1ee0*/  FFMA R73, R14, R14, R73 ;  /* 0x0000000e0e497223 */ /* 0x000fe20000000049 */
[----:B------:R-:W-:-:S03]  /*1ef0*/  FFMA R72, R16, R16, R19 ;  /* 0x0000001010487223 */ /* 0x000fc60000000013 */
[----:B------:R-:W-:Y:S05]  /*1f00*/  @!P0 BRA `(.L_x_271) ;  /* 0x0000005000008947 */ /* 0x000fea0003800000 */
[----:B01----:R-:W-:Y:S02]  /*1f10*/  MOV R19, R76 ;  /* 0x0000004c00137202 */ /* 0x003fe40000000f00 */
[----:B------:R-:W-:Y:S02]  /*1f20*/  MOV R81, 0x1f40 ;  /* 0x00001f4000517802 */ /* 0x000fe40000000f00 */
[----:B------:R-:W-:Y:S05]  /*1f30*/  CALL.REL.NOINC `($__internal_6_$__cuda_sm20_sqrt_rn_f32_slowpath) ;  /* 0x0000548000007944 */ /* 0x000fea0003c00000 */
[----:B------:R-:W-:Y:S01]  /*1f40*/  MOV R71, R19 ;  /* 0x0000001300477202 */ /* 0x000fe20000000f00 */
[----:B------:R-:W-:Y:S05]  /*1f50*/  BRA `(.L_x_272) ;  /* 0x0000004000007947 */ /* 0x000fea0003800000 */
.L_x_271:
[----:B01----:R-:W-:Y:S01]  /*1f60*/  FMUL.FTZ R71, R76, R23 ;  /* 0x000000174c477220 */ /* 0x003fe20000410000 */
[----:B------:R-:W-:-:S03]  /*1f70*/  FMUL.FTZ R19, R23, 0.5 ;  /* 0x3f00000017137820 */ /* 0x000fc60000410000 */
[----:B------:R-:W-:-:S04]  /*1f80*/  FFMA R22, -R71, R71, R76 ;  /* 0x0000004747167223 */ /* 0x000fc8000000014c */
[----:B------:R-:W-:Y:S02]  /*1f90*/  FFMA R71, R22, R19, R71 ;  /* 0x0000001316477223 */ /* 0x000fe40000000047 */
.L_x_272:
[----:B------:R-:W-:Y:S05]  /*1fa0*/  BSYNC B2 ;  /* 0x0000000000027941 */ /* 0x000fea0003800000 */
.L_x_270:
        /* <DEDUP_REMOVED lines=15> */
.L_x_274:
[----:B------:R-:W-:Y:S05]  /*20a0*/  BSYNC B6 ;  /* 0x0000000000067941 */ /* 0x000fea0003800000 */
.L_x_273:
[----:B------:R-:W-:-:S13]  /*20b0*/  FSETP.GEU.AND P0, PT, R19, 9.9999999747524270788e-07, PT ;  /* 0x358637bd1300780b */ /* 0x000fda0003f0e000 */
[----:B------:R-:W-:Y:S05]  /*20c0*/  @!P0 BRA `(.L_x_267) ;  /* 0x000034a000008947 */ /* 0x000fea0003800000 */
[----:B------:R-:W-:Y:S01]  /*20d0*/  FADD R19, -R68, R57 ;  /* 0x0000003944137221 */ /* 0x000fe20000000100 */
[----:B------:R-:W-:Y:S01]  /*20e0*/  FADD R20, -R70, R55 ;  /* 0x0000003746147221 */ /* 0x000fe20000000100 */
[----:B------:R-:W-:Y:S01]  /*20f0*/  FADD R23, -R69, R58 ;  /* 0x0000003a45177221 */ /* 0x000fe20000000100 */
[----:B------:R-:W-:Y:S01]  /*2100*/  BSSY B6, `(.L_x_275) ;  /* 0x0000086000067945 */ /* 0x000fe20003800000 */
[-C--:B------:R-:W-:Y:S01]  /*2110*/  FMUL R74, R18, R19.reuse ;  /* 0x00000013124a7220 */ /* 0x080fe20000400000 */
[----:B------:R-:W-:-:S03]  /*2120*/  FMUL R22, R15, R19 ;  /* 0x000000130f167220 */ /* 0x000fc60000400000 */
[-C--:B------:R-:W-:Y:S01]  /*2130*/  FFMA R77, R17, R20.reuse, R74 ;  /* 0x00000014114d7223 */ /* 0x080fe2000000004a */
[----:B------:R-:W-:-:S03]  /*2140*/  FFMA R19, R13, R20, R22 ;  /* 0x000000140d137223 */ /* 0x000fc60000000016 */
[-C--:B------:R-:W-:Y:S01]  /*2150*/  FFMA R20, R16, R23.reuse, R77 ;  /* 0x0000001710147223 */ /* 0x080fe2000000004d */
[----:B------:R-:W-:Y:S01]  /*2160*/  FFMA R19, R14, R23, R19 ;  /* 0x000000170e137223 */ /* 0x000fe20000000013 */
[----:B------:R-:W-:Y:S02]  /*2170*/  MOV R77, RZ ;  /* 0x000000ff004d7202 */ /* 0x000fe40000000f00 */
[----:B------:R-:W-:Y:S02]  /*2180*/  MOV R23, 0x3f800000 ;  /* 0x3f80000000177802 */ /* 0x000fe40000000f00 */
[----:B------:R-:W-:Y:S02]  /*2190*/  FSETP.GTU.AND P0, PT, R20, RZ, PT ;  /* 0x000000ff1400720b */ /* 0x000fe40003f0c000 */
[----:B------:R-:W-:-:S13]  /*21a0*/  FSETP.LE.AND P1, PT, R19, RZ, PT ;  /* 0x000000ff1300720b */ /* 0x000fda0003f23000 */
[----:B------:R-:W-:Y:S05]  /*21b0*/  @!P0 BRA P1, `(.L_x_276) ;  /* 0x000007a000008947 */ /* 0x000fea0000800000 */
[----:B------:R-:W-:Y:S01]  /*21c0*/  FADD R23, -R67, R57 ;  /* 0x0000003943177221 */ /* 0x000fe20000000100 */
[----:B------:R-:W-:Y:S01]  /*21d0*/  FADD R22, -R62, R55 ;  /* 0x000000373e167221 */ /* 0x000fe20000000100 */
[----:B------:R-:W-:Y:S02]  /*21e0*/  FADD R77, -R66, R58 ;  /* 0x0000003a424d7221 */ /* 0x000fe40000000100 */
        /* <DEDUP_REMOVED lines=27> */
[----:B------:R-:W-:Y:S02]  /*23a0*/  MOV R77, RZ ;  /* 0x000000ff004d7202 */ /* 0x000fe40000000f00 */
        /* <DEDUP_REMOVED lines=25> */
[----:B------:R-:W-:Y:S05]  /*2540*/  CALL.REL.NOINC `($__internal_5_$__cuda_sm20_rcp_rn_f32_slowpath) ;  /* 0x00004b0000007944 */ /* 0x000fea0003c00000 */
[----:B------:R-:W-:Y:S01]  /*2550*/  MOV R23, R19 ;  /* 0x0000001300177202 */ /* 0x000fe20000000f00 */
[----:B------:R-:W-:Y:S05]  /*2560*/  BRA `(.L_x_282) ;  /* 0x0000004000007947 */ /* 0x000fea0003800000 */
.L_x_281:
[----:B------:R-:W0:Y:S02]  /*2570*/  MUFU.RCP R23, R22 ;  /* 0x0000001600177308 */ /* 0x000e240000001000 */
[----:B0-----:R-:W-:-:S04]  /*2580*/  FFMA R19, R22, R23, -1 ;  /* 0xbf80000016137423 */ /* 0x001fc80000000017 */
[----:B------:R-:W-:-:S04]  /*2590*/  FADD.FTZ R20, -R19, -RZ ;  /* 0x800000ff13147221 */ /* 0x000fc80000010100 */
[----:B------:R-:W-:Y:S02]  /*25a0*/  FFMA R23, R23, R20, R23 ;  /* 0x0000001417177223 */ /* 0x000fe40000000017 */
.L_x_282:
[----:B------:R-:W-:Y:S05]  /*25b0*/  BSYNC B2 ;  /* 0x0000000000027941 */ /* 0x000fea0003800000 */
.L_x_280:
[----:B------:R-:W-:-:S04]  /*25c0*/  FMUL R77, R82, R23 ;  /* 0x00000017524d7220 */ /* 0x000fc80000400000 */
[----:B------:R-:W-:-:S04]  /*25d0*/  FADD R19, -R77, 1 ;  /* 0x3f8000004d137421 */ /* 0x000fc80000000100 */
[----:B------:R-:W-:Y:S01]  /*25e0*/  FFMA R23, -R74, R23, R19 ;  /* 0x000000174a177223 */ /* 0x000fe20000000113 */
[----:B------:R-:W-:Y:S05]  /*25f0*/  BRA `(.L_x_276) ;  /* 0x0000036000007947 */ /* 0x000fea0003800000 */
.L_x_279:
        /* <DEDUP_REMOVED lines=12> */
[----:B------:R-:W-:Y:S05]  /*26c0*/  CALL.REL.NOINC `($__internal_7_$__cuda_sm3x_div_rn_noftz_f32_slowpath) ;  /* 0x00004e6000007944 */ /* 0x000fea0003c00000 */
[----:B------:R-:W-:Y:S02]  /*26d0*/  MOV R23, R19 ;  /* 0x0000001300177202 */ /* 0x000fe40000000f00 */
.L_x_284:
[----:B------:R-:W-:Y:S05]  /*26e0*/  BSYNC B7 ;  /* 0x0000000000077941 */ /* 0x000fea0003800000 */
.L_x_283:
[----:B------:R-:W-:-:S04]  /*26f0*/  FADD R77, -R23, 1 ;  /* 0x3f800000174d7421 */ /* 0x000fc80000000100 */
[----:B------:R-:W-:-:S04]  /*2700*/  FADD R20, -R77, 1 ;  /* 0x3f8000004d147421 */ /* 0x000fc80000000100 */
[----:B------:R-:W-:Y:S01]  /*2710*/  FADD R23, R20, -R23 ;  /* 0x8000001714177221 */ /* 0x000fe20000000000 */
[----:B------:R-:W-:Y:S05]  /*2720*/  BRA `(.L_x_276) ;  /* 0x0000023000007947 */ /* 0x000fea0003800000 */
.L_x_278:
        /* <DEDUP_REMOVED lines=16> */
.L_x_286:
[----:B------:R-:W-:Y:S05]  /*2830*/  BSYNC B7 ;  /* 0x0000000000077941 */ /* 0x000fea0003800000 */
.L_x_285:
[----:B------:R-:W-:Y:S01]  /*2840*/  FADD R23, -R23, 1 ;  /* 0x3f80000017177421 */ /* 0x000fe20000000100 */
[----:B------:R-:W-:Y:S05]  /*2850*/  BRA `(.L_x_276) ;  /* 0x0000010000007947 */ /* 0x000fea0003800000 */
.L_x_277:
        /* <DEDUP_REMOVED lines=14> */
.L_x_288:
[----:B------:R-:W-:Y:S05]  /*2940*/  BSYNC B7 ;  /* 0x0000000000077941 */ /* 0x000fea0003800000 */
.L_x_287:
[----:B------:R-:W-:Y:S02]  /*2950*/  FADD R23, -R77, 1 ;  /* 0x3f8000004d177421 */ /* 0x000fe40000000100 */
.L_x_276:
[----:B------:R-:W-:Y:S05]  /*2960*/  BSYNC B6 ;  /* 0x0000000000067941 */ /* 0x000fea0003800000 */
.L_x_275:
[----:B------:R-:W-:Y:S01]  /*2970*/  FADD R74, -R23, 1 ;  /* 0x3f800000174a7421 */ /* 0x000fe20000000100 */
[-C--:B------:R-:W-:Y:S01]  /*2980*/  FMUL R79, R67, R77.reuse ;  /* 0x0000004d434f7220 */ /* 0x080fe20000400000 */
[-C--:B------:R-:W-:Y:S01]  /*2990*/  FMUL R19, R62, R77.reuse ;  /* 0x0000004d3e137220 */ /* 0x080fe20000400000 */
[----:B------:R-:W-:Y:S01]  /*29a0*/  FMUL R20, R66, R77 ;  /* 0x0000004d42147220 */ /* 0x000fe20000400000 */
[----:B------:R-:W-:Y:S01]  /*29b0*/  FADD R74, R74, -R77 ;  /* 0x8000004d4a4a7221 */ /* 0x000fe20000000000 */
[-C--:B------:R-:W-:Y:S01]  /*29c0*/  FFMA R79, R68, R23.reuse, R79 ;  /* 0x00000017444f7223 */ /* 0x080fe2000000004f */
[-C--:B------:R-:W-:Y:S01]  /*29d0*/  FFMA R22, R70, R23.reuse, R19 ;  /* 0x0000001746167223 */ /* 0x080fe20000000013 */
[----:B------:R-:W-:Y:S01]  /*29e0*/  FFMA R20, R69, R23, R20 ;  /* 0x0000001745147223 */ /* 0x000fe20000000014 */
[----:B------:R-:W-:Y:S01]  /*29f0*/  BSSY B2, `(.L_x_289) ;  /* 0x0000018000027945 */ /* 0x000fe20003800000 */
[-C--:B------:R-:W-:Y:S01]  /*2a00*/  FFMA R83, R64, R74.reuse, R79 ;  /* 0x0000004a40537223 */ /* 0x080fe2000000004f */
[-C--:B------:R-:W-:Y:S01]  /*2a10*/  FFMA R82, R63, R74.reuse, R22 ;  /* 0x0000004a3f527223 */ /* 0x080fe20000000016 */
[----:B------:R-:W-:Y:S01]  /*2a20*/  FFMA R84, R65, R74, R20 ;  /* 0x0000004a41547223 */ /* 0x000fe20000000014 */
[----:B------:R-:W-:Y:S01]  /*2a30*/  FFMA R85, R60, 0.0010000000474974513054, R9 ;  /* 0x3a83126f3c557823 */ /* 0x000fe20000000009 */
[----:B------:R-:W-:Y:S01]  /*2a40*/  FADD R22, R83, -R57 ;  /* 0x8000003953167221 */ /* 0x000fe20000000000 */
[----:B------:R-:W-:Y:S01]  /*2a50*/  FADD R19, R82, -R55 ;  /* 0x8000003752137221 */ /* 0x000fe20000000000 */
[----:B------:R-:W-:-:S02]  /*2a60*/  FADD R20, R84, -R58 ;  /* 0x8000003a54147221 */ /* 0x000fc40000000000 */
[----:B------:R-:W-:-:S04]  /*2a70*/  FMUL R22, R22, R22 ;  /* 0x0000001616167220 */ /* 0x000fc80000400000 */
[----:B------:R-:W-:-:S04]  /*2a80*/  FFMA R19, R19, R19, R22 ;  /* 0x0000001313137223 */ /* 0x000fc80000000016 */
[----:B------:R-:W-:-:S04]  /*2a90*/  FFMA R19, R20, R20, R19 ;  /* 0x0000001414137223 */ /* 0x000fc80000000013 */
[----:B------:R0:W1:Y:S01]  /*2aa0*/  MUFU.RSQ R22, R19 ;  /* 0x0000001300167308 */ /* 0x0000620000001400 */
[----:B------:R-:W-:-:S04]  /*2ab0*/  IADD3 R20, R19, -0xd000000, RZ ;  /* 0xf300000013147810 */ /* 0x000fc80007ffe0ff */
[----:B------:R-:W-:Y:S02]  /*2ac0*/  ISETP.GT.U32.AND P0, PT, R20, 0x727fffff, PT ;  /* 0x727fffff1400780c */ /* 0x000fe40003f04070 */
[----:B------:R-:W-:-:S11]  /*2ad0*/  IADD3 R20, R59, -0x1, RZ ;  /* 0xffffffff3b147810 */ /* 0x000fd60007ffe0ff */
[----:B------:R-:W-:Y:S05]  /*2ae0*/  @!P0 BRA `(.L_x_290) ;  /* 0x0000004000008947 */ /* 0x000fea0003800000 */
[----:B01----:R-:W-:Y:S02]  /*2af0*/  MOV R81, 0x2b10 ;  /* 0x00002b1000517802 */ /* 0x003fe40000000f00 */
[----:B------:R-:W-:Y:S05]  /*2b00*/  CALL.REL.NOINC `($__internal_6_$__cuda_sm20_sqrt_rn_f32_slowpath) ;  /* 0x000048b000007944 */ /* 0x000fea0003c00000 */
[----:B------:R-:W-:Y:S01]  /*2b10*/  MOV R76, R19 ;  /* 0x00000013004c7202 */ /* 0x000fe20000000f00 */
[----:B------:R-:W-:Y:S05]  /*2b20*/  BRA `(.L_x_291) ;  /* 0x0000004000007947 */ /* 0x000fea0003800000 */
.L_x_290:
[----:B01----:R-:W-:Y:S01]  /*2b30*/  FMUL.FTZ R76, R19, R22 ;  /* 0x00000016134c7220 */ /* 0x003fe20000410000 */
[----:B------:R-:W-:-:S03]  /*2b40*/  FMUL.FTZ R22, R22, 0.5 ;  /* 0x3f00000016167820 */ /* 0x000fc60000410000 */
[----:B------:R-:W-:-:S04]  /*2b50*/  FFMA R19, -R76, R76, R19 ;  /* 0x0000004c4c137223 */ /* 0x000fc80000000113 */
[----:B------:R-:W-:Y:S02]  /*2b60*/  FFMA R76, R19, R22, R76 ;  /* 0x00000016134c7223 */ /* 0x000fe4000000004c */
.L_x_291:
[----:B------:R-:W-:Y:S05]  /*2b70*/  BSYNC B2 ;  /* 0x0000000000027941 */ /* 0x000fea0003800000 */
.L_x_289:
[----:B------:R-:W-:-:S13]  /*2b80*/  FSETP.GEU.AND P0, PT, R76, R85, PT ;  /* 0x000000554c00720b */ /* 0x000fda0003f0e000 */
[----:B------:R-:W-:Y:S05]  /*2b90*/  @P0 BRA `(.L_x_267) ;  /* 0x000029d000000947 */ /* 0x000fea0003800000 */
[--C-:B------:R-:W-:Y:S01]  /*2ba0*/  FADD R68, -R68, R83.reuse ;  /* 0x0000005344447221 */ /* 0x100fe20000000100 */
[----:B------:R-:W-:Y:S01]  /*2bb0*/  FADD R70, -R70, R82 ;  /* 0x0000005246467221 */ /* 0x000fe20000000100 */
[--C-:B------:R-:W-:Y:S01]  /*2bc0*/  FADD R22, -R69, R84.reuse ;  /* 0x0000005445167221 */ /* 0x100fe20000000100 */
[----:B------:R-:W-:Y:S01]  /*2bd0*/  FADD R20, -R64, R83 ;  /* 0x0000005340147221 */ /* 0x000fe20000000100 */
[----:B------:R-:W-:Y:S01]  /*2be0*/  FMUL R19, R68, R68 ;  /* 0x0000004444137220 */ /* 0x000fe20000400000 */
[----:B------:R-:W-:Y:S01]  /*2bf0*/  FADD R23, -R65, R84 ;  /* 0x0000005441177221 */ /* 0x000fe20000000100 */
[----:B------:R-:W-:Y:S01]  /*2c00*/  BSSY B6, `(.L_x_292) ;  /* 0x000021a000067945 */ /* 0x000fe20003800000 */
[----:B------:R-:W-:Y:S01]  /*2c10*/  FMUL R20, R20, R20 ;  /* 0x0000001414147220 */ /* 0x000fe20000400000 */
[----:B------:R-:W-:-:S04]  /*2c20*/  FFMA R19, R70, R70, R19 ;  /* 0x0000004646137223 */ /* 0x000fc80000000013 */
[----:B------:R-:W-:Y:S01]  /*2c30*/  FFMA R69, R22, R22, R19 ;  /* 0x0000001616457223 */ /* 0x000fe20000000013 */
[----:B------:R-:W-:-:S04]  /*2c40*/  FADD R19, -R63, R82 ;  /* 0x000000523f137221 */ /* 0x000fc80000000100 */
[----:B------:R-:W-:Y:S01]  /*2c50*/  FSETP.GEU.AND P0, PT, R69, R8, PT ;  /* 0x000000084500720b */ /* 0x000fe20003f0e000 */
[----:B------:R-:W-:-:S04]  /*2c60*/  FFMA R20, R19, R19, R20 ;  /* 0x0000001313147223 */ /* 0x000fc80000000014 */
[----:B------:R-:W-:-:S08]  /*2c70*/  FFMA R79, R23, R23, R20 ;  /* 0x00000017174f7223 */ /* 0x000fd00000000014 */
        /* <DEDUP_REMOVED lines=13> */
[----:B------:R-:W-:Y:S01]  /*2d50*/  FADD R66, -R66, R65 ;  /* 0x0000004142427221 */ /* 0x000fe20000000100 */
[-C--:B------:R-:W-:Y:S01]  /*2d60*/  FMUL R20, R15, R68.reuse ;  /* 0x000000440f147220 */ /* 0x080fe20000400000 */
[----:B------:R-:W-:Y:S01]  /*2d70*/  FMUL R19, R64, R83 ;  /* 0x0000005340137220 */ /* 0x000fe20000400000 */
[----:B------:R-:W-:Y:S02]  /*2d80*/  FMUL R18, R18, R68 ;  /* 0x0000004412127220 */ /* 0x000fe40000400000 */
[----:B------:R-:W-:Y:S01]  /*2d90*/  FFMA R13, R13, R70, R20 ;  /* 0x000000460d0d7223 */ /* 0x000fe20000000014 */
[----:B------:R-:W-:Y:S01]  /*2da0*/  FFMA R19, R62, R82, R19 ;  /* 0x000000523e137223 */ /* 0x000fe20000000013 */
[----:B------:R-:W-:Y:S02]  /*2db0*/  FFMA R17, R17, R70, R18 ;  /* 0x0000004611117223 */ /* 0x000fe40000000012 */
[----:B------:R-:W-:Y:S01]  /*2dc0*/  FFMA R13, R14, R22, R13 ;  /* 0x000000160e0d7223 */ /* 0x000fe2000000000d */
[----:B------:R-:W-:Y:S01]  /*2dd0*/  FFMA R19, R66, R84, R19 ;  /* 0x0000005442137223 */ /* 0x000fe20000000013 */
[----:B------:R-:W-:-:S02]  /*2de0*/  FFMA R17, R16, R22, R17 ;  /* 0x0000001610117223 */ /* 0x000fc40000000011 */
[----:B------:R-:W-:Y:S01]  /*2df0*/  FMUL R14, R13, R13 ;  /* 0x0000000d0d0e7220 */ /* 0x000fe20000400000 */
[----:B------:R-:W-:Y:S01]  /*2e00*/  FMUL R18, R19, R19 ;  /* 0x0000001313127220 */ /* 0x000fe20000400000 */
[----:B------:R-:W-:Y:S01]  /*2e10*/  FMUL R17, R17, R17 ;  /* 0x0000001111117220 */ /* 0x000fe20000400000 */
[----:B------:R-:W-:Y:S01]  /*2e20*/  MOV R13, 0x40490fdb ;  /* 0x40490fdb000d7802 */ /* 0x000fe20000000f00 */
[----:B------:R-:W-:Y:S01]  /*2e30*/  FFMA R14, R73, R69, -R14 ;  /* 0x00000045490e7223 */ /* 0x000fe2000000080e */
[----:B------:R-:W-:Y:S01]  /*2e40*/  FFMA R18, R75, R23, -R18 ;  /* 0x000000174b127223 */ /* 0x000fe20000000812 */
[C---:B------:R-:W-:Y:S01]  /*2e50*/  FMUL R75, R8.reuse, R75 ;  /* 0x0000004b084b7220 */ /* 0x040fe20000400000 */
[----:B------:R-:W-:Y:S01]  /*2e60*/  FMUL R73, R8, R73 ;  /* 0x0000004908497220 */ /* 0x000fe20000400000 */
[----:B------:R-:W-:Y:S01]  /*2e70*/  FFMA R17, R72, R69, -R17 ;  /* 0x0000004548117223 */ /* 0x000fe20000000811 */
[----:B------:R-:W-:Y:S02]  /*2e80*/  FMUL R72, R8, R72 ;  /* 0x0000004808487220 */ /* 0x000fe40000400000 */
[----:B------:R-:W-:-:S04]  /*2e90*/  FSETP.GEU.AND P0, PT, R18, R75, PT ;  /* 0x0000004b1200720b */ /* 0x000fc80003f0e000 */
[----:B------:R-:W-:-:S04]  /*2ea0*/  FSETP.LT.OR P0, PT, R14, R73, !P0 ;  /* 0x000000490e00720b */ /* 0x000fc80004701400 */
[----:B------:R-:W-:-:S04]  /*2eb0*/  FSETP.LT.OR P0, PT, R17, R72, P0 ;  /* 0x000000481100720b */ /* 0x000fc80000701400 */
[----:B------:R-:W-:Y:S01]  /*2ec0*/  FSEL R13, R13, 6.2831854820251464844, P0 ;  /* 0x40c90fdb0d0d7808 */ /* 0x000fe20000000000 */
[----:B------:R-:W-:Y:S05]  /*2ed0*/  BRA `(.L_x_296) ;  /* 0x00001ec000007947 */ /* 0x000fea0003800000 */
.L_x_295:
[----:B------:R-:W-:Y:S01]  /*2ee0*/  IADD3 R13, R72, -0xd000000, RZ ;  /* 0xf3000000480d7810 */ /* 0x000fe20007ffe0ff */
[----:B------:R0:W1:Y:S01]  /*2ef0*/  MUFU.RSQ R15, R72 ;  /* 0x00000048000f7308 */ /* 0x0000620000001400 */
[----:B------:R-:W-:Y:S02]  /*2f00*/  BSSY B2, `(.L_x_297) ;  /* 0x000000c000027945 */ /* 0x000fe40003800000 */
[----:B------:R-:W-:-:S13]  /*2f10*/  ISETP.GT.U32.AND P0, PT, R13, 0x727fffff, PT ;  /* 0x727fffff0d00780c */ /* 0x000fda0003f04070 */
[----:B------:R-:W-:Y:S05]  /*2f20*/  @!P0 BRA `(.L_x_298) ;  /* 0x0000005000008947 */ /* 0x000fea0003800000 */
[----:B01----:R-:W-:Y:S02]  /*2f30*/  MOV R19, R72 ;  /* 0x0000004800137202 */ /* 0x003fe40000000f00 */
[----:B------:R-:W-:Y:S02]  /*2f40*/  MOV R81, 0x2f60 ;  /* 0x00002f6000517802 */ /* 0x000fe40000000f00 */
[----:B------:R-:W-:Y:S05]  /*2f50*/  CALL.REL.NOINC `($__internal_6_$__cuda_sm20_sqrt_rn_f32_slowpath) ;  /* 0x0000446000007944 */ /* 0x000fea0003c00000 */
[----:B------:R-:W-:Y:S01]  /*2f60*/  MOV R13, R19 ;  /* 0x00000013000d7202 */ /* 0x000fe20000000f00 */
[----:B------:R-:W-:Y:S05]  /*2f70*/  BRA `(.L_x_299) ;  /* 0x0000004000007947 */ /* 0x000fea0003800000 */
.L_x_298:
[----:B01----:R-:W-:Y:S01]  /*2f80*/  FMUL.FTZ R13, R72, R15 ;  /* 0x0000000f480d7220 */ /* 0x003fe20000410000 */
[----:B------:R-:W-:-:S03]  /*2f90*/  FMUL.FTZ R14, R15, 0.5 ;  /* 0x3f0000000f0e7820 */ /* 0x000fc60000410000 */
[----:B------:R-:W-:-:S04]  /*2fa0*/  FFMA R72, -R13, R13, R72 ;  /* 0x0000000d0d487223 */ /* 0x000fc80000000148 */
[----:B------:R-:W-:Y:S02]  /*2fb0*/  FFMA R13, R72, R14, R13 ;  /* 0x0000000e480d7223 */ /* 0x000fe4000000000d */
.L_x_299:
[----:B------:R-:W-:Y:S05]  /*2fc0*/  BSYNC B2 ;  /* 0x0000000000027941 */ /* 0x000fea0003800000 */
.L_x_297:
[----:B------:R-:W-:Y:S01]  /*2fd0*/  FSETP.GT.AND P0, PT, R13, RZ, PT ;  /* 0x000000ff0d00720b */ /* 0x000fe20003f04000 */
[----:B------:R-:W-:Y:S01]  /*2fe0*/  BSSY B7, `(.L_x_300) ;  /* 0x0000032000077945 */ /* 0x000fe20003800000 */
[----:B------:R-:W-:Y:S01]  /*2ff0*/  CS2R R68, SRZ ;  /* 0x0000000000447805 */ /* 0x000fe2000001ff00 */
[----:B------:R-:W-:Y:S02]  /*3000*/  MOV R20, RZ ;  /* 0x000000ff00147202 */ /* 0x000fe40000000f00 */
[----:B------:R-:W-:-:S08]  /*3010*/  MOV R15, RZ ;  /* 0x000000ff000f7202 */ /* 0x000fd00000000f00 */
        /* <DEDUP_REMOVED lines=13> */
[----:B------:R-:W-:Y:S05]  /*30f0*/  CALL.REL.NOINC `($__internal_7_$__cuda_sm3x_div_rn_noftz_f32_slowpath) ;  /* 0x0000443000007944 */ /* 0x000fea0003c00000 */
[----:B------:R-:W-:Y:S02]  /*3100*/  MOV R15, R19 ;  /* 0x00000013000f7202 */ /* 0x000fe40000000f00 */
.L_x_303:
[----:B------:R-:W-:Y:S05]  /*3110*/  BSYNC B8 ;  /* 0x0000000000087941 */ /* 0x000fea0003800000 */
.L_x_302:
        /* <DEDUP_REMOVED lines=14> */
.L_x_305:
[----:B------:R-:W-:Y:S05]  /*3200*/  BSYNC B8 ;  /* 0x0000000000087941 */ /* 0x000fea0003800000 */
.L_x_304:
        /* <DEDUP_REMOVED lines=14> */
.L_x_306:
[----:B------:R-:W-:Y:S05]  /*32f0*/  BSYNC B8 ;  /* 0x0000000000087941 */ /* 0x000fea0003800000 */
.L_x_301:
[----:B------:R-:W-:Y:S05]  /*3300*/  BSYNC B7 ;  /* 0x0000000000077941 */ /* 0x000fea0003800000 */
.L_x_300:
        /* <DEDUP_REMOVED lines=10> */
.L_x_308:
[----:B01----:R-:W-:Y:S01]  /*33b0*/  FMUL.FTZ R16, R75, R14 ;  /* 0x0000000e4b107220 */ /* 0x003fe20000410000 */
[----:B------:R-:W-:-:S03]  /*33c0*/  FMUL.FTZ R13, R14, 0.5 ;  /* 0x3f0000000e0d7820 */ /* 0x000fc60000410000 */
[----:B------:R-:W-:-:S04]  /*33d0*/  FFMA R75, -R16, R16, R75 ;  /* 0x00000010104b7223 */ /* 0x000fc8000000014b */
[----:B------:R-:W-:Y:S02]  /*33e0*/  FFMA R16, R75, R13, R16 ;  /* 0x0000000d4b107223 */ /* 0x000fe40000000010 */
.L_x_309:
[----:B------:R-:W-:Y:S05]  /*33f0*/  BSYNC B2 ;  /* 0x0000000000027941 */ /* 0x000fea0003800000 */
.L_x_307:
[----:B------:R-:W-:Y:S01]  /*3400*/  FSETP.GT.AND P0, PT, R16, RZ, PT ;  /* 0x000000ff1000720b */ /* 0x000fe20003f04000 */
[----:B------:R-:W-:Y:S01]  /*3410*/  BSSY B7, `(.L_x_310) ;  /* 0x0000034000077945 */ /* 0x000fe20003800000 */
[----:B------:R-:W-:Y:S02]  /*3420*/  MOV R17, RZ ;  /* 0x000000ff00117202 */ /* 0x000fe40000000f00 */
[----:B------:R-:W-:-:S09]  /*3430*/  MOV R18, RZ ;  /* 0x000000ff00127202 */ /* 0x000fd20000000f00 */
        /* <DEDUP_REMOVED lines=18> */
.L_x_313:
[----:B------:R-:W-:Y:S05]  /*3560*/  BSYNC B8 ;  /* 0x0000000000087941 */ /* 0x000fea0003800000 */
.L_x_312:
        /* <DEDUP_REMOVED lines=14> */
.L_x_315:
[----:B------:R-:W-:Y:S05]  /*3650*/  BSYNC B8 ;  /* 0x0000000000087941 */ /* 0x000fea0003800000 */
.L_x_314:
        /* <DEDUP_REMOVED lines=14> */
.L_x_316:
[----:B------:R-:W-:Y:S05]  /*3740*/  BSYNC B8 ;  /* 0x0000000000087941 */ /* 0x000fea0003800000 */
.L_x_311:
[----:B------:R-:W-:Y:S05]  /*3750*/  BSYNC B7 ;  /* 0x0000000000077941 */ /* 0x000fea0003800000 */
.L_x_310:
        /* <DEDUP_REMOVED lines=16> */
[----:B------:R-:W-:Y:S02]  /*3860*/  LOP3.LUT R14, R14, 0x80000000, R15, 0xf8, !PT ;  /* 0x800000000e0e7812 */ /* 0x000fe400078ef80f */
[----:B------:R-:W-:-:S03]  /*3870*/  MOV R15, 0x3fd774eb ;  /* 0x3fd774eb000f7802 */ /* 0x000fc60000000f00 */
        /* <DEDUP_REMOVED lines=10> */
[----:B------:R-:W-:Y:S01]  /*3920*/  @P0 FADD R13, R13, R13 ;  /* 0x0000000d0d0d0221 */ /* 0x000fe20000000000 */
[----:B------:R-:W-:Y:S05]  /*3930*/  BRA `(.L_x_296) ;  /* 0x0000146000007947 */ /* 0x000fea0003800000 */
.L_x_294:
        /* <DEDUP_REMOVED lines=10> */
.L_x_318:
[----:B01----:R-:W-:Y:S01]  /*39e0*/  FMUL.FTZ R68, R75, R16 ;  /* 0x000000104b447220 */ /* 0x003fe20000410000 */
[----:B------:R-:W-:-:S03]  /*39f0*/  FMUL.FTZ R16, R16, 0.5 ;  /* 0x3f00000010107820 */ /* 0x000fc60000410000 */
[----:B------:R-:W-:-:S04]  /*3a00*/  FFMA R75, -R68, R68, R75 ;  /* 0x00000044444b7223 */ /* 0x000fc8000000014b */
[----:B------:R-:W-:Y:S02]  /*3a10*/  FFMA R68, R75, R16, R68 ;  /* 0x000000104b447223 */ /* 0x000fe40000000044 */
.L_x_319:
[----:B------:R-:W-:Y:S05]  /*3a20*/  BSYNC B2 ;  /* 0x0000000000027941 */ /* 0x000fea0003800000 */
.L_x_317:
        /* <DEDUP_REMOVED lines=21> */
[----:B------:R-:W-:Y:S05]  /*3b80*/  CALL.REL.NOINC `($__internal_7_$__cuda_sm3x_div_rn_noftz_f32_slowpath) ;  /* 0x000039a000007944 */ /* 0x000fea0003c00000 */
[----:B------:R-:W-:Y:S02]  /*3b90*/  MOV R18, R19 ;  /* 0x0000001300127202 */ /* 0x000fe40000000f00 */
.L_x_323:
[----:B------:R-:W-:Y:S05]  /*3ba0*/  BSYNC B8 ;  /* 0x0000000000087941 */ /* 0x000fea0003800000 */
.L_x_322:
        /* <DEDUP_REMOVED lines=12> */
[----:B------:R-:W-:Y:S05]  /*3c70*/  CALL.REL.NOINC `($__internal_7_$__cuda_sm3x_div_rn_noftz_f32_slowpath) ;  /* 0x000038b000007944 */ /* 0x000fea0003c00000 */
.L_x_325:
[----:B------:R-:W-:Y:S05]  /*3c80*/  BSYNC B8 ;  /* 0x0000000000087941 */ /* 0x000fea0003800000 */
.L_x_324:
[----:B------:R-:W0:Y:S01]  /*3c90*/  MUFU.RCP R17, R68 ;  /* 0x0000004400117308 */ /* 0x000e220000001000 */
[----:B------:R-:W-:Y:S07]  /*3ca0*/  BSSY B8, `(.L_x_321) ;  /* 0x000000e000087945 */ /* 0x000fee0003800000 */
[----:B------:R-:W1:Y:S01]  /*3cb0*/  FCHK P0, R16, R68 ;  /* 0x0000004410007302 */ /* 0x000e620000000000 */
[----:B0-----:R-:W-:-:S04]  /*3cc0*/  FFMA R22, R17, -R68, 1 ;  /* 0x3f80000011167423 */ /* 0x001fc80000000844 */
[----:B------:R-:W-:Y:S01]  /*3cd0*/  FFMA R62, R17, R22, R17 ;  /* 0x00000016113e7223 */ /* 0x000fe20000000011 */
[----:B------:R-:W-:-:S03]  /*3ce0*/  MOV R17, R19 ;  /* 0x0000001300117202 */ /* 0x000fc60000000f00 */
        /* <DEDUP_REMOVED lines=8> */
[----:B------:R-:W-:Y:S02]  /*3d70*/  MOV R69, R19 ;  /* 0x0000001300457202 */ /* 0x000fe40000000f00 */
.L_x_326:
[----:B------:R-:W-:Y:S05]  /*3d80*/  BSYNC B8 ;  /* 0x0000000000087941 */ /* 0x000fea0003800000 */
.L_x_321:
[----:B------:R-:W-:Y:S05]  /*3d90*/  BSYNC B7 ;  /* 0x0000000000077941 */ /* 0x000fea0003800000 */
.L_x_320:
        /* <DEDUP_REMOVED lines=10> */
.L_x_328:
[----:B01----:R-:W-:Y:S01]  /*3e40*/  FMUL.FTZ R16, R73, R22 ;  /* 0x0000001649107220 */ /* 0x003fe20000410000 */
[----:B------:R-:W-:-:S03]  /*3e50*/  FMUL.FTZ R19, R22, 0.5 ;  /* 0x3f00000016137820 */ /* 0x000fc60000410000 */
[----:B------:R-:W-:-:S04]  /*3e60*/  FFMA R73, -R16, R16, R73 ;  /* 0x0000001010497223 */ /* 0x000fc80000000149 */
[----:B------:R-:W-:Y:S02]  /*3e70*/  FFMA R16, R73, R19, R16 ;  /* 0x0000001349107223 */ /* 0x000fe40000000010 */
.L_x_329:
[----:B------:R-:W-:Y:S05]  /*3e80*/  BSYNC B2 ;  /* 0x0000000000027941 */ /* 0x000fea0003800000 */
.L_x_327:
[----:B------:R-:W-:Y:S01]  /*3e90*/  FSETP.GT.AND P0, PT, R16, RZ, PT ;  /* 0x000000ff1000720b */ /* 0x000fe20003f04000 */
[----:B------:R-:W-:Y:S01]  /*3ea0*/  BSSY B7, `(.L_x_330) ;  /* 0x0000030000077945 */ /* 0x000fe20003800000 */
[----:B------:R-:W-:-:S11]  /*3eb0*/  CS2R R62, SRZ ;  /* 0x00000000003e7805 */ /* 0x000fd6000001ff00 */
        /* <DEDUP_REMOVED lines=15> */
.L_x_333:
[----:B------:R-:W-:Y:S05]  /*3fb0*/  BSYNC B8 ;  /* 0x0000000000087941 */ /* 0x000fea0003800000 */
.L_x_332:
        /* <DEDUP_REMOVED lines=14> */
.L_x_335:
[----:B------:R-:W-:Y:S05]  /*40a0*/  BSYNC B8 ;  /* 0x0000000000087941 */ /* 0x000fea0003800000 */
.L_x_334:
        /* <DEDUP_REMOVED lines=14> */
.L_x_336:
[----:B------:R-:W-:Y:S05]  /*4190*/  BSYNC B8 ;  /* 0x0000000000087941 */ /* 0x000fea0003800000 */
.L_x_331:
[----:B------:R-:W-:Y:S05]  /*41a0*/  BSYNC B7 ;  /* 0x0000000000077941 */ /* 0x000fea0003800000 */
.L_x_330:
        /* <DEDUP_REMOVED lines=24> */
[----:B------:R-:W-:Y:S01]  /*4330*/  FFMA R13, R15, R14, R15 ;  /* 0x0000000e0f0d7223 */ /* 0x000fe2000000000f */
[----:B------:R-:W-:-:S04]  /*4340*/  MOV R15, 0x3fd774eb ;  /* 0x3fd774eb000f7802 */ /* 0x000fc80000000f00 */
[----:B------:R-:W-:-:S05]  /*4350*/  FSEL R14, R13, -R13, P0 ;  /* 0x8000000d0d0e7208 */ /* 0x000fca0000000000 */
[----:B------:R-:W-:-:S04]  /*4360*/  @!P1 FFMA R13, R15, 0.93318945169448852539, R14 ;  /* 0x3f6ee5810f0d9823 */ /* 0x000fc8000000000e */
[----:B------:R-:W-:Y:S01]  /*4370*/  @P0 FADD R13, R13, R13 ;  /* 0x0000000d0d0d0221 */ /* 0x000fe20000000000 */
[----:B------:R-:W-:Y:S05]  /*4380*/  BRA `(.L_x_296) ;  /* 0x00000a1000007947 */ /* 0x000fea0003800000 */
.L_x_293:
        /* <DEDUP_REMOVED lines=10> */
.L_x_338:
[----:B01----:R-:W-:Y:S01]  /*4430*/  FMUL.FTZ R62, R73, R20 ;  /* 0x00000014493e7220 */ /* 0x003fe20000410000 */
[----:B------:R-:W-:-:S03]  /*4440*/  FMUL.FTZ R19, R20, 0.5 ;  /* 0x3f00000014137820 */ /* 0x000fc60000410000 */
[----:B------:R-:W-:-:S04]  /*4450*/  FFMA R73, -R62, R62, R73 ;  /* 0x0000003e3e497223 */ /* 0x000fc80000000149 */
[----:B------:R-:W-:Y:S02]  /*4460*/  FFMA R62, R73, R19, R62 ;  /* 0x00000013493e7223 */ /* 0x000fe4000000003e */
.L_x_339:
[----:B------:R-:W-:Y:S05]  /*4470*/  BSYNC B2 ;  /* 0x0000000000027941 */ /* 0x000fea0003800000 */
.L_x_337:
[----:B------:R-:W-:Y:S01]  /*4480*/  FSETP.GT.AND P0, PT, R62, RZ, PT ;  /* 0x000000ff3e00720b */ /* 0x000fe20003f04000 */
[----:B------:R-:W-:Y:S01]  /*4490*/  BSSY B7, `(.L_x_340) ;  /* 0x0000032000077945 */ /* 0x000fe20003800000 */
[----:B------:R-:W-:Y:S01]  /*44a0*/  MOV R63, RZ ;  /* 0x000000ff003f7202 */ /* 0x000fe20000000f00 */
[----:B------:R-:W-:Y:S01]  /*44b0*/  CS2R R64, SRZ ;  /* 0x0000000000407805 */ /* 0x000fe2000001ff00 */
        /* <DEDUP_REMOVED lines=16> */
.L_x_343:
[----:B------:R-:W-:Y:S05]  /*45c0*/  BSYNC B8 ;  /* 0x0000000000087941 */ /* 0x000fea0003800000 */
.L_x_342:
        /* <DEDUP_REMOVED lines=14> */
.L_x_345:
[----:B------:R-:W-:Y:S05]  /*46b0*/  BSYNC B8 ;  /* 0x0000000000087941 */ /* 0x000fea0003800000 */
.L_x_344:
        /* <DEDUP_REMOVED lines=14> */
.L_x_346:
[----:B------:R-:W-:Y:S05]  /*47a0*/  BSYNC B8 ;  /* 0x0000000000087941 */ /* 0x000fea0003800000 */
.L_x_341:
[----:B------:R-:W-:Y:S05]  /*47b0*/  BSYNC B7 ;  /* 0x0000000000077941 */ /* 0x000fea0003800000 */
.L_x_340:
        /* <DEDUP_REMOVED lines=10> */
.L_x_348:
[----:B01----:R-:W-:Y:S01]  /*4860*/  FMUL.FTZ R13, R72, R15 ;  /* 0x0000000f480d7220 */ /* 0x003fe20000410000 */
[----:B------:R-:W-:-:S03]  /*4870*/  FMUL.FTZ R14, R15, 0.5 ;  /* 0x3f0000000f0e7820 */ /* 0x000fc60000410000 */
[----:B------:R-:W-:-:S04]  /*4880*/  FFMA R72, -R13, R13, R72 ;  /* 0x0000000d0d487223 */ /* 0x000fc80000000148 */
[----:B------:R-:W-:Y:S02]  /*4890*/  FFMA R13, R72, R14, R13 ;  /* 0x0000000e480d7223 */ /* 0x000fe4000000000d */
.L_x_349:
[----:B------:R-:W-:Y:S05]  /*48a0*/  BSYNC B2 ;  /* 0x0000000000027941 */ /* 0x000fea0003800000 */
.L_x_347:
[----:B------:R-:W-:Y:S01]  /*48b0*/  FSETP.GT.AND P0, PT, R13, RZ, PT ;  /* 0x000000ff0d00720b */ /* 0x000fe20003f04000 */
[----:B------:R-:W-:Y:S01]  /*48c0*/  BSSY B7, `(.L_x_350) ;  /* 0x0000030000077945 */ /* 0x000fe20003800000 */
[----:B------:R-:W-:-:S11]  /*48d0*/  CS2R R14, SRZ ;  /* 0x00000000000e7805 */ /* 0x000fd6000001ff00 */
        /* <DEDUP_REMOVED lines=15> */
.L_x_353:
[----:B------:R-:W-:Y:S05]  /*49d0*/  BSYNC B8 ;  /* 0x0000000000087941 */ /* 0x000fea0003800000 */
.L_x_352:
        /* <DEDUP_REMOVED lines=14> */
.L_x_355:
[----:B------:R-:W-:Y:S05]  /*4ac0*/  BSYNC B8 ;  /* 0x0000000000087941 */ /* 0x000fea0003800000 */
.L_x_354:
        /* <DEDUP_REMOVED lines=14> */
.L_x_356:
[----:B------:R-:W-:Y:S05]  /*4bb0*/  BSYNC B8 ;  /* 0x0000000000087941 */ /* 0x000fea0003800000 */
.L_x_351:
[----:B------:R-:W-:Y:S05]  /*4bc0*/  BSYNC B7 ;  /* 0x0000000000077941 */ /* 0x000fea0003800000 */
.L_x_350:
        /* <DEDUP_REMOVED lines=29> */
.L_x_296:
[----:B------:R-:W-:Y:S05]  /*4da0*/  BSYNC B6 ;  /* 0x0000000000067941 */ /* 0x000fea0003800000 */
.L_x_292:
        /* <DEDUP_REMOVED lines=23> */
.L_x_361:
[----:B------:R-:W-:Y:S05]  /*4f20*/  BSYNC B7 ;  /* 0x0000000000077941 */ /* 0x000fea0003800000 */
.L_x_360:
        /* <DEDUP_REMOVED lines=14> */
.L_x_363:
[----:B------:R-:W-:Y:S05]  /*5010*/  BSYNC B7 ;  /* 0x0000000000077941 */ /* 0x000fea0003800000 */
.L_x_362:
        /* <DEDUP_REMOVED lines=14> */
.L_x_364:
[----:B------:R-:W-:Y:S05]  /*5100*/  BSYNC B7 ;  /* 0x0000000000077941 */ /* 0x000fea0003800000 */
.L_x_359:
[----:B------:R-:W-:Y:S05]  /*5110*/  BSYNC B6 ;  /* 0x0000000000067941 */ /* 0x000fea0003800000 */
.L_x_358:
[-C--:B------:R-:W-:Y:S01]  /*5120*/  FMUL R7, R6, R13.reuse ;  /* 0x0000000d06077220 */ /* 0x080fe20000400000 */
[-C--:B------:R-:W-:Y:S01]  /*5130*/  FMUL R6, R14, R13.reuse ;  /* 0x0000000d0e067220 */ /* 0x080fe20000400000 */
[----:B------:R-:W-:Y:S01]  /*5140*/  FMUL R5, R16, R13 ;  /* 0x0000000d10057220 */ /* 0x000fe20000400000 */
[----:B------:R-:W-:Y:S02]  /*5150*/  IADD3 R20, R59, -0x1, RZ ;  /* 0xffffffff3b147810 */ /* 0x000fe40007ffe0ff */
[----:B------:R-:W-:-:S02]  /*5160*/  MOV R9, R76 ;  /* 0x0000004c00097202 */ /* 0x000fc40000000f00 */
[----:B------:R-:W-:Y:S02]  /*5170*/  MOV R35, R61 ;  /* 0x0000003d00237202 */ /* 0x000fe40000000f00 */
[----:B------:R-:W-:Y:S02]  /*5180*/  MOV R36, R77 ;  /* 0x0000004d00247202 */ /* 0x000fe40000000f00 */
[----:B------:R-:W-:Y:S01]  /*5190*/  MOV R37, R74 ;  /* 0x0000004a00257202 */ /* 0x000fe20000000f00 */
[----:B------:R-:W-:Y:S05]  /*51a0*/  BRA `(.L_x_267) ;  /* 0x000003c000007947 */ /* 0x000fea0003800000 */
.L_x_357:
[----:B------:R-:W-:Y:S01]  /*51b0*/  FSETP.GT.AND P0, PT, R71, RZ, PT ;  /* 0x000000ff4700720b */ /* 0x000fe20003f04000 */
[----:B------:R-:W-:Y:S01]  /*51c0*/  BSSY B6, `(.L_x_365) ;  /* 0x0000031000067945 */ /* 0x000fe20003800000 */
[----:B------:R-:W-:Y:S01]  /*51d0*/  CS2R R14, SRZ ;  /* 0x00000000000e7805 */ /* 0x000fe2000001ff00 */
[----:B------:R-:W-:-:S10]  /*51e0*/  MOV R16, RZ ;  /* 0x000000ff00107202 */ /* 0x000fd40000000f00 */
        /* <DEDUP_REMOVED lines=15> */
.L_x_368:
[----:B------:R-:W-:Y:S05]  /*52e0*/  BSYNC B7 ;  /* 0x0000000000077941 */ /* 0x000fea0003800000 */
.L_x_367:
        /* <DEDUP_REMOVED lines=14> */
.L_x_370:
[----:B------:R-:W-:Y:S05]  /*53d0*/  BSYNC B7 ;  /* 0x0000000000077941 */ /* 0x000fea0003800000 */
.L_x_369:
        /* <DEDUP_REMOVED lines=14> */
.L_x_371:
[----:B------:R-:W-:Y:S05]  /*54c0*/  BSYNC B7 ;  /* 0x0000000000077941 */ /* 0x000fea0003800000 */
.L_x_366:
[----:B------:R-:W-:Y:S05]  /*54d0*/  BSYNC B6 ;  /* 0x0000000000067941 */ /* 0x000fea0003800000 */
.L_x_365:
[----:B------:R-:W-:Y:S01]  /*54e0*/  FSETP.GEU.AND P0, PT, R76, R9, PT ;  /* 0x000000094c00720b */ /* 0x000fe20003f0e000 */
[-C--:B------:R-:W-:Y:S01]  /*54f0*/  FFMA R7, R14, R13.reuse, R7 ;  /* 0x0000000d0e077223 */ /* 0x080fe20000000007 */
[----:B------:R-:W-:Y:S01]  /*5500*/  IADD3 R20, R59, -0x1, RZ ;  /* 0xffffffff3b147810 */ /* 0x000fe20007ffe0ff */
[-C--:B------:R-:W-:Y:S01]  /*5510*/  FFMA R6, R15, R13.reuse, R6 ;  /* 0x0000000d0f067223 */ /* 0x080fe20000000006 */
[----:B------:R-:W-:-:S09]  /*5520*/  FFMA R5, R16, R13, R5 ;  /* 0x0000000d10057223 */ /* 0x000fd20000000005 */
[----:B------:R-:W-:Y:S02]  /*5530*/  @!P0 MOV R9, R76 ;  /* 0x0000004c00098202 */ /* 0x000fe40000000f00 */
[----:B------:R-:W-:Y:S02]  /*5540*/  @!P0 MOV R35, R61 ;  /* 0x0000003d00238202 */ /* 0x000fe40000000f00 */
[----:B------:R-:W-:Y:S02]  /*5550*/  @!P0 MOV R36, R77 ;  /* 0x0000004d00248202 */ /* 0x000fe40000000f00 */
[----:B------:R-:W-:Y:S02]  /*5560*/  @!P0 MOV R37, R74 ;  /* 0x0000004a00258202 */ /* 0x000fe40000000f00 */
.L_x_267:
[----:B------:R-:W-:Y:S05]  /*5570*/  BSYNC B4 ;  /* 0x0000000000047941 */ /* 0x000fea0003800000 */
.L_x_266:
[----:B------:R-:W-:-:S13]  /*5580*/  ISETP.NE.AND P0, PT, R20, RZ, PT ;  /* 0x000000ff1400720c */ /* 0x000fda0003f05270 */
[----:B------:R-:W-:Y:S01]  /*5590*/  @!P0 CALL.REL.NOINC `(.L_x_372) ;  /* 0x0000001000008944 */ /* 0x000fe20003c00000 */
[----:B------:R-:W-:Y:S05]  /*55a0*/  BRA `(.L_x_373) ;  /* 0xffffbe9000007947 */ /* 0x000fea000383ffff */
.L_x_372:
[----:B------:R-:W-:Y:S05]  /*55b0*/  BSYNC B5 ;  /* 0x0000000000057941 */ /* 0x000fea0003800000 */
.L_x_265:
[----:B------:R-:W-:Y:S01]  /*55c0*/  FSETP.GEU.AND P1, PT, R9, R4, PT ;  /* 0x000000040900720b */ /* 0x000fe20003f2e000 */
[----:B------:R-:W-:Y:S01]  /*55d0*/  BSSY B2, `(.L_x_374) ;  /* 0x000002f000027945 */ /* 0x000fe20003800000 */
[----:B------:R-:W-:Y:S01]  /*55e0*/  PLOP3.LUT P0, PT, PT, PT, PT, 0x80, 0x0 ;  /* 0x000000000000781c */ /* 0x000fe20003f0f070 */
[----:B------:R-:W-:Y:S01]  /*55f0*/  CS2R R16, SRZ ;  /* 0x0000000000107805 */ /* 0x000fe2000001ff00 */
[----:B------:R-:W-:Y:S01]  /*5600*/  CS2R R8, SRZ ;  /* 0x0000000000087805 */ /* 0x000fe2000001ff00 */
[----:B------:R-:W-:Y:S02]  /*5610*/  MOV R12, RZ ;  /* 0x000000ff000c7202 */ /* 0x000fe40000000f00 */
[----:B------:R-:W-:-:S06]  /*5620*/  MOV R30, RZ ;  /* 0x000000ff001e7202 */ /* 0x000fcc0000000f00 */
[----:B------:R-:W-:Y:S05]  /*5630*/  @P1 BRA `(.L_x_375) ;  /* 0x0000028000001947 */ /* 0x000fea0003800000 */
[----:B------:R-:W-:-:S05]  /*5640*/  LEA R9, R35, R35, 0x1 ;  /* 0x0000002323097211 */ /* 0x000fca00078e08ff */
[----:B------:R-:W-:-:S05]  /*5650*/  IMAD.WIDE R8, R9, 0x4, R26 ;  /* 0x0000000409087825 */ /* 0x000fca00078e021a */
[----:B------:R-:W2:Y:S04]  /*5660*/  LD.E R13, [R8.64+0x4] ;  /* 0x00000414080d7980 */ /* 0x000ea8000c101900 */
[----:B------:R-:W3:Y:S04]  /*5670*/  LD.E R11, [R8.64] ;  /* 0x00000014080b7980 */ /* 0x000ee8000c101900 */
[----:B------:R-:W4:Y:S01]  /*5680*/  LD.E R15, [R8.64+0x8] ;  /* 0x00000814080f7980 */ /* 0x000f22000c101900 */
[----:B--2---:R-:W-:-:S04]  /*5690*/  IMAD.WIDE R12, R13, 0xc, R24 ;  /* 0x0000000c0d0c7825 */ /* 0x004fc800078e0218 */
[--C-:B-1-3--:R-:W-:Y:S01]  /*56a0*/  IMAD.WIDE R10, R11, 0xc, R24.reuse ;  /* 0x0000000c0b0a7825 */ /* 0x10afe200078e0218 */
[----:B------:R1:W2:Y:S03]  /*56b0*/  LD.E R23, [R12.64+0x4] ;  /* 0x000004140c177980 */ /* 0x0002a6000c101900 */
[----:B----4-:R-:W-:Y:S01]  /*56c0*/  IMAD.WIDE R14, R15, 0xc, R24 ;  /* 0x0000000c0f0e7825 */ /* 0x010fe200078e0218 */
[----:B------:R1:W3:Y:S04]  /*56d0*/  LD.E R19, [R12.64] ;  /* 0x000000140c137980 */ /* 0x0002e8000c101900 */
[----:B------:R-:W4:Y:S04]  /*56e0*/  LD.E R20, [R10.64+0x4] ;  /* 0x000004140a147980 */ /* 0x000f28000c101900 */
[----:B------:R1:W5:Y:S04]  /*56f0*/  LD.E R29, [R12.64+0x8] ;  /* 0x000008140c1d7980 */ /* 0x000368000c101900 */
[----:B------:R-:W5:Y:S04]  /*5700*/  LD.E R18, [R10.64] ;  /* 0x000000140a127980 */ /* 0x000f68000c101900 */
[----:B------:R-:W5:Y:S04]  /*5710*/  LD.E R28, [R14.64+0x4] ;  /* 0x000004140e1c7980 */ /* 0x000f68000c101900 */
[----:B------:R-:W5:Y:S04]  /*5720*/  LD.E R22, [R10.64+0x8] ;  /* 0x000008140a167980 */ /* 0x000f68000c101900 */
[----:B------:R-:W5:Y:S04]  /*5730*/  LD.E R9, [R14.64] ;  /* 0x000000140e097980 */ /* 0x000f68000c101900 */
[----:B------:R-:W5:Y:S01]  /*5740*/  LD.E R31, [R14.64+0x8] ;  /* 0x000008140e1f7980 */ /* 0x000f62000c101900 */
[----:B------:R-:W-:Y:S01]  /*5750*/  FADD R8, -R36, 1 ;  /* 0x3f80000024087421 */ /* 0x000fe20000000100 */
[----:B------:R-:W-:-:S02]  /*5760*/  PLOP3.LUT P0, PT, PT, PT, PT, 0x8, 0x0 ;  /* 0x000000000000781c */ /* 0x000fc40003f0e170 */
[----:B-1----:R-:W-:Y:S01]  /*5770*/  MOV R12, R36 ;  /* 0x00000024000c7202 */ /* 0x002fe20000000f00 */
[----:B------:R-:W-:Y:S01]  /*5780*/  FADD R17, -R37, R8 ;  /* 0x0000000825117221 */ /* 0x000fe20000000100 */
[C---:B--2---:R-:W-:Y:S01]  /*5790*/  FMUL R8, R36.reuse, R23 ;  /* 0x0000001724087220 */ /* 0x044fe20000400000 */
[----:B---3--:R-:W-:-:S03]  /*57a0*/  FMUL R19, R36, R19 ;  /* 0x0000001324137220 */ /* 0x008fc60000400000 */
[C---:B----4-:R-:W-:Y:S01]  /*57b0*/  FFMA R8, R17.reuse, R20, R8 ;  /* 0x0000001411087223 */ /* 0x050fe20000000008 */
[----:B-----5:R-:W-:Y:S01]  /*57c0*/  FMUL R29, R36, R29 ;  /* 0x0000001d241d7220 */ /* 0x020fe20000400000 */
[----:B------:R-:W-:Y:S02]  /*57d0*/  FFMA R18, R17, R18, R19 ;  /* 0x0000001211127223 */ /* 0x000fe40000000013 */
[----:B------:R-:W-:Y:S01]  /*57e0*/  FFMA R8, R37, R28, R8 ;  /* 0x0000001c25087223 */ /* 0x000fe20000000008 */
[----:B------:R-:W-:-:S03]  /*57f0*/  FFMA R22, R17, R22, R29 ;  /* 0x0000001611167223 */ /* 0x000fc6000000001d */
[----:B------:R-:W-:Y:S01]  /*5800*/  FADD R57, -R8, R57 ;  /* 0x0000003908397221 */ /* 0x000fe20000000100 */
[----:B------:R-:W-:Y:S01]  /*5810*/  MOV R8, 0x3f800000 ;  /* 0x3f80000000087802 */ /* 0x000fe20000000f00 */
[C---:B------:R-:W-:Y:S02]  /*5820*/  FFMA R18, R37.reuse, R9, R18 ;  /* 0x0000000925127223 */ /* 0x040fe40000000012 */
[----:B------:R-:W-:Y:S01]  /*5830*/  FMUL R6, R6, R57 ;  /* 0x0000003906067220 */ /* 0x000fe20000400000 */
[----:B------:R-:W-:Y:S01]  /*5840*/  MOV R9, R35 ;  /* 0x0000002300097202 */ /* 0x000fe20000000f00 */
[----:B------:R-:W-:Y:S01]  /*5850*/  FFMA R31, R37, R31, R22 ;  /* 0x0000001f251f7223 */ /* 0x000fe20000000016 */
[----:B------:R-:W-:-:S03]  /*5860*/  FADD R18, -R18, R55 ;  /* 0x0000003712127221 */ /* 0x000fc60000000100 */
[----:B------:R-:W-:Y:S01]  /*5870*/  FADD R58, -R31, R58 ;  /* 0x0000003a1f3a7221 */ /* 0x000fe20000000100 */
[----:B------:R-:W-:-:S04]  /*5880*/  FFMA R6, R7, R18, R6 ;  /* 0x0000001207067223 */ /* 0x000fc80000000006 */
[----:B------:R-:W-:-:S05]  /*5890*/  FFMA R6, R5, R58, R6 ;  /* 0x0000003a05067223 */ /* 0x000fca0000000006 */
[----:B------:R-:W-:-:S04]  /*58a0*/  FSETP.GT.AND P1, PT, R6, RZ, PT ;  /* 0x000000ff0600720b */ /* 0x000fc80003f24000 */
[----:B------:R-:W-:-:S04]  /*58b0*/  FSEL R8, R8, -1, P1 ;  /* 0xbf80000008087808 */ /* 0x000fc80000800000 */
.L_x_375:
[----:B------:R-:W-:Y:S05]  /*58c0*/  BSYNC B2 ;  /* 0x0000000000027941 */ /* 0x000fea0003800000 */
.L_x_374:
[----:B------:R-:W-:Y:S01]  /*58d0*/  BSSY B4, `(.L_x_376) ;  /* 0x000009c000047945 */ /* 0x000fe20003800000 */
[----:B------:R-:W-:Y:S01]  /*58e0*/  MOV R5, RZ ;  /* 0x000000ff00057202 */ /* 0x000fe20000000f00 */
[----:B-1----:R-:W-:Y:S01]  /*58f0*/  CS2R R10, SRZ ;  /* 0x00000000000a7805 */ /* 0x002fe2000001ff00 */
[----:B------:R-:W-:Y:S01]  /*5900*/  MOV R13, RZ ;  /* 0x000000ff000d7202 */ /* 0x000fe20000000f00 */
[----:B------:R-:W-:Y:S05]  /*5910*/  @P0 BRA `(.L_x_377) ;  /* 0x0000097000000947 */ /* 0x000fea0003800000 */
[----:B------:R-:W-:Y:S01]  /*5920*/  ISETP.NE.U32.AND P1, PT, R24, RZ, PT ;  /* 0x000000ff1800720c */ /* 0x000fe20003f25070 */
[----:B------:R-:W-:Y:S01]  /*5930*/  BSSY B2, `(.L_x_378) ;  /* 0x0000026000027945 */ /* 0x000fe20003800000 */
[----:B------:R-:W-:Y:S02]  /*5940*/  LEA R5, R9, R9, 0x1 ;  /* 0x0000000909057211 */ /* 0x000fe400078e08ff */
[----:B------:R-:W-:Y:S02]  /*5950*/  ISETP.NE.AND.EX P1, PT, R25, RZ, PT, P1 ;  /* 0x000000ff1900720c */ /* 0x000fe40003f25310 */
[----:B------:R-:W-:Y:S01]  /*5960*/  ISETP.NE.U32.AND P2, PT, R32, RZ, PT ;  /* 0x000000ff2000720c */ /* 0x000fe20003f45070 */
[----:B------:R-:W-:Y:S01]  /*5970*/  IMAD.WIDE R26, R5, 0x4, R26 ;  /* 0x00000004051a7825 */ /* 0x000fe200078e021a */
[----:B------:R-:W-:-:S02]  /*5980*/  MOV R14, RZ ;  /* 0x000000ff000e7202 */ /* 0x000fc40000000f00 */
[----:B------:R-:W-:Y:S02]  /*5990*/  ISETP.NE.AND.EX P2, PT, R33, RZ, PT, P2 ;  /* 0x000000ff2100720c */ /* 0x000fe40003f45320 */
[----:B------:R-:W-:Y:S02]  /*59a0*/  MOV R5, RZ ;  /* 0x000000ff00057202 */ /* 0x000fe40000000f00 */
[----:B------:R-:W-:Y:S02]  /*59b0*/  MOV R9, RZ ;  /* 0x000000ff00097202 */ /* 0x000fe40000000f00 */
[----:B------:R-:W-:Y:S02]  /*59c0*/  MOV R30, RZ ;  /* 0x000000ff001e7202 */ /* 0x000fe40000000f00 */
[----:B------:R-:W-:Y:S01]  /*59d0*/  MOV R13, RZ ;  /* 0x000000ff000d7202 */ /* 0x000fe20000000f00 */
[----:B------:R-:W-:Y:S05]  /*59e0*/  @!P1 BRA `(.L_x_379) ;  /* 0x000001a000009947 */ /* 0x000fea0003800000 */
[----:B------:R-:W2:Y:S04]  /*59f0*/  LD.E R11, [R26.64+0x4] ;  /* 0x000004141a0b7980 */ /* 0x000ea8000c101900 */
[----:B------:R-:W3:Y:S04]  /*5a00*/  LD.E R7, [R26.64] ;  /* 0x000000141a077980 */ /* 0x000ee8000c101900 */
[----:B------:R-:W4:Y:S01]  /*5a10*/  LD.E R5, [R26.64+0x8] ;  /* 0x000008141a057980 */ /* 0x000f22000c101900 */
[----:B--2---:R-:W-:-:S04]  /*5a20*/  IMAD.WIDE R10, R11, 0xc, R24 ;  /* 0x0000000c0b0a7825 */ /* 0x004fc800078e0218 */
[--C-:B---3--:R-:W-:Y:S01]  /*5a30*/  IMAD.WIDE R6, R7, 0xc, R24.reuse ;  /* 0x0000000c07067825 */ /* 0x108fe200078e0218 */
[----:B------:R1:W2:Y:S04]  /*5a40*/  LD.E R13, [R10.64+0x4] ;  /* 0x000004140a0d7980 */ /* 0x0002a8000c101900 */
[----:B------:R1:W3:Y:S01]  /*5a50*/  LD.E R9, [R10.64] ;  /* 0x000000140a097980 */ /* 0x0002e2000c101900 */
[----:B----4-:R-:W-:-:S03]  /*5a60*/  IMAD.WIDE R24, R5, 0xc, R24 ;  /* 0x0000000c05187825 */ /* 0x010fc600078e0218 */
[----:B------:R1:W4:Y:S04]  /*5a70*/  LD.E R15, [R10.64+0x8] ;  /* 0x000008140a0f7980 */ /* 0x000328000c101900 */
[----:B------:R-:W5:Y:S04]  /*5a80*/  LD.E R18, [R6.64+0x4] ;  /* 0x0000041406127980 */ /* 0x000f68000c101900 */
[----:B------:R-:W5:Y:S04]  /*5a90*/  LD.E R16, [R6.64] ;  /* 0x0000001406107980 */ /* 0x000f68000c101900 */
[----:B------:R-:W5:Y:S04]  /*5aa0*/  LD.E R20, [R6.64+0x8] ;  /* 0x0000081406147980 */ /* 0x000f68000c101900 */
[----:B------:R-:W5:Y:S04]  /*5ab0*/  LD.E R22, [R24.64+0x4] ;  /* 0x0000041418167980 */ /* 0x000f68000c101900 */
[----:B------:R-:W5:Y:S04]  /*5ac0*/  LD.E R19, [R24.64] ;  /* 0x0000001418137980 */ /* 0x000f68000c101900 */
[----:B------:R-:W5:Y:S01]  /*5ad0*/  LD.E R28, [R24.64+0x8] ;  /* 0x00000814181c7980 */ /* 0x000f62000c101900 */
[----:B------:R-:W-:-:S04]  /*5ae0*/  FADD R5, -R17, 1 ;  /* 0x3f80000011057421 */ /* 0x000fc80000000100 */
[----:B-1----:R-:W-:Y:S01]  /*5af0*/  FADD R10, R5, -R12 ;  /* 0x8000000c050a7221 */ /* 0x002fe20000000000 */
        /* <DEDUP_REMOVED lines=9> */
.L_x_379:
[----:B------:R-:W-:Y:S05]  /*5b90*/  BSYNC B2 ;  /* 0x0000000000027941 */ /* 0x000fea0003800000 */
.L_x_378:
        /* <DEDUP_REMOVED lines=29> */
.L_x_381:
[----:B------:R-:W-:Y:S05]  /*5d70*/  BSYNC B2 ;  /* 0x0000000000027941 */ /* 0x000fea0003800000 */
.L_x_380:
[----:B------:R-:W-:Y:S01]  /*5d80*/  FFMA R6, R51, -R9, R2 ;  /* 0x8000000933067223 */ /* 0x000fe20000000002 */
[C---:B------:R-:W-:Y:S01]  /*5d90*/  FFMA R5, R49.reuse, -R5, R0 ;  /* 0x8000000531057223 */ /* 0x040fe20000000000 */
[----:B------:R-:W-:Y:S01]  /*5da0*/  FFMA R7, R56, -R13, R3 ;  /* 0x8000000d38077223 */ /* 0x000fe20000000003 */
[----:B------:R-:W-:Y:S01]  /*5db0*/  BSSY B2, `(.L_x_382) ;  /* 0x0000013000027945 */ /* 0x000fe20003800000 */
[----:B------:R-:W-:Y:S01]  /*5dc0*/  FMUL R10, R6, R6 ;  /* 0x00000006060a7220 */ /* 0x000fe20000400000 */
[----:B------:R-:W-:Y:S01]  /*5dd0*/  FMUL R13, R49, R14 ;  /* 0x0000000e310d7220 */ /* 0x000fe20000400000 */
[----:B------:R-:W-:-:S02]  /*5de0*/  FMUL R11, R51, R30 ;  /* 0x0000001e330b7220 */ /* 0x000fc40000400000 */
[----:B------:R-:W-:-:S04]  /*5df0*/  FFMA R10, R5, R5, R10 ;  /* 0x00000005050a7223 */ /* 0x000fc8000000000a */
[----:B------:R-:W-:Y:S01]  /*5e00*/  FFMA R19, R7, R7, R10 ;  /* 0x0000000707137223 */ /* 0x000fe2000000000a */
[----:B------:R-:W-:-:S03]  /*5e10*/  FMUL R10, R56, R15 ;  /* 0x0000000f380a7220 */ /* 0x000fc60000400000 */
[----:B------:R1:W2:Y:S01]  /*5e20*/  MUFU.RSQ R12, R19 ;  /* 0x00000013000c7308 */ /* 0x0002a20000001400 */
[----:B------:R-:W-:-:S04]  /*5e30*/  IADD3 R9, R19, -0xd000000, RZ ;  /* 0xf300000013097810 */ /* 0x000fc80007ffe0ff */
[----:B------:R-:W-:-:S13]  /*5e40*/  ISETP.GT.U32.AND P1, PT, R9, 0x727fffff, PT ;  /* 0x727fffff0900780c */ /* 0x000fda0003f24070 */
[----:B------:R-:W-:Y:S05]  /*5e50*/  @!P1 BRA `(.L_x_383) ;  /* 0x0000004000009947 */ /* 0x000fea0003800000 */
[----:B-12---:R-:W-:Y:S02]  /*5e60*/  MOV R81, 0x5e80 ;  /* 0x00005e8000517802 */ /* 0x006fe40000000f00 */
[----:B0-----:R-:W-:Y:S05]  /*5e70*/  CALL.REL.NOINC `($__internal_6_$__cuda_sm20_sqrt_rn_f32_slowpath) ;  /* 0x0000154000007944 */ /* 0x001fea0003c00000 */
[----:B------:R-:W-:Y:S01]  /*5e80*/  MOV R40, R19 ;  /* 0x0000001300287202 */ /* 0x000fe20000000f00 */
[----:B------:R-:W-:Y:S05]  /*5e90*/  BRA `(.L_x_384) ;  /* 0x0000004000007947 */ /* 0x000fea0003800000 */
.L_x_383:
[----:B-12---:R-:W-:Y:S01]  /*5ea0*/  FMUL.FTZ R40, R19, R12 ;  /* 0x0000000c13287220 */ /* 0x006fe20000410000 */
[----:B------:R-:W-:-:S03]  /*5eb0*/  FMUL.FTZ R12, R12, 0.5 ;  /* 0x3f0000000c0c7820 */ /* 0x000fc60000410000 */
[----:B------:R-:W-:-:S04]  /*5ec0*/  FFMA R9, -R40, R40, R19 ;  /* 0x0000002828097223 */ /* 0x000fc80000000113 */
[----:B------:R-:W-:Y:S02]  /*5ed0*/  FFMA R40, R9, R12, R40 ;  /* 0x0000000c09287223 */ /* 0x000fe40000000028 */
.L_x_384:
[----:B------:R-:W-:Y:S05]  /*5ee0*/  BSYNC B2 ;  /* 0x0000000000027941 */ /* 0x000fea0003800000 */
.L_x_382:
[----:B------:R-:W-:Y:S01]  /*5ef0*/  FSETP.GT.AND P1, PT, R40, RZ, PT ;  /* 0x000000ff2800720b */ /* 0x000fe20003f24000 */
[----:B------:R-:W-:Y:S01]  /*5f00*/  BSSY B5, `(.L_x_385) ;  /* 0x0000032000057945 */ /* 0x000fe20003800000 */
[----:B------:R-:W-:Y:S02]  /*5f10*/  MOV R9, RZ ;  /* 0x000000ff00097202 */ /* 0x000fe40000000f00 */
[----:B------:R-:W-:Y:S02]  /*5f20*/  MOV R30, RZ ;  /* 0x000000ff001e7202 */ /* 0x000fe40000000f00 */
[----:B------:R-:W-:-:S07]  /*5f30*/  MOV R16, RZ ;  /* 0x000000ff00107202 */ /* 0x000fce0000000f00 */
[----:B------:R-:W-:Y:S05]  /*5f40*/  @!P1 BRA `(.L_x_386) ;  /* 0x000002d000009947 */ /* 0x000fea0003800000 */
[----:B------:R-:W1:Y:S01]  /*5f50*/  MUFU.RCP R9, R40 ;  /* 0x0000002800097308 */ /* 0x000e620000001000 */
[----:B------:R-:W-:Y:S07]  /*5f60*/  BSSY B6, `(.L_x_387) ;  /* 0x000000d000067945 */ /* 0x000fee0003800000 */
[----:B------:R-:W2:Y:S01]  /*5f70*/  FCHK P1, R7, R40 ;  /* 0x0000002807007302 */ /* 0x000ea20000020000 */
[----:B-1----:R-:W-:-:S04]  /*5f80*/  FFMA R12, R9, -R40, 1 ;  /* 0x3f800000090c7423 */ /* 0x002fc80000000828 */
[----:B------:R-:W-:-:S04]  /*5f90*/  FFMA R12, R9, R12, R9 ;  /* 0x0000000c090c7223 */ /* 0x000fc80000000009 */
[----:B------:R-:W-:-:S04]  /*5fa0*/  FFMA R9, R7, R12, RZ ;  /* 0x0000000c07097223 */ /* 0x000fc800000000ff */
[----:B------:R-:W-:-:S04]  /*5fb0*/  FFMA R14, R9, -R40, R7 ;  /* 0x80000028090e7223 */ /* 0x000fc80000000007 */
[----:B------:R-:W-:Y:S01]  /*5fc0*/  FFMA R16, R12, R14, R9 ;  /* 0x0000000e0c107223 */ /* 0x000fe20000000009 */
[----:B--2---:R-:W-:Y:S05]  /*5fd0*/  @!P1 BRA `(.L_x_388) ;  /* 0x0000005000009947 */ /* 0x004fea0003800000 */
[----:B------:R-:W-:Y:S02]  /*5fe0*/  MOV R19, R7 ;  /* 0x0000000700137202 */ /* 0x000fe40000000f00 */
[----:B------:R-:W-:Y:S02]  /*5ff0*/  MOV R22, R40 ;  /* 0x0000002800167202 */ /* 0x000fe40000000f00 */
[----:B------:R-:W-:Y:S02]  /*6000*/  MOV R78, 0x6020 ;  /* 0x00006020004e7802 */ /* 0x000fe40000000f00 */
[----:B0-----:R-:W-:Y:S05]  /*6010*/  CALL.REL.NOINC `($__internal_7_$__cuda_sm3x_div_rn_noftz_f32_slowpath) ;  /* 0x0000151000007944 */ /* 0x001fea0003c00000 */
[----:B------:R-:W-:Y:S02]  /*6020*/  MOV R16, R19 ;  /* 0x0000001300107202 */ /* 0x000fe40000000f00 */
.L_x_388:
[----:B------:R-:W-:Y:S05]  /*6030*/  BSYNC B6 ;  /* 0x0000000000067941 */ /* 0x000fea0003800000 */
.L_x_387:
        /* <DEDUP_REMOVED lines=14> */
.L_x_390:
[----:B------:R-:W-:Y:S05]  /*6120*/  BSYNC B6 ;  /* 0x0000000000067941 */ /* 0x000fea0003800000 */
.L_x_389:
        /* <DEDUP_REMOVED lines=14> */
.L_x_391:
[----:B------:R-:W-:Y:S05]  /*6210*/  BSYNC B6 ;  /* 0x0000000000067941 */ /* 0x000fea0003800000 */
.L_x_386:
[----:B------:R-:W-:Y:S05]  /*6220*/  BSYNC B5 ;  /* 0x0000000000057941 */ /* 0x000fea0003800000 */
.L_x_385:
[----:B------:R-:W-:-:S04]  /*6230*/  FSETP.NEU.AND P1, PT, RZ, c[0x0][0x540], PT ;  /* 0x00015000ff007a0b */ /* 0x000fc80003f2d000 */
[----:B------:R-:W-:-:S05]  /*6240*/  FSEL R7, R8, 1, P1 ;  /* 0x3f80000008077808 */ /* 0x000fca0000800000 */
[C---:B------:R-:W-:Y:S01]  /*6250*/  FMUL R5, R7.reuse, R9 ;  /* 0x0000000907057220 */ /* 0x040fe20000400000 */
[C---:B------:R-:W-:Y:S01]  /*6260*/  FMUL R30, R7.reuse, R30 ;  /* 0x0000001e071e7220 */ /* 0x040fe20000400000 */
[C---:B------:R-:W-:Y:S01]  /*6270*/  FMUL R16, R7.reuse, R16 ;  /* 0x0000001007107220 */ /* 0x040fe20000400000 */
[----:B------:R-:W-:Y:S02]  /*6280*/  FMUL R40, R7, R40 ;  /* 0x0000002807287220 */ /* 0x000fe40000400000 */
.L_x_377:
[----:B------:R-:W-:Y:S05]  /*6290*/  BSYNC B4 ;  /* 0x0000000000047941 */ /* 0x000fea0003800000 */
.L_x_376:
[----:B------:R-:W-:Y:S02]  /*62a0*/  FSEL R5, R5, RZ, !P0 ;  /* 0x000000ff05057208 */ /* 0x000fe40004000000 */
[----:B------:R-:W-:Y:S02]  /*62b0*/  FSEL R30, R30, RZ, !P0 ;  /* 0x000000ff1e1e7208 */ /* 0x000fe40004000000 */
[----:B------:R-:W-:Y:S02]  /*62c0*/  FSEL R16, R16, RZ, !P0 ;  /* 0x000000ff10107208 */ /* 0x000fe40004000000 */
[----:B------:R-:W-:Y:S02]  /*62d0*/  FSEL R13, R13, RZ, !P0 ;  /* 0x000000ff0d0d7208 */ /* 0x000fe40004000000 */
[----:B------:R-:W-:-:S02]  /*62e0*/  FSEL R11, R11, RZ, !P0 ;  /* 0x000000ff0b0b7208 */ /* 0x000fc40004000000 */
[----:B------:R-:W-:Y:S02]  /*62f0*/  FSEL R10, R10, RZ, !P0 ;  /* 0x000000ff0a0a7208 */ /* 0x000fe40004000000 */
[----:B------:R-:W-:Y:S02]  /*6300*/  FSEL R17, R40, 1000000, !P0 ;  /* 0x4974240028117808 */ /* 0x000fe40004000000 */
.L_x_258:
[----:B------:R-:W-:Y:S05]  /*6310*/  BSYNC B1 ;  /* 0x0000000000017941 */ /* 0x000fea0003800000 */
.L_x_256:
[----:B------:R-:W-:Y:S01]  /*6320*/  FSEL R15, R17, 1000000, !P3 ;  /* 0x49742400110f7808 */ /* 0x000fe20005800000 */
[----:B------:R-:W-:Y:S01]  /*6330*/  BSSY B1, `(.L_x_392) ;  /* 0x0000089000017945 */ /* 0x000fe20003800000 */
[----:B------:R-:W-:Y:S02]  /*6340*/  FSEL R29, R5, RZ, !P3 ;  /* 0x000000ff051d7208 */ /* 0x000fe40005800000 */
[----:B------:R-:W-:Y:S02]  /*6350*/  FSETP.GEU.AND P0, PT, R15, R4, PT ;  /* 0x000000040f00720b */ /* 0x000fe40003f0e000 */
[----:B------:R-:W-:Y:S02]  /*6360*/  FSEL R30, R30, RZ, !P3 ;  /* 0x000000ff1e1e7208 */ /* 0x000fe40005800000 */
[----:B------:R-:W-:-:S02]  /*6370*/  FSEL R16, R16, RZ, !P3 ;  /* 0x000000ff10107208 */ /* 0x000fc40005800000 */
[----:B------:R-:W-:Y:S02]  /*6380*/  FSEL R31, R10, RZ, !P3 ;  /* 0x000000ff0a1f7208 */ /* 0x000fe40005800000 */
[----:B------:R-:W-:Y:S02]  /*6390*/  FSEL R24, R11, RZ, !P3 ;  /* 0x000000ff0b187208 */ /* 0x000fe40005800000 */
[----:B------:R-:W-:-:S03]  /*63a0*/  FSEL R33, R13, RZ, !P3 ;  /* 0x000000ff0d217208 */ /* 0x000fc60005800000 */
[----:B------:R-:W-:Y:S05]  /*63b0*/  @P0 BRA `(.L_x_393) ;  /* 0x0000080000000947 */ /* 0x000fea0003800000 */
[----:B------:R-:W1:Y:S01]  /*63c0*/  S2R R5, SR_LANEID ;  /* 0x0000000000057919 */ /* 0x000e620000000000 */
[----:B------:R-:W-:Y:S01]  /*63d0*/  VOTEU.ANY UR4, UPT, PT ;  /* 0x0000000000047886 */ /* 0x000fe200038e0100 */
[----:B------:R-:W-:Y:S01]  /*63e0*/  MOV R4, c[0x0][0x3f0] ;  /* 0x0000fc0000047a02 */ /* 0x000fe20000000f00 */
[----:B------:R-:W1:Y:S08]  /*63f0*/  FLO.U32 R14, UR4 ;  /* 0x00000004000e7d00 */ /* 0x000e7000080e0000 */
[----:B------:R-:W2:Y:S01]  /*6400*/  POPC R13, UR4 ;  /* 0x00000004000d7d09 */ /* 0x000ea20008000000 */
[----:B-1----:R-:W-:-:S02]  /*6410*/  ISETP.EQ.U32.AND P0, PT, R14, R5, PT ;  /* 0x000000050e00720c */ /* 0x002fc40003f02070 */
[----:B------:R-:W-:-:S11]  /*6420*/  MOV R5, c[0x0][0x3f4] ;  /* 0x0000fd0000057a02 */ /* 0x000fd60000000f00 */
[----:B--2---:R1:W2:Y:S01]  /*6430*/  @P0 ATOMG.E.ADD.STRONG.GPU PT, R27, [R4.64], R13 ;  /* 0x0000000d041b09a8 */ /* 0x0042a200081ee1d4 */
[----:B------:R-:W-:Y:S01]  /*6440*/  FMUL R7, R52, R30 ;  /* 0x0000001e34077220 */ /* 0x000fe20000400000 */
[----:B------:R-:W-:Y:S01]  /*6450*/  FMUL R9, R50, R16 ;  /* 0x0000001032097220 */ /* 0x000fe20000400000 */
[CC--:B------:R-:W-:Y:S01]  /*6460*/  FMUL R11, R48.reuse, R29.reuse ;  /* 0x0000001d300b7220 */ /* 0x0c0fe20000400000 */
[C---:B------:R-:W-:Y:S01]  /*6470*/  FFMA R2, -R15.reuse, R30, R2 ;  /* 0x0000001e0f027223 */ /* 0x040fe20000000102 */
[----:B------:R-:W-:Y:S01]  /*6480*/  FFMA R8, R48, R16, -R7 ;  /* 0x0000001030087223 */ /* 0x000fe20000000807 */
[----:B------:R-:W-:Y:S01]  /*6490*/  FFMA R10, R52, R29, -R9 ;  /* 0x0000001d340a7223 */ /* 0x000fe20000000809 */
[----:B------:R-:W-:Y:S01]  /*64a0*/  FFMA R12, R50, R30, -R11 ;  /* 0x0000001e320c7223 */ /* 0x000fe2000000080b */
[----:B------:R-:W-:Y:S01]  /*64b0*/  FFMA R6, -R15, R16, R3 ;  /* 0x000000100f067223 */ /* 0x000fe20000000103 */
[C---:B------:R-:W-:Y:S01]  /*64c0*/  FMUL R18, R53.reuse, R8 ;  /* 0x0000000835127220 */ /* 0x040fe20000400000 */
[C---:B------:R-:W-:Y:S01]  /*64d0*/  FMUL R20, R53.reuse, R10 ;  /* 0x0000000a35147220 */ /* 0x040fe20000400000 */
[----:B------:R-:W-:Y:S01]  /*64e0*/  FMUL R53, R53, R12 ;  /* 0x0000000c35357220 */ /* 0x000fe20000400000 */
[----:B-1----:R-:W-:Y:S01]  /*64f0*/  FMUL R4, R47, R24 ;  /* 0x000000182f047220 */ /* 0x002fe20000400000 */
[----:B------:R-:W1:Y:S01]  /*6500*/  S2R R12, SR_LTMASK ;  /* 0x00000000000c7919 */ /* 0x000e620000003900 */
[----:B------:R-:W-:Y:S01]  /*6510*/  FMUL R8, R46, R31 ;  /* 0x0000001f2e087220 */ /* 0x000fe20000400000 */
[C---:B------:R-:W-:Y:S01]  /*6520*/  FMUL R5, R45.reuse, R33 ;  /* 0x000000212d057220 */ /* 0x040fe20000400000 */
[----:B------:R-:W-:Y:S01]  /*6530*/  FFMA R13, R45, R31, -R4 ;  /* 0x0000001f2d0d7223 */ /* 0x000fe20000000804 */
[----:B------:R-:W-:Y:S01]  /*6540*/  FMUL R4, R47, R2 ;  /* 0x000000022f047220 */ /* 0x000fe20000400000 */
[----:B------:R-:W-:Y:S01]  /*6550*/  FFMA R0, -R15, R29, R0 ;  /* 0x0000001d0f007223 */ /* 0x000fe20000000100 */
[----:B------:R-:W-:Y:S01]  /*6560*/  FMUL R7, R48, R30 ;  /* 0x0000001e30077220 */ /* 0x000fe20000400000 */
[----:B------:R-:W-:Y:S01]  /*6570*/  FFMA R15, R47, R33, -R8 ;  /* 0x000000212f0f7223 */ /* 0x000fe20000000808 */
[C---:B------:R-:W-:Y:S01]  /*6580*/  FFMA R19, R46.reuse, R24, -R5 ;  /* 0x000000182e137223 */ /* 0x040fe20000000805 */
[----:B------:R-:W-:Y:S01]  /*6590*/  FMUL R8, R46, R6 ;  /* 0x000000062e087220 */ /* 0x000fe20000400000 */
[C---:B------:R-:W-:Y:S01]  /*65a0*/  FMUL R11, R45.reuse, R24 ;  /* 0x000000182d0b7220 */ /* 0x040fe20000400000 */
[----:B------:R-:W-:Y:S01]  /*65b0*/  FFMA R5, R45, R6, -R4 ;  /* 0x000000062d057223 */ /* 0x000fe20000000804 */
[----:B------:R-:W-:Y:S01]  /*65c0*/  FFMA R23, R50, R29, R7 ;  /* 0x0000001d32177223 */ /* 0x000fe20000000007 */
[-C--:B------:R-:W-:Y:S01]  /*65d0*/  FFMA R7, R47, R0.reuse, -R8 ;  /* 0x000000002f077223 */ /* 0x080fe20000000808 */
[C---:B------:R-:W-:Y:S01]  /*65e0*/  FMUL R9, R45.reuse, R0 ;  /* 0x000000002d097220 */ /* 0x040fe20000400000 */
[----:B------:R-:W-:Y:S01]  /*65f0*/  FMUL R8, R44, R5 ;  /* 0x000000052c087220 */ /* 0x000fe20000400000 */
[----:B------:R-:W-:Y:S01]  /*6600*/  FFMA R4, R46, R33, R11 ;  /* 0x000000212e047223 */ /* 0x000fe2000000000b */
[----:B------:R-:W-:Y:S01]  /*6610*/  FFMA R23, R52, R16, R23 ;  /* 0x0000001034177223 */ /* 0x000fe20000000017 */
[-C--:B------:R-:W-:Y:S01]  /*6620*/  FMUL R5, R45, R2.reuse ;  /* 0x000000022d057220 */ /* 0x080fe20000400000 */
[----:B------:R-:W-:Y:S01]  /*6630*/  FADD R3, R44, R44 ;  /* 0x0000002c2c037221 */ /* 0x000fe20000000000 */
[C---:B------:R-:W-:Y:S01]  /*6640*/  FFMA R9, R46.reuse, R2, -R9 ;  /* 0x000000022e097223 */ /* 0x040fe20000000809 */
[----:B------:R-:W-:Y:S01]  /*6650*/  FADD R23, R23, R23 ;  /* 0x0000001717177221 */ /* 0x000fe20000000000 */
[----:B------:R-:W-:Y:S01]  /*6660*/  FFMA R5, R46, R0, R5 ;  /* 0x000000002e057223 */ /* 0x000fe20000000005 */
[----:B------:R-:W-:Y:S01]  /*6670*/  FFMA R3, R44, R3, -1 ;  /* 0xbf8000002c037423 */ /* 0x000fe20000000003 */
[----:B-1----:R-:W-:Y:S01]  /*6680*/  LOP3.LUT R11, R12, UR4, RZ, 0xc0, !PT ;  /* 0x000000040c0b7c12 */ /* 0x002fe2000f8ec0ff */
[C---:B------:R-:W-:Y:S01]  /*6690*/  FMUL R13, R44.reuse, R13 ;  /* 0x0000000d2c0d7220 */ /* 0x040fe20000400000 */
[C---:B------:R-:W-:Y:S01]  /*66a0*/  FMUL R15, R44.reuse, R15 ;  /* 0x0000000f2c0f7220 */ /* 0x040fe20000400000 */
[C---:B------:R-:W-:Y:S01]  /*66b0*/  FMUL R25, R44.reuse, R19 ;  /* 0x000000132c197220 */ /* 0x040fe20000400000 */
[----:B------:R1:W3:Y:S01]  /*66c0*/  POPC R22, R11 ;  /* 0x0000000b00167309 */ /* 0x0002e20000000000 */
[C---:B------:R-:W-:Y:S01]  /*66d0*/  FMUL R10, R44.reuse, R7 ;  /* 0x000000072c0a7220 */ /* 0x040fe20000400000 */
[C---:B------:R-:W-:Y:S01]  /*66e0*/  FFMA R4, R47.reuse, R31, R4 ;  /* 0x0000001f2f047223 */ /* 0x040fe20000000004 */
[----:B------:R-:W-:Y:S01]  /*66f0*/  FMUL R44, R44, R9 ;  /* 0x000000092c2c7220 */ /* 0x000fe20000400000 */
[-C--:B------:R-:W-:Y:S01]  /*6700*/  FMUL R7, R50, R23.reuse ;  /* 0x0000001732077220 */ /* 0x080fe20000400000 */
[-C--:B------:R-:W-:Y:S01]  /*6710*/  FMUL R9, R48, R23.reuse ;  /* 0x0000001730097220 */ /* 0x080fe20000400000 */
[----:B------:R-:W-:Y:S01]  /*6720*/  FFMA R5, R47, R6, R5 ;  /* 0x000000062f057223 */ /* 0x000fe20000000005 */
[----:B------:R-:W-:Y:S01]  /*6730*/  FMUL R23, R52, R23 ;  /* 0x0000001734177220 */ /* 0x000fe20000400000 */
[----:B------:R-:W-:Y:S01]  /*6740*/  FADD R12, R4, R4 ;  /* 0x00000004040c7221 */ /* 0x000fe20000000000 */
[C---:B------:R-:W-:Y:S01]  /*6750*/  FFMA R7, R54.reuse, R29, R7 ;  /* 0x0000001d36077223 */ /* 0x040fe20000000007 */
[C---:B------:R-:W-:Y:S01]  /*6760*/  FFMA R9, R54.reuse, R30, R9 ;  /* 0x0000001e36097223 */ /* 0x040fe20000000009 */
[----:B------:R-:W-:Y:S01]  /*6770*/  FADD R4, R5, R5 ;  /* 0x0000000505047221 */ /* 0x000fe20000000000 */
[----:B------:R-:W-:Y:S01]  /*6780*/  FFMA R54, R54, R16, R23 ;  /* 0x0000001036367223 */ /* 0x000fe20000000017 */
[C---:B------:R-:W-:Y:S01]  /*6790*/  FMUL R16, R45.reuse, R12 ;  /* 0x0000000c2d107220 */ /* 0x040fe20000400000 */
[----:B------:R-:W-:Y:S01]  /*67a0*/  FFMA R29, R20, 2, R9 ;  /* 0x40000000141d7823 */ /* 0x000fe20000000009 */
[-C--:B------:R-:W-:Y:S01]  /*67b0*/  FMUL R5, R46, R4.reuse ;  /* 0x000000042e057220 */ /* 0x080fe20000400000 */
[----:B------:R-:W-:Y:S01]  /*67c0*/  FMUL R45, R45, R4 ;  /* 0x000000042d2d7220 */ /* 0x000fe20000400000 */
[-C--:B------:R-:W-:Y:S01]  /*67d0*/  FFMA R16, R24, R3.reuse, R16 ;  /* 0x0000000318107223 */ /* 0x080fe20000000010 */
[----:B-1----:R-:W-:Y:S01]  /*67e0*/  MOV R11, c[0x0][0x448] ;  /* 0x00011200000b7a02 */ /* 0x002fe20000000f00 */
[-C--:B------:R-:W-:Y:S01]  /*67f0*/  FFMA R5, R0, R3.reuse, R5 ;  /* 0x0000000300057223 */ /* 0x080fe20000000005 */
[----:B------:R-:W-:Y:S01]  /*6800*/  FFMA R45, R2, R3, R45 ;  /* 0x00000003022d7223 */ /* 0x000fe2000000002d */
[----:B------:R-:W-:Y:S01]  /*6810*/  FFMA R23, R15, 2, R16 ;  /* 0x400000000f177823 */ /* 0x000fe20000000010 */
[----:B------:R-:W-:Y:S01]  /*6820*/  MOV R49, c[0x0][0x528] ;  /* 0x00014a0000317a02 */ /* 0x000fe20000000f00 */
[----:B------:R-:W-:Y:S01]  /*6830*/  FFMA R5, R8, 2, R5 ;  /* 0x4000000008057823 */ /* 0x000fe20000000005 */
[----:B------:R-:W-:Y:S01]  /*6840*/  FFMA R10, R10, 2, R45 ;  /* 0x400000000a0a7823 */ /* 0x000fe2000000002d */
[----:B------:R-:W-:-:S02]  /*6850*/  FFMA R53, R53, 2, R54 ;  /* 0x4000000035357823 */ /* 0x000fc40000000036 */
[----:B------:R-:W-:Y:S01]  /*6860*/  FADD R15, R42, R5 ;  /* 0x000000052a0f7221 */ /* 0x000fe20000000000 */
[----:B------:R-:W-:Y:S01]  /*6870*/  MOV R5, c[0x0][0x4b8] ;  /* 0x00012e0000057a02 */ /* 0x000fe20000000f00 */
[----:B------:R-:W-:Y:S01]  /*6880*/  FADD R41, R41, R10 ;  /* 0x0000000a29297221 */ /* 0x000fe20000000000 */
[----:B--2---:R1:W3:Y:S02]  /*6890*/  SHFL.IDX PT, R27, R27, R14, 0x1f ;  /* 0x00001f0e1b1b7589 */ /* 0x0042e400000e0000 */
[-C--:B-1----:R-:W-:Y:S01]  /*68a0*/  FMUL R14, R46, R12.reuse ;  /* 0x0000000c2e0e7220 */ /* 0x082fe20000400000 */
[C---:B------:R-:W-:Y:S01]  /*68b0*/  FMUL R12, R47.reuse, R12 ;  /* 0x0000000c2f0c7220 */ /* 0x040fe20000400000 */
[----:B------:R-:W-:Y:S02]  /*68c0*/  FMUL R47, R47, R4 ;  /* 0x000000042f2f7220 */ /* 0x000fe40000400000 */
[-C--:B------:R-:W-:Y:S01]  /*68d0*/  FFMA R14, R33, R3.reuse, R14 ;  /* 0x00000003210e7223 */ /* 0x080fe2000000000e */
[-C--:B------:R-:W-:Y:S01]  /*68e0*/  FFMA R4, R31, R3.reuse, R12 ;  /* 0x000000031f047223 */ /* 0x080fe2000000000c */
[----:B------:R-:W-:Y:S01]  /*68f0*/  FFMA R47, R6, R3, R47 ;  /* 0x00000003062f7223 */ /* 0x000fe2000000002f */
[----:B------:R-:W-:Y:S01]  /*6900*/  MOV R3, c[0x0][0x480] ;  /* 0x0001200000037a02 */ /* 0x000fe20000000f00 */
[----:B------:R-:W-:Y:S01]  /*6910*/  FFMA R19, R13, 2, R14 ;  /* 0x400000000d137823 */ /* 0x000fe2000000000e */
[----:B------:R-:W-:Y:S01]  /*6920*/  FFMA R25, R25, 2, R4 ;  /* 0x4000000019197823 */ /* 0x000fe20000000004 */
[----:B------:R-:W-:Y:S01]  /*6930*/  FFMA R44, R44, 2, R47 ;  /* 0x400000002c2c7823 */ /* 0x000fe2000000002f */
[----:B---3--:R-:W-:Y:S01]  /*6940*/  IADD3 R12, R27, R22, RZ ;  /* 0x000000161b0c7210 */ /* 0x008fe20007ffe0ff */
[----:B------:R-:W-:Y:S01]  /*6950*/  FFMA R27, R18, 2, R7 ;  /* 0x40000000121b7823 */ /* 0x000fe20000000007 */
[----:B------:R-:W-:Y:S01]  /*6960*/  MOV R7, c[0x0][0x4f0] ;  /* 0x00013c0000077a02 */ /* 0x000fe20000000f00 */
[----:B------:R-:W-:Y:S01]  /*6970*/  FADD R43, R43, R44 ;  /* 0x0000002c2b2b7221 */ /* 0x000fe20000000000 */
[----:B------:R-:W-:Y:S01]  /*6980*/  SHF.R.S32.HI R0, RZ, 0x1f, R12 ;  /* 0x0000001fff007819 */ /* 0x000fe2000001140c */
[----:B------:R-:W-:-:S04]  /*6990*/  IMAD.WIDE.U32 R2, R12, R3, c[0x0][0x460] ;  /* 0x000118000c027625 */ /* 0x000fc800078e0003 */
[C---:B------:R-:W-:Y:S01]  /*69a0*/  IMAD R9, R0.reuse, c[0x0][0x480], RZ ;  /* 0x0001200000097a24 */ /* 0x040fe200078e02ff */
[----:B------:R-:W-:Y:S01]  /*69b0*/  MOV R8, R2 ;  /* 0x0000000200087202 */ /* 0x000fe20000000f00 */
[C---:B------:R-:W-:Y:S02]  /*69c0*/  IMAD R13, R0.reuse, c[0x0][0x4b8], RZ ;  /* 0x00012e00000d7a24 */ /* 0x040fe400078e02ff */
[C---:B------:R-:W-:Y:S02]  /*69d0*/  IMAD R33, R0.reuse, c[0x0][0x4f0], RZ ;  /* 0x00013c0000217a24 */ /* 0x040fe400078e02ff */
[C---:B------:R-:W-:Y:S02]  /*69e0*/  IMAD R45, R0.reuse, c[0x0][0x448], RZ ;  /* 0x00011200002d7a24 */ /* 0x040fe400078e02ff */
[----:B------:R-:W-:Y:S02]  /*69f0*/  IMAD R47, R0, c[0x0][0x528], RZ ;  /* 0x00014a00002f7a24 */ /* 0x000fe400078e02ff */
[----:B------:R-:W-:-:S02]  /*6a00*/  IMAD R9, R12, UR14, R9 ;  /* 0x0000000e0c097c24 */ /* 0x000fc4000f8e0209 */
[----:B------:R-:W-:-:S03]  /*6a10*/  IMAD.WIDE.U32 R4, R12, R5, c[0x0][0x498] ;  /* 0x000126000c047625 */ /* 0x000fc600078e0005 */
[----:B------:R-:W-:Y:S01]  /*6a20*/  IADD3 R9, R3, R9, RZ ;  /* 0x0000000903097210 */ /* 0x000fe20007ffe0ff */
[C---:B------:R-:W-:Y:S01]  /*6a30*/  IMAD R31, R12.reuse, UR15, R13 ;  /* 0x0000000f0c1f7c24 */ /* 0x040fe2000f8e020d */
[----:B------:R-:W-:Y:S01]  /*6a40*/  MOV R2, R4 ;  /* 0x0000000400027202 */ /* 0x000fe20000000f00 */
[C---:B------:R-:W-:Y:S02]  /*6a50*/  IMAD.WIDE.U32 R6, R12.reuse, R7, c[0x0][0x4d0] ;  /* 0x000134000c067625 */ /* 0x040fe400078e0007 */
[----:B------:R1:W-:Y:S01]  /*6a60*/  STG.E [R8.64], R39 ;  /* 0x0000002708007986 */ /* 0x0003e2000c101914 */
[----:B------:R-:W-:Y:S01]  /*6a70*/  IADD3 R3, R5, R31, RZ ;  /* 0x0000001f05037210 */ /* 0x000fe20007ffe0ff */
[C---:B------:R-:W-:Y:S01]  /*6a80*/  IMAD R33, R12.reuse, UR16, R33 ;  /* 0x000000100c217c24 */ /* 0x040fe2000f8e0221 */
[----:B------:R-:W-:Y:S01]  /*6a90*/  MOV R4, R6 ;  /* 0x0000000600047202 */ /* 0x000fe20000000f00 */
[C---:B------:R-:W-:Y:S02]  /*6aa0*/  IMAD.WIDE.U32 R10, R12.reuse, R11, c[0x0][0x428] ;  /* 0x00010a000c0a7625 */ /* 0x040fe400078e000b */
[----:B------:R1:W-:Y:S01]  /*6ab0*/  STG.E [R2.64], R15 ;  /* 0x0000000f02007986 */ /* 0x0003e2000c101914 */
[----:B------:R-:W-:Y:S01]  /*6ac0*/  IADD3 R5, R7, R33, RZ ;  /* 0x0000002107057210 */ /* 0x000fe20007ffe0ff */
[----:B------:R-:W-:-:S02]  /*6ad0*/  IMAD R45, R12, UR17, R45 ;  /* 0x000000110c2d7c24 */ /* 0x000fc4000f8e022d */
[C---:B------:R-:W-:Y:S01]  /*6ae0*/  IMAD R47, R12.reuse, UR18, R47 ;  /* 0x000000120c2f7c24 */ /* 0x040fe2000f8e022f */
[----:B------:R1:W-:Y:S01]  /*6af0*/  STG.E [R2.64+0x4], R41 ;  /* 0x0000042902007986 */ /* 0x0003e2000c101914 */
[----:B------:R-:W-:Y:S01]  /*6b00*/  IMAD.WIDE.U32 R12, R12, R49, c[0x0][0x508] ;  /* 0x000142000c0c7625 */ /* 0x000fe200078e0031 */
[----:B------:R-:W-:Y:S02]  /*6b10*/  IADD3 R11, R11, R45, RZ ;  /* 0x0000002d0b0b7210 */ /* 0x000fe40007ffe0ff */
[----:B------:R1:W-:Y:S02]  /*6b20*/  STG.E [R2.64+0x8], R43 ;  /* 0x0000082b02007986 */ /* 0x0003e4000c101914 */
[----:B------:R-:W-:Y:S02]  /*6b30*/  IADD3 R7, R13, R47, RZ ;  /* 0x0000002f0d077210 */ /* 0x000fe40007ffe0ff */
[----:B------:R-:W-:Y:S01]  /*6b40*/  MOV R6, R12 ;  /* 0x0000000c00067202 */ /* 0x000fe20000000f00 */
[----:B------:R1:W-:Y:S04]  /*6b50*/  STG.E [R4.64], R19 ;  /* 0x0000001304007986 */ /* 0x0003e8000c101914 */
[----:B------:R1:W-:Y:S04]  /*6b60*/  STG.E [R4.64+0x4], R23 ;  /* 0x0000041704007986 */ /* 0x0003e8000c101914 */
[----:B------:R1:W-:Y:S04]  /*6b70*/  STG.E [R4.64+0x8], R25 ;  /* 0x0000081904007986 */ /* 0x0003e8000c101914 */
[----:B------:R1:W-:Y:S04]  /*6b80*/  STG.E [R10.64], R38 ;  /* 0x000000260a007986 */ /* 0x0003e8000c101914 */
[----:B------:R1:W-:Y:S04]  /*6b90*/  STG.E [R6.64], R27 ;  /* 0x0000001b06007986 */ /* 0x0003e8000c101914 */
[----:B------:R1:W-:Y:S04]  /*6ba0*/  STG.E [R6.64+0x4], R29 ;  /* 0x0000041d06007986 */ /* 0x0003e8000c101914 */
[----:B------:R1:W-:Y:S02]  /*6bb0*/  STG.E [R6.64+0x8], R53 ;  /* 0x0000083506007986 */ /* 0x0003e4000c101914 */
.L_x_393:
[----:B------:R-:W-:Y:S05]  /*6bc0*/  BSYNC B1 ;  /* 0x0000000000017941 */ /* 0x000fea0003800000 */
.L_x_392:
[----:B------:R-:W-:-:S04]  /*6bd0*/  IADD3 R34, P0, R34, UR6, RZ ;  /* 0x0000000622227c10 */ /* 0x000fc8000ff1e0ff */
[----:B------:R-:W-:Y:S02]  /*6be0*/  IADD3.X R21, R21, UR19, RZ, P0, !PT ;  /* 0x0000001315157c10 */ /* 0x000fe400087fe4ff */
[----:B------:R-:W-:-:S04]  /*6bf0*/  ISETP.GE.U32.AND P0, PT, R34, c[0x0][0x178], PT ;  /* 0x00005e0022007a0c */ /* 0x000fc80003f06070 */
[----:B------:R-:W-:-:S13]  /*6c00*/  ISETP.GE.U32.AND.EX P0, PT, R21, c[0x0][0x17c], PT, P0 ;  /* 0x00005f0015007a0c */ /* 0x000fda0003f06100 */
[----:B------:R-:W-:Y:S01]  /*6c10*/  @P0 CALL.REL.NOINC `(.L_x_394) ;  /* 0x0000001000000944 */ /* 0x000fe20003c00000 */
[----:B------:R-:W-:Y:S05]  /*6c20*/  BRA `(.L_x_395) ;  /* 0xffff966000007947 */ /* 0x000fea000383ffff */
.L_x_394:
[----:B------:R-:W-:Y:S05]  /*6c30*/  BSYNC B0 ;  /* 0x0000000000007941 */ /* 0x000fea0003800000 */
.L_x_252:
[----:B------:R-:W-:Y:S05]  /*6c40*/  EXIT ;  /* 0x000000000000794d */ /* 0x000fea0003800000 */
        .weak           $__internal_4_$__cuda_sm20_div_u64
        .type           $__internal_4_$__cuda_sm20_div_u64,@function
        .size           $__internal_4_$__cuda_sm20_div_u64,($__internal_5_$__cuda_sm20_rcp_rn_f32_slowpath - $__internal_4_$__cuda_sm20_div_u64)
$__internal_4_$__cuda_sm20_div_u64:
        /* <DEDUP_REMOVED lines=15> */
[----:B------:R-:W-:Y:S01]  /*6d40*/  IMAD.HI.U32 R4, P1, R3, R7, R4 ;  /* 0x0000000703047227 */ /* 0x000fe20007820004 */
[----:B------:R-:W-:-:S04]  /*6d50*/  IADD3.X R0, R9, R3, RZ, P0, !PT ;  /* 0x0000000309007210 */ /* 0x000fc800007fe4ff */
[----:B------:R-:W-:-:S04]  /*6d60*/  IADD3 R5, P2, R11, R4, RZ ;  /* 0x000000040b057210 */ /* 0x000fc80007f5e0ff */
[----:B------:R-:W-:Y:S01]  /*6d70*/  IADD3.X R7, RZ, RZ, R0, P2, P1 ;  /* 0x000000ffff077210 */ /* 0x000fe200017e2400 */
[----:B------:R-:W-:-:S04]  /*6d80*/  IMAD.WIDE.U32 R2, R5, c[0x0][0x164], RZ ;  /* 0x0000590005027a25 */ /* 0x000fc800078e00ff */
        /* <DEDUP_REMOVED lines=22> */
[----:B------:R-:W-:Y:S01]  /*6ef0*/  IMAD R3, R5, UR5, R3 ;  /* 0x0000000505037c24 */ /* 0x000fe2000f8e0203 */
[----:B------:R-:W-:-:S03]  /*6f00*/  IADD3 R7, P1, -R2, R34, RZ ;  /* 0x0000002202077210 */ /* 0x000fc60007f3e1ff */
[----:B------:R-:W-:Y:S01]  /*6f10*/  IMAD R0, R0, c[0x0][0x164], R3 ;  /* 0x0000590000007a24 */ /* 0x000fe200078e0203 */
[----:B------:R-:W-:-:S04]  /*6f20*/  ISETP.GE.U32.AND P0, PT, R7, c[0x0][0x164], PT ;  /* 0x0000590007007a0c */ /* 0x000fc80003f06070 */
[----:B------:R-:W-:Y:S02]  /*6f30*/  IADD3.X R4, ~R0, R21, RZ, P1, !PT ;  /* 0x0000001500047210 */ /* 0x000fe40000ffe5ff */
[----:B------:R-:W-:Y:S02]  /*6f40*/  IADD3 R2, P1, R7, -c[0x0][0x164], RZ ;  /* 0x8000590007027a10 */ /* 0x000fe40007f3e0ff */
[C---:B------:R-:W-:Y:S02]  /*6f50*/  ISETP.GE.U32.AND.EX P0, PT, R4.reuse, UR5, PT, P0 ;  /* 0x0000000504007c0c */ /* 0x040fe4000bf06100 */
[----:B------:R-:W-:Y:S02]  /*6f60*/  IADD3.X R3, R4, ~UR5, RZ, P1, !PT ;  /* 0x8000000504037c10 */ /* 0x000fe40008ffe4ff */
[----:B------:R-:W-:Y:S02]  /*6f70*/  IADD3 R0, R5, 0x1, RZ ;  /* 0x0000000105007810 */ /* 0x000fe40007ffe0ff */
[----:B------:R-:W-:-:S02]  /*6f80*/  SEL R2, R2, R7, P0 ;  /* 0x0000000702027207 */ /* 0x000fc40000000000 */
[----:B------:R-:W-:Y:S02]  /*6f90*/  SEL R3, R3, R4, P0 ;  /* 0x0000000403037207 */ /* 0x000fe40000000000 */
[----:B------:R-:W-:Y:S02]  /*6fa0*/  SEL R5, R0, R5, P0 ;  /* 0x0000000500057207 */ /* 0x000fe40000000000 */
[----:B------:R-:W-:Y:S02]  /*6fb0*/  ISETP.GE.U32.AND P0, PT, R2, c[0x0][0x164], PT ;  /* 0x0000590002007a0c */ /* 0x000fe40003f06070 */
[----:B------:R-:W-:Y:S02]  /*6fc0*/  ISETP.NE.U32.AND P1, PT, RZ, c[0x0][0x164], PT ;  /* 0x00005900ff007a0c */ /* 0x000fe40003f25070 */
[----:B------:R-:W-:Y:S02]  /*6fd0*/  IADD3 R38, R5, 0x1, RZ ;  /* 0x0000000105267810 */ /* 0x000fe40007ffe0ff */
[----:B------:R-:W-:-:S02]  /*6fe0*/  ISETP.GE.U32.AND.EX P0, PT, R3, UR5, PT, P0 ;  /* 0x0000000503007c0c */ /* 0x000fc4000bf06100 */
[----:B------:R-:W-:Y:S02]  /*6ff0*/  MOV R2, R6 ;  /* 0x0000000600027202 */ /* 0x000fe40000000f00 */
[----:B------:R-:W-:Y:S02]  /*7000*/  MOV R3, 0x0 ;  /* 0x0000000000037802 */ /* 0x000fe40000000f00 */
[----:B------:R-:W-:Y:S02]  /*7010*/  ISETP.NE.AND.EX P1, PT, RZ, UR5, PT, P1 ;  /* 0x00000005ff007c0c */ /* 0x000fe4000bf25310 */
[----:B------:R-:W-:-:S04]  /*7020*/  SEL R38, R38, R5, P0 ;  /* 0x0000000526267207 */ /* 0x000fc80000000000 */
[----:B------:R-:W-:Y:S01]  /*7030*/  SEL R38, R38, 0xffffffff, P1 ;  /* 0xffffffff26267807 */ /* 0x000fe20000800000 */
[----:B------:R-:W-:Y:S06]  /*7040*/  RET.REL.NODEC R2 `(my_create_soft_contacts_cuda_kernel_forward) ;  /* 0xffff8fb002007950 */ /* 0x000fec0003c3ffff */
        .weak           $__internal_5_$__cuda_sm20_rcp_rn_f32_slowpath
        .type           $__internal_5_$__cuda_sm20_rcp_rn_f32_slowpath,@function
        .size           $__internal_5_$__cuda_sm20_rcp_rn_f32_slowpath,($__internal_6_$__cuda_sm20_sqrt_rn_f32_slowpath - $__internal_5_$__cuda_sm20_rcp_rn_f32_slowpath)
$__internal_5_$__cuda_sm20_rcp_rn_f32_slowpath:
[----:B------:R-:W-:Y:S01]  /*7050*/  SHF.L.U32 R19, R22, 0x1, RZ ;  /* 0x0000000116137819 */ /* 0x000fe200000006ff */
[----:B------:R-:W-:Y:S03]  /*7060*/  BSSY B3, `(.L_x_396) ;  /* 0x0000031000037945 */ /* 0x000fe60003800000 */
[----:B------:R-:W-:Y:S02]  /*7070*/  SHF.R.U32.HI R79, RZ, 0x18, R19 ;  /* 0x00000018ff4f7819 */ /* 0x000fe40000011613 */
[----:B------:R-:W-:Y:S02]  /*7080*/  MOV R19, R22 ;  /* 0x0000001600137202 */ /* 0x000fe40000000f00 */
        /* <DEDUP_REMOVED lines=12> */
.L_x_397:
        /* <DEDUP_REMOVED lines=33> */
.L_x_399:
[----:B------:R0:W1:Y:S02]  /*7360*/  MUFU.RCP R22, R19 ;  /* 0x0000001300167308 */ /* 0x0000640000001000 */
.L_x_398:
[----:B------:R-:W-:Y:S05]  /*7370*/  BSYNC B3 ;  /* 0x0000000000037941 */ /* 0x000fea0003800000 */
.L_x_396:
[----:B01----:R-:W-:Y:S02]  /*7380*/  MOV R19, R22 ;  /* 0x0000001600137202 */ /* 0x003fe40000000f00 */
[----:B------:R-:W-:Y:S02]  /*7390*/  MOV R22, R78 ;  /* 0x0000004e00167202 */ /* 0x000fe40000000f00 */
[----:B------:R-:W-:-:S04]  /*73a0*/  MOV R23, 0x0 ;  /* 0x0000000000177802 */ /* 0x000fc80000000f00 */
[----:B------:R-:W-:Y:S05]  /*73b0*/  RET.REL.NODEC R22 `(my_create_soft_contacts_cuda_kernel_forward) ;  /* 0xffff8c4016007950 */ /* 0x000fea0003c3ffff */
        .weak           $__internal_6_$__cuda_sm20_sqrt_rn_f32_slowpath
        .type           $__internal_6_$__cuda_sm20_sqrt_rn_f32_slowpath,@function
        .size           $__internal_6_$__cuda_sm20_sqrt_rn_f32_slowpath,($__internal_7_$__cuda_sm3x_div_rn_noftz_f32_slowpath - $__internal_6_$__cuda_sm20_sqrt_rn_f32_slowpath)
$__internal_6_$__cuda_sm20_sqrt_rn_f32_slowpath:
        /* <DEDUP_REMOVED lines=13> */
[----:B------:R-:W-:Y:S01]  /*7490*/  @P1 FMUL.FTZ R80, R22, 0.5 ;  /* 0x3f00000016501820 */ /* 0x000fe20000410000 */
[----:B------:R-:W-:Y:S02]  /*74a0*/  @!P1 MOV R22, R19 ;  /* 0x0000001300169202 */ /* 0x000fe40000000f00 */
[----:B------:R-:W-:-:S04]  /*74b0*/  @P1 FADD.FTZ R79, -R78, -RZ ;  /* 0x800000ff4e4f1221 */ /* 0x000fc80000010100 */
[----:B------:R-:W-:-:S04]  /*74c0*/  @P1 FFMA R79, R78, R79, R23 ;  /* 0x0000004f4e4f1223 */ /* 0x000fc80000000017 */
[----:B------:R-:W-:-:S04]  /*74d0*/  @P1 FFMA R79, R79, R80, R78 ;  /* 0x000000504f4f1223 */ /* 0x000fc8000000004e */
[----:B------:R-:W-:-:S05]  /*74e0*/  @P1 FMUL.FTZ R22, R79, 2.3283064365386962891e-10 ;  /* 0x2f8000004f161820 */ /* 0x000fca0000410000 */
.L_x_400:
[----:B------:R-:W-:Y:S02]  /*74f0*/  MOV R19, R22 ;  /* 0x0000001600137202 */ /* 0x000fe40000000f00 */
[----:B------:R-:W-:Y:S02]  /*7500*/  MOV R22, R81 ;  /* 0x0000005100167202 */ /* 0x000fe40000000f00 */
[----:B------:R-:W-:-:S04]  /*7510*/  MOV R23, 0x0 ;  /* 0x0000000000177802 */ /* 0x000fc80000000f00 */
[----:B------:R-:W-:Y:S05]  /*7520*/  RET.REL.NODEC R22 `(my_create_soft_contacts_cuda_kernel_forward) ;  /* 0xffff8ad016007950 */ /* 0x000fea0003c3ffff */
        .weak           $__internal_7_$__cuda_sm3x_div_rn_noftz_f32_slowpath
        .type           $__internal_7_$__cuda_sm3x_div_rn_noftz_f32_slowpath,@function
        .size           $__internal_7_$__cuda_sm3x_div_rn_noftz_f32_slowpath,(.L_x_1177 - $__internal_7_$__cuda_sm3x_div_rn_noftz_f32_slowpath)
$__internal_7_$__cuda_sm3x_div_rn_noftz_f32_slowpath:
        /* <DEDUP_REMOVED lines=34> */
.L_x_402:
[----:B------:R-:W-:Y:S01]  /*7750*/  LEA R79, R83, 0xc0800000, 0x17 ;  /* 0xc0800000534f7811 */ /* 0x000fe200078eb8ff */
[----:B------:R-:W-:Y:S03]  /*7760*/  BSSY B3, `(.L_x_407) ;  /* 0x0000036000037945 */ /* 0x000fe60003800000 */
[----:B------:R-:W-:Y:S02]  /*7770*/  IADD3 R79, -R79, R22, RZ ;  /* 0x000000164f4f7210 */ /* 0x000fe40007ffe1ff */
[----:B------:R-:W-:Y:S02]  /*7780*/  IADD3 R22, R81, -0x7f, RZ ;  /* 0xffffff8151167810 */ /* 0x000fe40007ffe0ff */
[----:B------:R-:W0:Y:S01]  /*7790*/  MUFU.RCP R80, R79 ;  /* 0x0000004f00507308 */ /* 0x000e220000001000 */
[----:B------:R-:W-:Y:S02]  /*77a0*/  FADD.FTZ R82, -R79, -RZ ;  /* 0x800000ff4f527221 */ /* 0x000fe40000010100 */
[C---:B------:R-:W-:Y:S01]  /*77b0*/  IMAD R19, R22.reuse, -0x800000, R19 ;  /* 0xff80000016137824 */ /* 0x040fe200078e0213 */
[----:B------:R-:W-:-:S04]  /*77c0*/  IADD3 R22, R22, 0x7f, -R83 ;  /* 0x0000007f16167810 */ /* 0x000fc80007ffe853 */
[----:B------:R-:W-:Y:S01]  /*77d0*/  IADD3 R22, R22, R23, RZ ;  /* 0x0000001716167210 */ /* 0x000fe20007ffe0ff */
[----:B0-----:R-:W-:-:S04]  /*77e0*/  FFMA R81, R80, R82, 1 ;  /* 0x3f80000050517423 */ /* 0x001fc80000000052 */
[----:B------:R-:W-:-:S04]  /*77f0*/  FFMA R85, R80, R81, R80 ;  /* 0x0000005150557223 */ /* 0x000fc80000000050 */
[----:B------:R-:W-:-:S04]  /*7800*/  FFMA R80, R19, R85, RZ ;  /* 0x0000005513507223 */ /* 0x000fc800000000ff */
[----:B------:R-:W-:-:S04]  /*7810*/  FFMA R81, R82, R80, R19 ;  /* 0x0000005052517223 */ /* 0x000fc80000000013 */
[----:B------:R-:W-:-:S04]  /*7820*/  FFMA R84, R85, R81, R80 ;  /* 0x0000005155547223 */ /* 0x000fc80000000050 */
[----:B------:R-:W-:-:S04]  /*7830*/  FFMA R81, R82, R84, R19 ;  /* 0x0000005452517223 */ /* 0x000fc80000000013 */
        /* <DEDUP_REMOVED lines=36> */
.L_x_409:
[----:B------:R-:W-:-:S04]  /*7a80*/  LOP3.LUT R80, R80, 0x80000000, RZ, 0xc0, !PT ;  /* 0x8000000050507812 */ /* 0x000fc800078ec0ff */
[----:B------:R-:W-:Y:S01]  /*7a90*/  LOP3.LUT R80, R80, 0x7f800000, RZ, 0xfc, !PT ;  /* 0x7f80000050507812 */ /* 0x000fe200078efcff */
[----:B------:R-:W-:Y:S05]  /*7aa0*/  BRA `(.L_x_410) ;  /* 0x0000001000007947 */ /* 0x000fea0003800000 */
.L_x_408:
[----:B------:R-:W-:Y:S02]  /*7ab0*/  LEA R80, R22, R80, 0x17 ;  /* 0x0000005016507211 */ /* 0x000fe400078eb8ff */
.L_x_410:
[----:B------:R-:W-:Y:S05]  /*7ac0*/  BSYNC B3 ;  /* 0x0000000000037941 */ /* 0x000fea0003800000 */
.L_x_407:
[----:B------:R-:W-:Y:S05]  /*7ad0*/  BRA `(.L_x_411) ;  /* 0x0000008000007947 */ /* 0x000fea0003800000 */
.L_x_406:
[----:B------:R-:W-:-:S04]  /*7ae0*/  LOP3.LUT R19, R22, 0x80000000, R19, 0x48, !PT ;  /* 0x8000000016137812 */ /* 0x000fc800078e4813 */
[----:B------:R-:W-:Y:S01]  /*7af0*/  LOP3.LUT R80, R19, 0x7f800000, RZ, 0xfc, !PT ;  /* 0x7f80000013507812 */ /* 0x000fe200078efcff */
[----:B------:R-:W-:Y:S05]  /*7b00*/  BRA `(.L_x_411) ;  /* 0x0000005000007947 */ /* 0x000fea0003800000 */
.L_x_405:
[----:B------:R-:W-:Y:S01]  /*7b10*/  LOP3.LUT R80, R22, 0x80000000, R19, 0x48, !PT ;  /* 0x8000000016507812 */ /* 0x000fe200078e4813 */
[----:B------:R-:W-:Y:S05]  /*7b20*/  BRA `(.L_x_411) ;  /* 0x0000003000007947 */ /* 0x000fea0003800000 */
.L_x_404:
[----:B------:R-:W0:Y:S01]  /*7b30*/  MUFU.RSQ R80, -QNAN ;  /* 0xffc0000000507908 */ /* 0x000e220000001400 */
[----:B------:R-:W-:Y:S05]  /*7b40*/  BRA `(.L_x_411) ;  /* 0x0000001000007947 */ /* 0x000fea0003800000 */
.L_x_403:
[----:B------:R-:W-:Y:S02]  /*7b50*/  FADD.FTZ R80, R19, R22 ;  /* 0x0000001613507221 */ /* 0x000fe40000010000 */
.L_x_411:
[----:B------:R-:W-:Y:S05]  /*7b60*/  BSYNC B2 ;  /* 0x0000000000027941 */ /* 0x000fea0003800000 */
.L_x_401:
[----:B------:R-:W-:Y:S02]  /*7b70*/  MOV R22, R78 ;  /* 0x0000004e00167202 */ /* 0x000fe40000000f00 */
[----:B------:R-:W-:Y:S02]  /*7b80*/  MOV R23, 0x0 ;  /* 0x0000000000177802 */ /* 0x000fe40000000f00 */
[----:B0-----:R-:W-:Y:S02]  /*7b90*/  MOV R19, R80 ;  /* 0x0000005000137202 */ /* 0x001fe40000000f00 */
[----:B------:R-:W-:Y:S05]  /*7ba0*/  RET.REL.NODEC R22 `(my_create_soft_contacts_cuda_kernel_forward) ;  /* 0xffff845016007950 */ /* 0x000fea0003c3ffff */
.L_x_412:
        /* <DEDUP_REMOVED lines=13> */
.L_x_1177:


//--------------------- .text.my_solve_particle_shape_contacts_cuda_kernel_backward --------------------------
	.section	.text.my_solve_particle_shape_contacts_cuda_kernel_backward,"ax",@progbits
	.sectioninfo	@"SHI_REGISTERS=105"
	.align	128
        .global         my_solve_particle_shape_contacts_cuda_kernel_backward
        .type           my_solve_particle_shape_contacts_cuda_kernel_backward,@function
        .size           my_solve_particle_shape_contacts_cuda_kernel_backward,(.L_x_1180 - my_solve_particle_shape_contacts_cuda_kernel_backward)
        .other          my_solve_particle_shape_contacts_cuda_kernel_backward,@"STO_CUDA_ENTRY STV_DEFAULT"
my_solve_particle_shape_contacts_cuda_kernel_backward:
.text.my_solve_particle_shape_contacts_cuda_kernel_backward:
[----:B------:R-:W-:Y:S02]  /*0000*/  MOV R1, c[0x0][0x28] ;  /* 0x00000a0000017a02 */ /* 0x000fe40000000f00 */
[----:B------:R-:W0:Y:S01]  /*0010*/  S2R R2, SR_TID.X ;  /* 0x0000000000027919 */ /* 0x000e220000002100 */
[----:B------:R-:W-:-:S03]  /*0020*/  MOV R3, RZ ;  /* 0x000000ff00037202 */ /* 0x000fc60000000f00 */
[----:B------:R-:W0:Y:S02]  /*0030*/  S2R R5, SR_CTAID.X ;  /* 0x0000000000057919 */ /* 0x000e240000002500 */
[----:B0-----:R-:W-:-:S05]  /*0040*/  IMAD.WIDE.U32 R2, R5, c[0x0][0x0], R2 ;  /* 0x0000000005027a25 */ /* 0x001fca00078e0002 */
[----:B------:R-:W-:-:S04]  /*0050*/  ISETP.GE.U32.AND P0, PT, R2, c[0x0][0x178], PT ;  /* 0x00005e0002007a0c */ /* 0x000fc80003f06070 */
[----:B------:R-:W-:-:S13]  /*0060*/  ISETP.GE.U32.AND.EX P0, PT, R3, c[0x0][0x17c], PT, P0 ;  /* 0x00005f0003007a0c */ /* 0x000fda0003f06100 */
[----:B------:R-:W-:Y:S05]  /*0070*/  @P0 EXIT ;  /* 0x000000000000094d */ /* 0x000fea0003800000 */
[----:B------:R-:W-:Y:S01]  /*0080*/  BSSY B1, `(.L_x_413) ;  /* 0x00006c1000017945 */ /* 0x000fe20003800000 */
[----:B------:R-:W-:Y:S01]  /*0090*/  MOV R20, R2 ;  /* 0x0000000200147202 */ /* 0x000fe20000000f00 */
[----:B------:R-:W-:Y:S01]  /*00a0*/  ULDC UR4, c[0x0][0x5a0] ;  /* 0x0001680000047ab9 */ /* 0x000fe20000000800 */
[----:B------:R-:W-:Y:S01]  /*00b0*/  MOV R21, R3 ;  /* 0x0000000300157202 */ /* 0x000fe20000000f00 */
        /* <DEDUP_REMOVED lines=25> */
[----:B------:R-:W-:Y:S02]  /*0250*/  USHF.R.S32.HI UR4, URZ, 0x1f, UR4 ;  /* 0x0000001f3f047899 */ /* 0x000fe40008011404 */
        /* <DEDUP_REMOVED lines=25> */
[----:B------:R-:W-:-:S02]  /*03f0*/  ULDC.64 UR32, c[0x0][0x118] ;  /* 0x0000460000207ab9 */ /* 0x000fc40000000a00 */
.L_x_497:
[----:B------:R-:W-:Y:S02]  /*0400*/  MOV R2, c[0x0][0x510] ;  /* 0x0001440000027a02 */ /* 0x000fe40000000f00 */
[----:B------:R-:W-:-:S05]  /*0410*/  MOV R3, c[0x0][0x514] ;  /* 0x0001450000037a02 */ /* 0x000fca0000000f00 */
[----:B------:R-:W2:Y:S01]  /*0420*/  LDG.E R2, [R2.64] ;  /* 0x0000002002027981 */ /* 0x000ea2000c1e1900 */
[----:B------:R-:W-:Y:S01]  /*0430*/  YIELD ;  /* 0x0000000000007946 */ /* 0x000fe20003800000 */
[----:B------:R-:W-:Y:S01]  /*0440*/  BSSY B0, `(.L_x_414) ;  /* 0x000067e000007945 */ /* 0x000fe20003800000 */
[----:B--2---:R-:W-:-:S04]  /*0450*/  IMNMX R5, R2, c[0x0][0x660], PT ;  /* 0x0001980002057a17 */ /* 0x004fc80003800200 */
[----:B------:R-:W-:-:S13]  /*0460*/  ISETP.GT.AND P0, PT, R5, R20, PT ;  /* 0x000000140500720c */ /* 0x000fda0003f04270 */
[----:B------:R-:W-:Y:S05]  /*0470*/  @!P0 BRA `(.L_x_415) ;  /* 0x000067a000008947 */ /* 0x000fea0003800000 */
[----:B------:R-:W-:Y:S02]  /*0480*/  SHF.R.S32.HI R55, RZ, 0x1f, R20 ;  /* 0x0000001fff377819 */ /* 0x000fe40000011414 */
[----:B------:R-:W-:-:S03]  /*0490*/  MOV R3, c[0x0][0x568] ;  /* 0x00015a0000037a02 */ /* 0x000fc60000000f00 */
[----:B------:R-:W-:Y:S02]  /*04a0*/  IMAD R5, R55, c[0x0][0x568], RZ ;  /* 0x00015a0037057a24 */ /* 0x000fe400078e02ff */
[----:B------:R-:W-:-:S04]  /*04b0*/  IMAD.WIDE.U32 R2, R20, R3, c[0x0][0x548] ;  /* 0x0001520014027625 */ /* 0x000fc800078e0003 */
[----:B------:R-:W-:Y:S01]  /*04c0*/  IMAD R5, R20, UR6, R5 ;  /* 0x0000000614057c24 */ /* 0x000fe2000f8e0205 */
[----:B------:R-:W-:-:S04]  /*04d0*/  MOV R4, R2 ;  /* 0x0000000200047202 */ /* 0x000fc80000000f00 */
[----:B------:R-:W-:-:S05]  /*04e0*/  IADD3 R5, R3, R5, RZ ;  /* 0x0000000503057210 */ /* 0x000fca0007ffe0ff */
[----:B------:R-:W2:Y:S01]  /*04f0*/  LDG.E R54, [R4.64] ;  /* 0x0000002004367981 */ /* 0x000ea2000c1e1900 */
[----:B------:R-:W-:Y:S01]  /*0500*/  MOV R3, c[0x0][0x5a0] ;  /* 0x0001680000037a02 */ /* 0x000fe20000000f00 */
[----:B------:R-:W-:Y:S01]  /*0510*/  IMAD R7, R55, c[0x0][0x5a0], RZ ;  /* 0x0001680037077a24 */ /* 0x000fe200078e02ff */
[----:B------:R-:W-:-:S03]  /*0520*/  MOV R11, c[0x0][0x280] ;  /* 0x0000a000000b7a02 */ /* 0x000fc60000000f00 */
[----:B------:R-:W-:-:S04]  /*0530*/  IMAD.WIDE.U32 R2, R20, R3, c[0x0][0x580] ;  /* 0x0001600014027625 */ /* 0x000fc800078e0003 */
[----:B------:R-:W-:-:S05]  /*0540*/  IMAD R7, R20, UR4, R7 ;  /* 0x0000000414077c24 */ /* 0x000fca000f8e0207 */
[----:B------:R-:W-:-:S05]  /*0550*/  IADD3 R3, R3, R7, RZ ;  /* 0x0000000703037210 */ /* 0x000fca0007ffe0ff */
[----:B------:R-:W3:Y:S01]  /*0560*/  LDG.E R22, [R2.64] ;  /* 0x0000002002167981 */ /* 0x000ee2000c1e1900 */
[----:B--2---:R-:W-:Y:S01]  /*0570*/  SHF.R.S32.HI R53, RZ, 0x1f, R54 ;  /* 0x0000001fff357819 */ /* 0x004fe20000011436 */
[----:B------:R-:W-:-:S04]  /*0580*/  IMAD.WIDE.U32 R6, R54, R11, c[0x0][0x260] ;  /* 0x0000980036067625 */ /* 0x000fc800078e000b */
[----:B------:R-:W-:-:S04]  /*0590*/  IMAD R9, R53, c[0x0][0x280], RZ ;  /* 0x0000a00035097a24 */ /* 0x000fc800078e02ff */
[----:B------:R-:W-:Y:S01]  /*05a0*/  IMAD R9, R54, UR7, R9 ;  /* 0x0000000736097c24 */ /* 0x000fe2000f8e0209 */
[----:B------:R-:W-:-:S04]  /*05b0*/  MOV R8, R6 ;  /* 0x0000000600087202 */ /* 0x000fc80000000f00 */
[----:B------:R-:W-:-:S05]  /*05c0*/  IADD3 R9, R7, R9, RZ ;  /* 0x0000000907097210 */ /* 0x000fca0007ffe0ff */
[----:B------:R-:W2:Y:S01]  /*05d0*/  LDG.E R8, [R8.64] ;  /* 0x0000002008087981 */ /* 0x000ea2000c1e1900 */
[----:B---3--:R-:W-:Y:S02]  /*05e0*/  SHF.R.S32.HI R4, RZ, 0x1f, R22 ;  /* 0x0000001fff047819 */ /* 0x008fe40000011416 */
[----:B------:R-:W-:-:S03]  /*05f0*/  MOV R7, c[0x0][0x3d0] ;  /* 0x0000f40000077a02 */ /* 0x000fc60000000f00 */
[----:B------:R-:W-:Y:S02]  /*0600*/  IMAD R5, R4, c[0x0][0x3d0], RZ ;  /* 0x0000f40004057a24 */ /* 0x000fe400078e02ff */
[----:B------:R-:W-:-:S04]  /*0610*/  IMAD.WIDE.U32 R6, R22, R7, c[0x0][0x3b0] ;  /* 0x0000ec0016067625 */ /* 0x000fc800078e0007 */
[----:B------:R-:W-:-:S05]  /*0620*/  IMAD R5, R22, UR5, R5 ;  /* 0x0000000516057c24 */ /* 0x000fca000f8e0205 */
[----:B------:R-:W-:Y:S02]  /*0630*/  IADD3 R7, R7, R5, RZ ;  /* 0x0000000507077210 */ /* 0x000fe40007ffe0ff */
[----:B--2---:R-:W-:-:S04]  /*0640*/  LOP3.LUT R0, R8, 0x1, RZ, 0xc0, !PT ;  /* 0x0000000108007812 */ /* 0x004fc800078ec0ff */
[----:B------:R-:W-:-:S13]  /*0650*/  ISETP.NE.U32.AND P0, PT, R0, 0x1, PT ;  /* 0x000000010000780c */ /* 0x000fda0003f05070 */
[----:B------:R-:W-:Y:S05]  /*0660*/  @P0 BRA `(.L_x_415) ;  /* 0x000065b000000947 */ /* 0x000fea0003800000 */
[----:B------:R-:W-:Y:S01]  /*0670*/  MOV R11, c[0x0][0x5d8] ;  /* 0x00017600000b7a02 */ /* 0x000fe20000000f00 */
[C---:B------:R-:W-:Y:S01]  /*0680*/  IMAD R0, R55.reuse, c[0x0][0x5d8], RZ ;  /* 0x0001760037007a24 */ /* 0x040fe200078e02ff */
[----:B------:R-:W-:Y:S01]  /*0690*/  MOV R13, c[0x0][0x648] ;  /* 0x00019200000d7a02 */ /* 0x000fe20000000f00 */
[----:B------:R-:W-:Y:S01]  /*06a0*/  IMAD R2, R55, c[0x0][0x648], RZ ;  /* 0x0001920037027a24 */ /* 0x000fe200078e02ff */
[----:B------:R-:W-:Y:S01]  /*06b0*/  SHF.R.S32.HI R3, RZ, 0x1f, R11 ;  /* 0x0000001fff037819 */ /* 0x000fe2000001140b */
[----:B------:R0:W2:Y:S01]  /*06c0*/  LDG.E R51, [R6.64] ;  /* 0x0000002006337981 */ /* 0x0000a2000c1e1900 */
[----:B------:R-:W-:Y:S02]  /*06d0*/  SHF.R.S32.HI R5, RZ, 0x1f, R13 ;  /* 0x0000001fff057819 */ /* 0x000fe4000001140d */
[----:B------:R-:W-:Y:S01]  /*06e0*/  MOV R15, c[0x0][0x248] ;  /* 0x00009200000f7a02 */ /* 0x000fe20000000f00 */
[----:B------:R-:W-:Y:S01]  /*06f0*/  IMAD R17, R20, R3, R0 ;  /* 0x0000000314117224 */ /* 0x000fe200078e0200 */
[----:B------:R-:W-:-:S02]  /*0700*/  MOV R3, c[0x0][0x1a0] ;  /* 0x0000680000037a02 */ /* 0x000fc40000000f00 */
[----:B------:R-:W-:Y:S01]  /*0710*/  MOV R9, c[0x0][0x1d8] ;  /* 0x0000760000097a02 */ /* 0x000fe20000000f00 */
[----:B------:R-:W-:Y:S01]  /*0720*/  IMAD R19, R20, R5, R2 ;  /* 0x0000000514137224 */ /* 0x000fe200078e0202 */
[----:B------:R-:W-:Y:S01]  /*0730*/  SHF.R.S32.HI R45, RZ, 0x1f, R15 ;  /* 0x0000001fff2d7819 */ /* 0x000fe2000001140f */
[C---:B------:R-:W-:Y:S01]  /*0740*/  IMAD R12, R53.reuse, c[0x0][0x248], RZ ;  /* 0x00009200350c7a24 */ /* 0x040fe200078e02ff */
[----:B------:R-:W-:Y:S01]  /*0750*/  SHF.R.S32.HI R49, RZ, 0x1f, R3 ;  /* 0x0000001fff317819 */ /* 0x000fe20000011403 */
[C---:B------:R-:W-:Y:S01]  /*0760*/  IMAD R0, R53.reuse, c[0x0][0x1a0], RZ ;  /* 0x0000680035007a24 */ /* 0x040fe200078e02ff */
[----:B------:R-:W-:Y:S01]  /*0770*/  SHF.R.S32.HI R47, RZ, 0x1f, R9 ;  /* 0x0000001fff2f7819 */ /* 0x000fe20000011409 */
[----:B------:R-:W-:Y:S02]  /*0780*/  IMAD R5, R53, c[0x0][0x1d8], RZ ;  /* 0x0000760035057a24 */ /* 0x000fe400078e02ff */
[C---:B------:R-:W-:Y:S02]  /*0790*/  IMAD R23, R54.reuse, R45, R12 ;  /* 0x0000002d36177224 */ /* 0x040fe400078e020c */
[----:B------:R-:W-:-:S04]  /*07a0*/  IMAD.WIDE.U32 R2, R54, R3, c[0x0][0x180] ;  /* 0x0000600036027625 */ /* 0x000fc800078e0003 */
[----:B------:R-:W-:-:S04]  /*07b0*/  IMAD.WIDE.U32 R8, R54, R9, c[0x0][0x1b8] ;  /* 0x00006e0036087625 */ /* 0x000fc800078e0009 */
[C---:B0-----:R-:W-:Y:S02]  /*07c0*/  IMAD R7, R54.reuse, R49, R0 ;  /* 0x0000003136077224 */ /* 0x041fe400078e0200 */
[C---:B------:R-:W-:Y:S02]  /*07d0*/  IMAD R5, R54.reuse, R47, R5 ;  /* 0x0000002f36057224 */ /* 0x040fe400078e0205 */
[----:B------:R-:W-:-:S04]  /*07e0*/  IMAD.WIDE.U32 R14, R54, R15, c[0x0][0x228] ;  /* 0x00008a00360e7625 */ /* 0x000fc800078e000f */
[----:B------:R-:W-:Y:S01]  /*07f0*/  IMAD.WIDE.U32 R12, R20, R13, c[0x0][0x628] ;  /* 0x00018a00140c7625 */ /* 0x000fe200078e000d */
[----:B------:R-:W-:Y:S02]  /*0800*/  IADD3 R7, R3, R7, RZ ;  /* 0x0000000703077210 */ /* 0x000fe40007ffe0ff */
[----:B------:R-:W-:Y:S02]  /*0810*/  IADD3 R9, R9, R5, RZ ;  /* 0x0000000509097210 */ /* 0x000fe40007ffe0ff */
[----:B------:R-:W-:Y:S02]  /*0820*/  IADD3 R15, R15, R23, RZ ;  /* 0x000000170f0f7210 */ /* 0x000fe40007ffe0ff */
[----:B------:R-:W-:Y:S01]  /*0830*/  IADD3 R13, R13, R19, RZ ;  /* 0x000000130d0d7210 */ /* 0x000fe20007ffe0ff */
[----:B------:R0:W5:Y:S01]  /*0840*/  LDG.E R58, [R8.64] ;  /* 0x00000020083a7981 */ /* 0x000162000c1e1900 */
[----:B------:R-:W-:-:S03]  /*0850*/  MOV R6, R2 ;  /* 0x0000000200067202 */ /* 0x000fc60000000f00 */
[----:B------:R0:W5:Y:S04]  /*0860*/  LDG.E R61, [R8.64+0x4] ;  /* 0x00000420083d7981 */ /* 0x000168000c1e1900 */
[----:B------:R0:W5:Y:S04]  /*0870*/  LDG.E R31, [R6.64] ;  /* 0x00000020061f7981 */ /* 0x000168000c1e1900 */
[----:B------:R0:W5:Y:S04]  /*0880*/  LDG.E R24, [R6.64+0x4] ;  /* 0x0000042006187981 */ /* 0x000168000c1e1900 */
[----:B------:R0:W5:Y:S04]  /*0890*/  LDG.E R35, [R6.64+0x8] ;  /* 0x0000082006237981 */ /* 0x000168000c1e1900 */
[----:B------:R0:W5:Y:S04]  /*08a0*/  LDG.E R59, [R8.64+0x8] ;  /* 0x00000820083b7981 */ /* 0x000168000c1e1900 */
[----:B------:R0:W5:Y:S04]  /*08b0*/  LDG.E R29, [R14.64] ;  /* 0x000000200e1d7981 */ /* 0x000168000c1e1900 */
[----:B------:R0:W5:Y:S04]  /*08c0*/  LDG.E R3, [R12.64] ;  /* 0x000000200c037981 */ /* 0x000168000c1e1900 */
[----:B------:R0:W5:Y:S04]  /*08d0*/  LDG.E R2, [R12.64+0x4] ;  /* 0x000004200c027981 */ /* 0x000168000c1e1900 */
[----:B------:R0:W5:Y:S01]  /*08e0*/  LDG.E R0, [R12.64+0x8] ;  /* 0x000008200c007981 */ /* 0x000162000c1e1900 */
[----:B------:R-:W-:Y:S01]  /*08f0*/  IMAD.WIDE.U32 R10, R20, R11, c[0x0][0x5b8] ;  /* 0x00016e00140a7625 */ /* 0x000fe200078e000b */
[----:B------:R-:W-:Y:S04]  /*0900*/  BSSY B2, `(.L_x_416) ;  /* 0x0000023000027945 */ /* 0x000fe80003800000 */
[----:B------:R-:W-:Y:S01]  /*0910*/  IADD3 R11, R11, R17, RZ ;  /* 0x000000110b0b7210 */ /* 0x000fe20007ffe0ff */
[----:B------:R-:W-:Y:S01]  /*0920*/  CS2R R42, SRZ ;  /* 0x00000000002a7805 */ /* 0x000fe2000001ff00 */
[----:B------:R-:W-:Y:S01]  /*0930*/  MOV R46, 0x3f800000 ;  /* 0x3f800000002e7802 */ /* 0x000fe20000000f00 */
[----:B------:R-:W-:Y:S01]  /*0940*/  CS2R R40, SRZ ;  /* 0x0000000000287805 */ /* 0x000fe2000001ff00 */
[----:B------:R-:W-:Y:S01]  /*0950*/  MOV R44, RZ ;  /* 0x000000ff002c7202 */ /* 0x000fe20000000f00 */
[----:B------:R1:W5:Y:S01]  /*0960*/  LDG.E R52, [R10.64] ;  /* 0x000000200a347981 */ /* 0x000362000c1e1900 */
[----:B------:R-:W-:-:S02]  /*0970*/  MOV R5, RZ ;  /* 0x000000ff00057202 */ /* 0x000fc40000000f00 */
[----:B------:R-:W-:Y:S01]  /*0980*/  MOV R39, RZ ;  /* 0x000000ff00277202 */ /* 0x000fe20000000f00 */
[----:B------:R1:W5:Y:S04]  /*0990*/  LDG.E R50, [R10.64+0x4] ;  /* 0x000004200a327981 */ /* 0x000368000c1e1900 */
[----:B------:R1:W5:Y:S02]  /*09a0*/  LDG.E R48, [R10.64+0x8] ;  /* 0x000008200a307981 */ /* 0x000364000c1e1900 */
[----:B-1----:R-:W-:Y:S01]  /*09b0*/  CS2R R10, SRZ ;  /* 0x00000000000a7805 */ /* 0x002fe2000001ff00 */
[----:B--2---:R-:W-:Y:S02]  /*09c0*/  ISETP.GE.AND P2, PT, R51, RZ, PT ;  /* 0x000000ff3300720c */ /* 0x004fe40003f46270 */
[----:B------:R-:W-:-:S11]  /*09d0*/  SHF.R.S32.HI R38, RZ, 0x1f, R51 ;  /* 0x0000001fff267819 */ /* 0x000fd60000011433 */
[----:B------:R-:W-:Y:S05]  /*09e0*/  @!P2 BRA `(.L_x_417) ;  /* 0x000001400000a947 */ /* 0x000fea0003800000 */
[C---:B0-----:R-:W-:Y:S01]  /*09f0*/  IMAD R6, R38.reuse, c[0x0][0x2b8], RZ ;  /* 0x0000ae0026067a24 */ /* 0x041fe200078e02ff */
[----:B------:R-:W-:Y:S01]  /*0a00*/  MOV R10, c[0x0][0x2b8] ;  /* 0x0000ae00000a7a02 */ /* 0x000fe20000000f00 */
[----:B------:R-:W-:Y:S01]  /*0a10*/  IMAD R8, R38, c[0x0][0x328], RZ ;  /* 0x0000ca0026087a24 */ /* 0x000fe200078e02ff */
[----:B------:R-:W-:Y:S01]  /*0a20*/  MOV R12, c[0x0][0x328] ;  /* 0x0000ca00000c7a02 */ /* 0x000fe20000000f00 */
[C---:B------:R-:W-:Y:S02]  /*0a30*/  IMAD R5, R51.reuse, UR8, R6 ;  /* 0x0000000833057c24 */ /* 0x040fe4000f8e0206 */
[C---:B------:R-:W-:Y:S02]  /*0a40*/  IMAD R11, R51.reuse, UR9, R8 ;  /* 0x00000009330b7c24 */ /* 0x040fe4000f8e0208 */
[----:B------:R-:W-:-:S04]  /*0a50*/  IMAD.WIDE.U32 R6, R51, R10, c[0x0][0x298] ;  /* 0x0000a60033067625 */ /* 0x000fc800078e000a */
[----:B------:R-:W-:Y:S01]  /*0a60*/  IMAD.WIDE.U32 R8, R51, R12, c[0x0][0x308] ;  /* 0x0000c20033087625 */ /* 0x000fe200078e000c */
[----:B------:R-:W-:-:S04]  /*0a70*/  IADD3 R7, R7, R5, RZ ;  /* 0x0000000507077210 */ /* 0x000fc80007ffe0ff */
[----:B------:R-:W-:Y:S01]  /*0a80*/  IADD3 R9, R9, R11, RZ ;  /* 0x0000000b09097210 */ /* 0x000fe20007ffe0ff */
[----:B------:R0:W5:Y:S04]  /*0a90*/  LDG.E R46, [R6.64+0x18] ;  /* 0x00001820062e7981 */ /* 0x000168000c1e1900 */
[----:B------:R0:W5:Y:S04]  /*0aa0*/  LDG.E R42, [R8.64] ;  /* 0x00000020082a7981 */ /* 0x000168000c1e1900 */
[----:B------:R0:W5:Y:S04]  /*0ab0*/  LDG.E R43, [R8.64+0x4] ;  /* 0x00000420082b7981 */ /* 0x000168000c1e1900 */
[----:B------:R0:W5:Y:S04]  /*0ac0*/  LDG.E R44, [R8.64+0x8] ;  /* 0x00000820082c7981 */ /* 0x000168000c1e1900 */
[----:B------:R0:W5:Y:S04]  /*0ad0*/  LDG.E R39, [R6.64+0x14] ;  /* 0x0000142006277981 */ /* 0x000168000c1e1900 */
[----:B------:R0:W5:Y:S04]  /*0ae0*/  LDG.E R40, [R6.64+0x10] ;  /* 0x0000102006287981 */ /* 0x000168000c1e1900 */
[----:B------:R0:W5:Y:S04]  /*0af0*/  LDG.E R41, [R6.64+0xc] ;  /* 0x00000c2006297981 */ /* 0x000168000c1e1900 */
[----:B------:R0:W5:Y:S04]  /*0b00*/  LDG.E R11, [R6.64+0x8] ;  /* 0x00000820060b7981 */ /* 0x000168000c1e1900 */
[----:B------:R0:W5:Y:S04]  /*0b10*/  LDG.E R10, [R6.64+0x4] ;  /* 0x00000420060a7981 */ /* 0x000168000c1e1900 */
[----:B------:R0:W5:Y:S02]  /*0b20*/  LDG.E R5, [R6.64] ;  /* 0x0000002006057981 */ /* 0x000164000c1e1900 */
.L_x_417:
[----:B0-----:R-:W-:Y:S05]  /*0b30*/  BSYNC B2 ;  /* 0x0000000000027941 */ /* 0x001fea0003800000 */
.L_x_416:
[----:B-----5:R-:W-:Y:S01]  /*0b40*/  FSEL R8, R43, RZ, P2 ;  /* 0x000000ff2b087208 */ /* 0x020fe20001000000 */
[----:B------:R-:W-:Y:S01]  /*0b50*/  FADD R13, R46, R46 ;  /* 0x0000002e2e0d7221 */ /* 0x000fe20000000000 */
[----:B------:R-:W-:Y:S01]  /*0b60*/  FSEL R6, R42, RZ, P2 ;  /* 0x000000ff2a067208 */ /* 0x000fe20001000000 */
[----:B------:R-:W-:Y:S01]  /*0b70*/  BSSY B2, `(.L_x_418) ;  /* 0x000048d000027945 */ /* 0x000fe20003800000 */
[----:B------:R-:W-:Y:S01]  /*0b80*/  FSEL R12, R44, RZ, P2 ;  /* 0x000000ff2c0c7208 */ /* 0x000fe20001000000 */
[----:B------:R-:W-:Y:S01]  /*0b90*/  FMUL R7, R8, R40 ;  /* 0x0000002808077220 */ /* 0x000fe20000400000 */
[----:B------:R-:W-:Y:S01]  /*0ba0*/  FFMA R13, R13, R46, -1 ;  /* 0xbf8000000d0d7423 */ /* 0x000fe2000000002e */
[-C--:B------:R-:W-:Y:S01]  /*0bb0*/  FMUL R15, R6, R40.reuse ;  /* 0x00000028060f7220 */ /* 0x080fe20000400000 */
[----:B------:R-:W-:Y:S01]  /*0bc0*/  FMUL R17, R8, R39 ;  /* 0x0000002708117220 */ /* 0x000fe20000400000 */
[-C--:B------:R-:W-:Y:S01]  /*0bd0*/  FFMA R7, R6, R41.reuse, R7 ;  /* 0x0000002906077223 */ /* 0x080fe20000000007 */
[-C--:B------:R-:W-:Y:S01]  /*0be0*/  FMUL R9, R12, R41.reuse ;  /* 0x000000290c097220 */ /* 0x080fe20000400000 */
[----:B------:R-:W-:Y:S01]  /*0bf0*/  FFMA R27, R8, R41, -R15 ;  /* 0x00000029081b7223 */ /* 0x000fe2000000080f */
[-C--:B------:R-:W-:Y:S01]  /*0c00*/  FMUL R15, R52, R40.reuse ;  /* 0x00000028340f7220 */ /* 0x080fe20000400000 */
[-C--:B------:R-:W-:Y:S01]  /*0c10*/  FFMA R7, R12, R39.reuse, R7 ;  /* 0x000000270c077223 */ /* 0x080fe20000000007 */
[----:B------:R-:W-:Y:S01]  /*0c20*/  FFMA R23, R6, R39, -R9 ;  /* 0x0000002706177223 */ /* 0x000fe20000000809 */
[----:B------:R-:W-:Y:S01]  /*0c30*/  FMUL R9, R48, R41 ;  /* 0x0000002930097220 */ /* 0x000fe20000400000 */
[-C--:B------:R-:W-:Y:S01]  /*0c40*/  FFMA R19, R12, R40.reuse, -R17 ;  /* 0x000000280c137223 */ /* 0x080fe20000000811 */
[----:B------:R-:W-:Y:S01]  /*0c50*/  FADD R14, R7, R7 ;  /* 0x00000007070e7221 */ /* 0x000fe20000000000 */
[-C--:B------:R-:W-:Y:S01]  /*0c60*/  FMUL R7, R50, R40.reuse ;  /* 0x0000002832077220 */ /* 0x080fe20000400000 */
[----:B------:R-:W-:Y:S01]  /*0c70*/  FFMA R9, R52, R39, -R9 ;  /* 0x0000002734097223 */ /* 0x000fe20000000809 */
[-C--:B------:R-:W-:Y:S01]  /*0c80*/  FFMA R17, R50, R41.reuse, -R15 ;  /* 0x0000002932117223 */ /* 0x080fe2000000080f */
[-C--:B------:R-:W-:Y:S01]  /*0c90*/  FMUL R16, R14, R41.reuse ;  /* 0x000000290e107220 */ /* 0x080fe20000400000 */
[----:B------:R-:W-:Y:S01]  /*0ca0*/  FFMA R7, R52, R41, R7 ;  /* 0x0000002934077223 */ /* 0x000fe20000000007 */
[----:B------:R-:W-:Y:S01]  /*0cb0*/  FMUL R18, R14, R40 ;  /* 0x000000280e127220 */ /* 0x000fe20000400000 */
[----:B------:R-:W-:Y:S01]  /*0cc0*/  FMUL R9, R9, R46 ;  /* 0x0000002e09097220 */ /* 0x000fe20000400000 */
[C---:B------:R-:W-:Y:S01]  /*0cd0*/  FFMA R16, R13.reuse, R6, R16 ;  /* 0x000000060d107223 */ /* 0x040fe20000000010 */
[-C--:B------:R-:W-:Y:S01]  /*0ce0*/  FFMA R7, R48, R39.reuse, R7 ;  /* 0x0000002730077223 */ /* 0x080fe20000000007 */
[----:B------:R-:W-:Y:S01]  /*0cf0*/  FFMA R18, R13, R8, R18 ;  /* 0x000000080d127223 */ /* 0x000fe20000000012 */
[----:B------:R-:W-:Y:S01]  /*0d00*/  FMUL R23, R23, R46 ;  /* 0x0000002e17177220 */ /* 0x000fe20000400000 */
[-C--:B------:R-:W-:Y:S01]  /*0d10*/  FMUL R25, R14, R39.reuse ;  /* 0x000000270e197220 */ /* 0x080fe20000400000 */
[----:B------:R-:W-:Y:S01]  /*0d20*/  FADD R6, R7, R7 ;  /* 0x0000000707067221 */ /* 0x000fe20000000000 */
[-C--:B------:R-:W-:Y:S01]  /*0d30*/  FMUL R7, R50, R39.reuse ;  /* 0x0000002732077220 */ /* 0x080fe20000400000 */
[----:B------:R-:W-:Y:S01]  /*0d40*/  FFMA R23, R23, 2, R18 ;  /* 0x4000000017177823 */ /* 0x000fe20000000012 */
[----:B------:R-:W-:Y:S01]  /*0d50*/  FFMA R25, R13, R12, R25 ;  /* 0x0000000c0d197223 */ /* 0x000fe20000000019 */
[-C--:B------:R-:W-:Y:S01]  /*0d60*/  FMUL R8, R6, R40.reuse ;  /* 0x0000002806087220 */ /* 0x080fe20000400000 */
[----:B------:R-:W-:Y:S01]  /*0d70*/  FFMA R7, R48, R40, -R7 ;  /* 0x0000002830077223 */ /* 0x000fe20000000807 */
[C---:B------:R-:W-:Y:S01]  /*0d80*/  FMUL R15, R6.reuse, R39 ;  /* 0x00000027060f7220 */ /* 0x040fe20000400000 */
[----:B------:R-:W-:Y:S01]  /*0d90*/  FMUL R19, R19, R46 ;  /* 0x0000002e13137220 */ /* 0x000fe20000400000 */
[----:B------:R-:W-:Y:S01]  /*0da0*/  FFMA R8, R13, R50, R8 ;  /* 0x000000320d087223 */ /* 0x000fe20000000008 */
[----:B------:R-:W-:Y:S01]  /*0db0*/  FMUL R7, R7, R46 ;  /* 0x0000002e07077220 */ /* 0x000fe20000400000 */
[----:B------:R-:W-:Y:S01]  /*0dc0*/  FFMA R15, R13, R48, R15 ;  /* 0x000000300d0f7223 */ /* 0x000fe2000000000f */
[-C--:B------:R-:W-:Y:S01]  /*0dd0*/  FMUL R12, R27, R46.reuse ;  /* 0x0000002e1b0c7220 */ /* 0x080fe20000400000 */
[----:B------:R-:W-:Y:S01]  /*0de0*/  FFMA R9, R9, 2, R8 ;  /* 0x4000000009097823 */ /* 0x000fe20000000008 */
[----:B------:R-:W-:Y:S01]  /*0df0*/  FMUL R8, R6, R41 ;  /* 0x0000002906087220 */ /* 0x000fe20000400000 */
[----:B------:R-:W-:Y:S01]  /*0e00*/  FMUL R6, R17, R46 ;  /* 0x0000002e11067220 */ /* 0x000fe20000400000 */
[----:B------:R-:W-:Y:S01]  /*0e10*/  FFMA R16, R19, 2, R16 ;  /* 0x4000000013107823 */ /* 0x000fe20000000010 */
[----:B------:R-:W-:Y:S01]  /*0e20*/  FADD R9, R9, R10 ;  /* 0x0000000a09097221 */ /* 0x000fe20000000000 */
[----:B------:R-:W-:Y:S01]  /*0e30*/  FFMA R8, R13, R52, R8 ;  /* 0x000000340d087223 */ /* 0x000fe20000000008 */
[----:B------:R-:W-:Y:S01]  /*0e40*/  FFMA R6, R6, 2, R15 ;  /* 0x4000000006067823 */ /* 0x000fe2000000000f */
[----:B------:R-:W-:Y:S01]  /*0e50*/  FADD R10, R23, R10 ;  /* 0x0000000a170a7221 */ /* 0x000fe20000000000 */
[----:B------:R-:W-:Y:S01]  /*0e60*/  FADD R37, R24, -R9 ;  /* 0x8000000918257221 */ /* 0x000fe20000000000 */
[----:B------:R-:W-:Y:S01]  /*0e70*/  FFMA R8, R7, 2, R8 ;  /* 0x4000000007087823 */ /* 0x000fe20000000008 */
[----:B------:R-:W-:Y:S01]  /*0e80*/  FADD R6, R6, R11 ;  /* 0x0000000b06067221 */ /* 0x000fe20000000000 */
[----:B------:R-:W-:Y:S01]  /*0e90*/  FADD R33, R9, -R10 ;  /* 0x8000000a09217221 */ /* 0x000fe20000000000 */
[----:B------:R-:W-:Y:S01]  /*0ea0*/  FMUL R7, R37, R2 ;  /* 0x0000000225077220 */ /* 0x000fe20000400000 */
[----:B------:R-:W-:Y:S01]  /*0eb0*/  FADD R8, R8, R5 ;  /* 0x0000000508087221 */ /* 0x000fe20000000000 */
[----:B------:R-:W-:Y:S01]  /*0ec0*/  FADD R35, R35, -R6 ;  /* 0x8000000623237221 */ /* 0x000fe20000000000 */
[----:B------:R-:W-:Y:S01]  /*0ed0*/  FFMA R12, R12, 2, R25 ;  /* 0x400000000c0c7823 */ /* 0x000fe20000000019 */
[----:B------:R-:W-:Y:S01]  /*0ee0*/  FADD R5, R16, R5 ;  /* 0x0000000510057221 */ /* 0x000fe20000000000 */
[----:B------:R-:W-:Y:S01]  /*0ef0*/  FADD R36, R31, -R8 ;  /* 0x800000081f247221 */ /* 0x000fe20000000000 */
[----:B------:R-:W-:Y:S01]  /*0f00*/  MOV R16, RZ ;  /* 0x000000ff00107202 */ /* 0x000fe20000000f00 */
[----:B------:R-:W-:Y:S01]  /*0f10*/  FADD R11, R12, R11 ;  /* 0x0000000b0c0b7221 */ /* 0x000fe20000000000 */
[----:B------:R-:W-:Y:S01]  /*0f20*/  FADD R34, R8, -R5 ;  /* 0x8000000508227221 */ /* 0x000fe20000000000 */
[----:B------:R-:W-:Y:S01]  /*0f30*/  FFMA R14, R36, R3, R7 ;  /* 0x00000003240e7223 */ /* 0x000fe20000000007 */
[----:B------:R-:W-:Y:S01]  /*0f40*/  MOV R25, RZ ;  /* 0x000000ff00197202 */ /* 0x000fe20000000f00 */
[----:B------:R-:W-:Y:S01]  /*0f50*/  FADD R32, R6, -R11 ;  /* 0x8000000b06207221 */ /* 0x000fe20000000000 */
[----:B------:R-:W-:Y:S01]  /*0f60*/  MOV R5, RZ ;  /* 0x000000ff00057202 */ /* 0x000fe20000000f00 */
[----:B------:R-:W-:Y:S01]  /*0f70*/  FFMA R14, R35, R0, R14 ;  /* 0x00000000230e7223 */ /* 0x000fe2000000000e */
[----:B------:R-:W-:Y:S01]  /*0f80*/  CS2R R6, SRZ ;  /* 0x0000000000067805 */ /* 0x000fe2000001ff00 */
[----:B------:R-:W-:Y:S01]  /*0f90*/  MOV R12, RZ ;  /* 0x000000ff000c7202 */ /* 0x000fe20000000f00 */
[----:B------:R-:W-:Y:S01]  /*0fa0*/  CS2R R10, SRZ ;  /* 0x00000000000a7805 */ /* 0x000fe2000001ff00 */
[----:B------:R-:W-:Y:S01]  /*0fb0*/  FADD R9, R14, -R29 ;  /* 0x8000001d0e097221 */ /* 0x000fe20000000000 */
[----:B------:R-:W-:-:S02]  /*0fc0*/  MOV R14, RZ ;  /* 0x000000ff000e7202 */ /* 0x000fc40000000f00 */
[----:B------:R-:W-:Y:S02]  /*0fd0*/  MOV R8, RZ ;  /* 0x000000ff00087202 */ /* 0x000fe40000000f00 */
[----:B------:R-:W-:Y:S02]  /*0fe0*/  FSETP.GT.AND P0, PT, R9, c[0x0][0x504], PT ;  /* 0x0001410009007a0b */ /* 0x000fe40003f04000 */
[----:B------:R-:W-:Y:S02]  /*0ff0*/  MOV R79, RZ ;  /* 0x000000ff004f7202 */ /* 0x000fe40000000f00 */
[----:B------:R-:W-:Y:S02]  /*1000*/  MOV R81, RZ ;  /* 0x000000ff00517202 */ /* 0x000fe40000000f00 */
[----:B------:R-:W-:Y:S02]  /*1010*/  MOV R83, RZ ;  /* 0x000000ff00537202 */ /* 0x000fe40000000f00 */
[----:B------:R-:W-:-:S05]  /*1020*/  MOV R85, RZ ;  /* 0x000000ff00557202 */ /* 0x000fca0000000f00 */
[----:B------:R-:W-:Y:S05]  /*1030*/  @P0 BRA `(.L_x_419) ;  /* 0x0000440000000947 */ /* 0x000fea0003800000 */
[----:B------:R-:W-:Y:S01]  /*1040*/  @P2 IMAD R6, R38, c[0x0][0x2f0], RZ ;  /* 0x0000bc0026062a24 */ /* 0x000fe200078e02ff */
[----:B------:R-:W-:Y:S01]  /*1050*/  @P2 MOV R8, c[0x0][0x2f0] ;  /* 0x0000bc0000082a02 */ /* 0x000fe20000000f00 */
[----:B------:R-:W-:Y:S01]  /*1060*/  CS2R R30, SRZ ;  /* 0x00000000001e7805 */ /* 0x000fe2000001ff00 */
[----:B------:R-:W-:Y:S01]  /*1070*/  MOV R15, c[0x0][0x610] ;  /* 0x00018400000f7a02 */ /* 0x000fe20000000f00 */
[C---:B------:R-:W-:Y:S01]  /*1080*/  @P2 IMAD R11, R51.reuse, UR12, R6 ;  /* 0x0000000c330b2c24 */ /* 0x040fe2000f8e0206 */
[----:B------:R-:W-:Y:S01]  /*1090*/  MOV R29, RZ ;  /* 0x000000ff001d7202 */ /* 0x000fe20000000f00 */
[----:B------:R-:W-:Y:S01]  /*10a0*/  @P2 IMAD.WIDE.U32 R6, R51, R8, c[0x0][0x2d0] ;  /* 0x0000b40033062625 */ /* 0x000fe200078e0008 */
[----:B------:R-:W-:-:S03]  /*10b0*/  SHF.R.S32.HI R5, RZ, 0x1f, R15 ;  /* 0x0000001fff057819 */ /* 0x000fc6000001140f */
[----:B------:R-:W-:Y:S01]  /*10c0*/  IMAD R8, R55, c[0x0][0x610], RZ ;  /* 0x0001840037087a24 */ /* 0x000fe200078e02ff */
[----:B------:R-:W-:Y:S01]  /*10d0*/  @P2 IADD3 R7, R7, R11, RZ ;  /* 0x0000000b07072210 */ /* 0x000fe20007ffe0ff */
[----:B------:R-:W-:-:S04]  /*10e0*/  IMAD.WIDE.U32 R10, R20, R15, c[0x0][0x5f0] ;  /* 0x00017c00140a7625 */ /* 0x000fc800078e000f */
[----:B------:R-:W-:Y:S01]  /*10f0*/  IMAD R5, R20, R5, R8 ;  /* 0x0000000514057224 */ /* 0x000fe200078e0208 */
[----:B------:R-:W2:Y:S04]  /*1100*/  @P2 LDG.E R30, [R6.64] ;  /* 0x00000020061e2981 */ /* 0x000ea8000c1e1900 */
[----:B------:R-:W-:Y:S01]  /*1110*/  IADD3 R11, R11, R5, RZ ;  /* 0x000000050b0b7210 */ /* 0x000fe20007ffe0ff */
[----:B------:R-:W3:Y:S04]  /*1120*/  @P2 LDG.E R31, [R6.64+0x8] ;  /* 0x00000820061f2981 */ /* 0x000ee8000c1e1900 */
[----:B------:R0:W4:Y:S01]  /*1130*/  LDG.E R80, [R10.64+0x4] ;  /* 0x000004200a507981 */ /* 0x000122000c1e1900 */
[----:B------:R-:W-:-:S03]  /*1140*/  MOV R12, RZ ;  /* 0x000000ff000c7202 */ /* 0x000fc60000000f00 */
[----:B------:R0:W3:Y:S01]  /*1150*/  LDG.E R78, [R10.64] ;  /* 0x000000200a4e7981 */ /* 0x0000e2000c1e1900 */
[----:B------:R-:W-:-:S03]  /*1160*/  MOV R8, RZ ;  /* 0x000000ff00087202 */ /* 0x000fc60000000f00 */
[----:B------:R0:W3:Y:S04]  /*1170*/  LDG.E R76, [R10.64+0x8] ;  /* 0x000008200a4c7981 */ /* 0x0000e8000c1e1900 */
[----:B------:R3:W3:Y:S04]  /*1180*/  @P2 LDG.E R29, [R6.64+0x4] ;  /* 0x00000420061d2981 */ /* 0x0006e8000c1e1900 */
[----:B------:R3:W3:Y:S04]  /*1190*/  @P2 LDG.E R12, [R6.64+0x10] ;  /* 0x00001020060c2981 */ /* 0x0006e8000c1e1900 */
[----:B------:R3:W3:Y:S01]  /*11a0*/  @P2 LDG.E R8, [R6.64+0xc] ;  /* 0x00000c2006082981 */ /* 0x0006e2000c1e1900 */
[----:B------:R-:W-:-:S06]  /*11b0*/  MOV R16, RZ ;  /* 0x000000ff00107202 */ /* 0x000fcc0000000f00 */
[----:B------:R3:W3:Y:S01]  /*11c0*/  @P2 LDG.E R16, [R6.64+0x14] ;  /* 0x0000142006102981 */ /* 0x0006e2000c1e1900 */
[----:B------:R-:W-:Y:S02]  /*11d0*/  ULDC UR30, c[0x0][0x4b0] ;  /* 0x00012c00001e7ab9 */ /* 0x000fe40000000800 */
[----:B------:R-:W-:Y:S01]  /*11e0*/  USHF.R.S32.HI UR30, URZ, 0x1f, UR30 ;  /* 0x0000001f3f1e7899 */ /* 0x000fe2000801141e */
[----:B------:R-:W-:-:S05]  /*11f0*/  IMAD R15, R53, c[0x0][0x210], RZ ;  /* 0x00008400350f7a24 */ /* 0x000fca00078e02ff */
[----:B------:R-:W-:Y:S02]  /*1200*/  IMAD R5, R22, UR30, RZ ;  /* 0x0000001e16057c24 */ /* 0x000fe4000f8e02ff */
[----:B------:R-:W-:-:S04]  /*1210*/  IMAD.WIDE.U32 R24, R54, c[0x0][0x210], RZ ;  /* 0x0000840036187a25 */ /* 0x000fc800078e00ff */
[----:B------:R-:W-:Y:S02]  /*1220*/  IMAD R15, R54, UR11, R15 ;  /* 0x0000000b360f7c24 */ /* 0x000fe4000f8e020f */
[----:B------:R-:W-:-:S04]  /*1230*/  IMAD.WIDE.U32 R22, R22, c[0x0][0x4b0], RZ ;  /* 0x00012c0016167a25 */ /* 0x000fc800078e00ff */
[----:B------:R-:W-:Y:S01]  /*1240*/  IMAD R5, R4, c[0x0][0x4b0], R5 ;  /* 0x00012c0004057a24 */ /* 0x000fe200078e0205 */
[----:B------:R-:W-:Y:S02]  /*1250*/  IADD3 R14, P1, R24, c[0x0][0x1f0], RZ ;  /* 0x00007c00180e7a10 */ /* 0x000fe40007f3e0ff */
[----:B------:R-:W-:Y:S02]  /*1260*/  IADD3 R74, R25, R15, RZ ;  /* 0x0000000f194a7210 */ /* 0x000fe40007ffe0ff */
[----:B------:R-:W-:Y:S02]  /*1270*/  IADD3 R4, P0, R22, c[0x0][0x490], RZ ;  /* 0x0001240016047a10 */ /* 0x000fe40007f1e0ff */
[----:B------:R-:W-:Y:S02]  /*1280*/  IADD3 R28, R23, R5, RZ ;  /* 0x00000005171c7210 */ /* 0x000fe40007ffe0ff */
[----:B------:R-:W-:Y:S02]  /*1290*/  IADD3.X R15, R74, c[0x0][0x1f4], RZ, P1, !PT ;  /* 0x00007d004a0f7a10 */ /* 0x000fe40000ffe4ff */
[----:B------:R-:W-:-:S03]  /*12a0*/  IADD3.X R5, R28, c[0x0][0x494], RZ, P0, !PT ;  /* 0x000125001c057a10 */ /* 0x000fc600007fe4ff */
[----:B0-----:R0:W5:Y:S04]  /*12b0*/  LDG.E R11, [R14.64] ;  /* 0x000000200e0b7981 */ /* 0x001168000c1e1900 */
[----:B------:R1:W5:Y:S01]  /*12c0*/  LDG.E R10, [R4.64] ;  /* 0x00000020040a7981 */ /* 0x000362000c1e1900 */
[----:B------:R-:W-:Y:S01]  /*12d0*/  BSSY B3, `(.L_x_420) ;  /* 0x0000076000037945 */ /* 0x000fe20003800000 */
[----:B------:R-:W-:Y:S01]  /*12e0*/  CS2R R72, SRZ ;  /* 0x0000000000487805 */ /* 0x000fe2000001ff00 */
        /* <DEDUP_REMOVED lines=10> */
[----:B--2---:R-:W-:Y:S01]  /*1390*/  FMUL R17, R32, R30 ;  /* 0x0000001e20117220 */ /* 0x004fe20000400000 */
[----:B----4-:R-:W-:Y:S01]  /*13a0*/  FMUL R19, R80, R40 ;  /* 0x0000002850137220 */ /* 0x010fe20000400000 */
[----:B---3--:R-:W-:-:S02]  /*13b0*/  FMUL R7, R33, R31 ;  /* 0x0000001f21077220 */ /* 0x008fc40000400000 */
[----:B------:R-:W-:Y:S01]  /*13c0*/  FFMA R17, R34, R31, -R17 ;  /* 0x0000001f22117223 */ /* 0x000fe20000000811 */
[----:B------:R-:W-:-:S04]  /*13d0*/  FFMA R19, R78, R41, R19 ;  /* 0x000000294e137223 */ /* 0x000fc80000000013 */
[-C--:B------:R-:W-:Y:S01]  /*13e0*/  FFMA R19, R76, R39.reuse, R19 ;  /* 0x000000274c137223 */ /* 0x080fe20000000013 */
[----:B-1----:R-:W-:Y:S01]  /*13f0*/  FMUL R5, R80, R39 ;  /* 0x0000002750057220 */ /* 0x002fe20000400000 */
[----:B0-----:R-:W-:Y:S01]  /*1400*/  FMUL R15, R76, R41 ;  /* 0x000000294c0f7220 */ /* 0x001fe20000400000 */
[-C--:B------:R-:W-:Y:S01]  /*1410*/  FFMA R7, R32, R29.reuse, -R7 ;  /* 0x0000001d20077223 */ /* 0x080fe20000000807 */
[----:B------:R-:W-:Y:S01]  /*1420*/  FMUL R6, R34, R29 ;  /* 0x0000001d22067220 */ /* 0x000fe20000400000 */
[----:B------:R-:W-:Y:S01]  /*1430*/  FADD R4, R19, R19 ;  /* 0x0000001313047221 */ /* 0x000fe20000000000 */
[----:B------:R-:W-:Y:S01]  /*1440*/  FADD R12, R17, R12 ;  /* 0x0000000c110c7221 */ /* 0x000fe20000000000 */
[-C--:B------:R-:W-:Y:S01]  /*1450*/  FMUL R17, R78, R40.reuse ;  /* 0x000000284e117220 */ /* 0x080fe20000400000 */
[----:B------:R-:W-:Y:S01]  /*1460*/  FFMA R5, R76, R40, -R5 ;  /* 0x000000284c057223 */ /* 0x000fe20000000805 */
[----:B------:R-:W-:Y:S01]  /*1470*/  FADD R8, R7, R8 ;  /* 0x0000000807087221 */ /* 0x000fe20000000000 */
[----:B------:R-:W-:Y:S01]  /*1480*/  FFMA R7, R33, R30, -R6 ;  /* 0x0000001e21077223 */ /* 0x000fe20000000806 */
[----:B------:R-:W-:Y:S01]  /*1490*/  FFMA R27, R80, R41, -R17 ;  /* 0x00000029501b7223 */ /* 0x000fe20000000811 */
[----:B------:R-:W-:Y:S01]  /*14a0*/  FFMA R17, R78, R39, -R15 ;  /* 0x000000274e117223 */ /* 0x000fe2000000080f */
[C---:B------:R-:W-:Y:S01]  /*14b0*/  FMUL R6, R4.reuse, R41 ;  /* 0x0000002904067220 */ /* 0x040fe20000400000 */
[C---:B------:R-:W-:Y:S01]  /*14c0*/  FMUL R19, R4.reuse, R39 ;  /* 0x0000002704137220 */ /* 0x040fe20000400000 */
[----:B------:R-:W-:Y:S01]  /*14d0*/  FMUL R15, R4, R40 ;  /* 0x00000028040f7220 */ /* 0x000fe20000400000 */
[-C--:B------:R-:W-:Y:S01]  /*14e0*/  FMUL R14, R27, R46.reuse ;  /* 0x0000002e1b0e7220 */ /* 0x080fe20000400000 */
[----:B------:R-:W-:Y:S01]  /*14f0*/  FMUL R5, R5, R46 ;  /* 0x0000002e05057220 */ /* 0x000fe20000400000 */
[C---:B------:R-:W-:Y:S01]  /*1500*/  FFMA R6, R13.reuse, R78, R6 ;  /* 0x0000004e0d067223 */ /* 0x040fe20000000006 */
[----:B------:R-:W-:Y:S01]  /*1510*/  FFMA R19, R13, R76, R19 ;  /* 0x0000004c0d137223 */ /* 0x000fe20000000013 */
[----:B------:R-:W-:Y:S01]  /*1520*/  FMUL R4, R17, R46 ;  /* 0x0000002e11047220 */ /* 0x000fe20000400000 */
[----:B------:R-:W-:Y:S01]  /*1530*/  FFMA R15, R13, R80, R15 ;  /* 0x000000500d0f7223 */ /* 0x000fe2000000000f */
[----:B------:R-:W-:Y:S01]  /*1540*/  FADD R7, R7, R16 ;  /* 0x0000001007077221 */ /* 0x000fe20000000000 */
[----:B------:R-:W-:Y:S01]  /*1550*/  FFMA R5, R5, 2, R6 ;  /* 0x4000000005057823 */ /* 0x000fe20000000006 */
[----:B------:R-:W-:Y:S01]  /*1560*/  FFMA R14, R14, 2, R19 ;  /* 0x400000000e0e7823 */ /* 0x000fe20000000013 */
[----:B------:R-:W-:-:S02]  /*1570*/  FFMA R17, R4, 2, R15 ;  /* 0x4000000004117823 */ /* 0x000fc4000000000f */
[----:B------:R-:W-:Y:S01]  /*1580*/  FADD R15, R8, R5 ;  /* 0x00000005080f7221 */ /* 0x000fe20000000000 */
[----:B------:R-:W-:Y:S01]  /*1590*/  FADD R14, R7, R14 ;  /* 0x0000000e070e7221 */ /* 0x000fe20000000000 */
[----:B------:R-:W-:Y:S01]  /*15a0*/  FADD R12, R12, R17 ;  /* 0x000000110c0c7221 */ /* 0x000fe20000000000 */
[----:B------:R-:W-:Y:S01]  /*15b0*/  MOV R8, RZ ;  /* 0x000000ff00087202 */ /* 0x000fe20000000f00 */
[----:B------:R-:W-:Y:S01]  /*15c0*/  CS2R R6, SRZ ;  /* 0x0000000000067805 */ /* 0x000fe2000001ff00 */
[----:B------:R-:W-:Y:S01]  /*15d0*/  CS2R R4, SRZ ;  /* 0x0000000000047805 */ /* 0x000fe2000001ff00 */
[----:B------:R-:W-:Y:S05]  /*15e0*/  @!P2 BRA `(.L_x_421) ;  /* 0x000004400000a947 */ /* 0x000fea0003800000 */
[----:B------:R-:W-:Y:S01]  /*15f0*/  IMAD R4, R38, c[0x0][0x398], RZ ;  /* 0x0000e60026047a24 */ /* 0x000fe200078e02ff */
[----:B------:R-:W-:-:S03]  /*1600*/  MOV R6, c[0x0][0x398] ;  /* 0x0000e60000067a02 */ /* 0x000fc60000000f00 */
[C---:B------:R-:W-:Y:S02]  /*1610*/  IMAD R7, R51.reuse, UR14, R4 ;  /* 0x0000000e33077c24 */ /* 0x040fe4000f8e0204 */
[----:B------:R-:W-:-:S05]  /*1620*/  IMAD.WIDE.U32 R4, R51, R6, c[0x0][0x378] ;  /* 0x0000de0033047625 */ /* 0x000fca00078e0006 */
[----:B------:R-:W-:-:S05]  /*1630*/  IADD3 R5, R5, R7, RZ ;  /* 0x0000000705057210 */ /* 0x000fca0007ffe0ff */
[----:B------:R0:W2:Y:S01]  /*1640*/  LDG.E R75, [R4.64+0x10] ;  /* 0x00001020044b7981 */ /* 0x0000a2000c1e1900 */
[----:B------:R-:W-:-:S03]  /*1650*/  IMAD R6, R38, c[0x0][0x360], RZ ;  /* 0x0000d80026067a24 */ /* 0x000fc600078e02ff */
[----:B------:R0:W3:Y:S04]  /*1660*/  LDG.E R69, [R4.64+0x4] ;  /* 0x0000042004457981 */ /* 0x0000e8000c1e1900 */
[----:B------:R0:W4:Y:S01]  /*1670*/  LDG.E R84, [R4.64+0xc] ;  /* 0x00000c2004547981 */ /* 0x000122000c1e1900 */
[----:B------:R-:W-:-:S03]  /*1680*/  MOV R8, c[0x0][0x360] ;  /* 0x0000d80000087a02 */ /* 0x000fc60000000f00 */
[----:B------:R0:W4:Y:S04]  /*1690*/  LDG.E R71, [R4.64+0x1c] ;  /* 0x00001c2004477981 */ /* 0x000128000c1e1900 */
[----:B------:R0:W4:Y:S04]  /*16a0*/  LDG.E R82, [R4.64] ;  /* 0x0000002004527981 */ /* 0x000128000c1e1900 */
[----:B------:R0:W4:Y:S01]  /*16b0*/  LDG.E R77, [R4.64+0x14] ;  /* 0x00001420044d7981 */ /* 0x000122000c1e1900 */
[----:B------:R-:W-:-:S03]  /*16c0*/  IMAD R17, R51, UR15, R6 ;  /* 0x0000000f33117c24 */ /* 0x000fc6000f8e0206 */
[----:B------:R0:W4:Y:S01]  /*16d0*/  LDG.E R72, [R4.64+0x18] ;  /* 0x0000182004487981 */ /* 0x000122000c1e1900 */
[----:B------:R-:W-:-:S03]  /*16e0*/  IMAD.WIDE.U32 R6, R51, R8, c[0x0][0x340] ;  /* 0x0000d00033067625 */ /* 0x000fc600078e0008 */
[----:B------:R0:W4:Y:S04]  /*16f0*/  LDG.E R70, [R4.64+0x8] ;  /* 0x0000082004467981 */ /* 0x000128000c1e1900 */
[----:B------:R0:W4:Y:S01]  /*1700*/  LDG.E R73, [R4.64+0x20] ;  /* 0x0000202004497981 */ /* 0x000122000c1e1900 */
[----:B------:R-:W-:-:S05]  /*1710*/  IADD3 R7, R7, R17, RZ ;  /* 0x0000001107077210 */ /* 0x000fca0007ffe0ff */
[----:B------:R1:W4:Y:S01]  /*1720*/  LDG.E R27, [R6.64] ;  /* 0x00000020061b7981 */ /* 0x000322000c1e1900 */
[----:B------:R-:W-:Y:S01]  /*1730*/  FMUL R67, R34, R0 ;  /* 0x0000000022437220 */ /* 0x000fe20000400000 */
[C---:B------:R-:W-:Y:S01]  /*1740*/  FMUL R66, R32.reuse, R2 ;  /* 0x0000000220427220 */ /* 0x040fe20000400000 */
[CC--:B------:R-:W-:Y:S01]  /*1750*/  FMUL R17, R33.reuse, R3.reuse ;  /* 0x0000000321117220 */ /* 0x0c0fe20000400000 */
[----:B------:R-:W-:Y:S01]  /*1760*/  MOV R65, R46 ;  /* 0x0000002e00417202 */ /* 0x000fe20000000f00 */
[----:B------:R-:W-:Y:S01]  /*1770*/  FFMA R67, R32, R3, -R67 ;  /* 0x0000000320437223 */ /* 0x000fe20000000843 */
[----:B------:R-:W-:Y:S01]  /*1780*/  FFMA R66, R33, R0, -R66 ;  /* 0x0000000021427223 */ /* 0x000fe20000000842 */
[----:B------:R-:W-:Y:S01]  /*1790*/  FFMA R68, R34, R2, -R17 ;  /* 0x0000000222447223 */ /* 0x000fe20000000811 */
[-C--:B------:R-:W-:Y:S01]  /*17a0*/  MOV R64, R39.reuse ;  /* 0x0000002700407202 */ /* 0x080fe20000000f00 */
[CC--:B------:R-:W-:Y:S01]  /*17b0*/  FMUL R19, R67.reuse, R40.reuse ;  /* 0x0000002843137220 */ /* 0x0c0fe20000400000 */
[C---:B0-----:R-:W-:Y:S01]  /*17c0*/  FMUL R5, R67.reuse, R39 ;  /* 0x0000002743057220 */ /* 0x041fe20000400000 */
[-C--:B------:R-:W-:Y:S01]  /*17d0*/  FMUL R17, R68, R41.reuse ;  /* 0x0000002944117220 */ /* 0x080fe20000400000 */
[CC--:B------:R-:W-:Y:S01]  /*17e0*/  FMUL R18, R66.reuse, R40.reuse ;  /* 0x0000002842127220 */ /* 0x0c0fe20000400000 */
[----:B------:R-:W-:Y:S01]  /*17f0*/  FFMA R4, R66, R41, R19 ;  /* 0x0000002942047223 */ /* 0x000fe20000000013 */
[----:B------:R-:W-:Y:S01]  /*1800*/  FFMA R5, R68, R40, -R5 ;  /* 0x0000002844057223 */ /* 0x000fe20000000805 */
[----:B------:R-:W-:Y:S01]  /*1810*/  FFMA R17, R66, R39, -R17 ;  /* 0x0000002742117223 */ /* 0x000fe20000000811 */
[----:B------:R-:W-:Y:S01]  /*1820*/  FFMA R19, R67, R41, -R18 ;  /* 0x0000002943137223 */ /* 0x000fe20000000812 */
[----:B------:R-:W-:Y:S01]  /*1830*/  FFMA R4, R68, R39, R4 ;  /* 0x0000002744047223 */ /* 0x000fe20000000004 */
[-C--:B-1----:R-:W-:Y:S01]  /*1840*/  FMUL R6, R5, R46.reuse ;  /* 0x0000002e05067220 */ /* 0x082fe20000400000 */
[----:B------:R-:W-:Y:S01]  /*1850*/  FMUL R16, R17, R46 ;  /* 0x0000002e11107220 */ /* 0x000fe20000400000 */
[----:B------:R-:W-:Y:S01]  /*1860*/  MOV R63, R40 ;  /* 0x00000028003f7202 */ /* 0x000fe20000000f00 */
[----:B------:R-:W-:Y:S01]  /*1870*/  FADD R4, R4, R4 ;  /* 0x0000000404047221 */ /* 0x000fe20000000000 */
[-C--:B------:R-:W-:Y:S01]  /*1880*/  FFMA R8, R5, R46.reuse, R6 ;  /* 0x0000002e05087223 */ /* 0x080fe20000000006 */
[-C--:B------:R-:W-:Y:S01]  /*1890*/  FFMA R17, R17, R46.reuse, R16 ;  /* 0x0000002e11117223 */ /* 0x080fe20000000010 */
[C---:B------:R-:W-:Y:S01]  /*18a0*/  FMUL R16, R19.reuse, R46 ;  /* 0x0000002e13107220 */ /* 0x040fe20000400000 */
[C---:B------:R-:W-:Y:S01]  /*18b0*/  FMUL R6, R4.reuse, R40 ;  /* 0x0000002804067220 */ /* 0x040fe20000400000 */
[C---:B------:R-:W-:Y:S01]  /*18c0*/  FMUL R5, R4.reuse, R41 ;  /* 0x0000002904057220 */ /* 0x040fe20000400000 */
[----:B------:R-:W-:Y:S01]  /*18d0*/  FMUL R7, R4, R39 ;  /* 0x0000002704077220 */ /* 0x000fe20000400000 */
[----:B------:R-:W-:Y:S01]  /*18e0*/  FFMA R16, R19, R46, R16 ;  /* 0x0000002e13107223 */ /* 0x000fe20000000010 */
[C---:B------:R-:W-:Y:S01]  /*18f0*/  FFMA R6, R13.reuse, R67, R6 ;  /* 0x000000430d067223 */ /* 0x040fe20000000006 */
[C---:B------:R-:W-:Y:S01]  /*1900*/  FFMA R5, R13.reuse, R66, R5 ;  /* 0x000000420d057223 */ /* 0x040fe20000000005 */
[----:B------:R-:W-:Y:S01]  /*1910*/  FFMA R13, R13, R68, R7 ;  /* 0x000000440d0d7223 */ /* 0x000fe20000000007 */
[----:B------:R-:W-:Y:S01]  /*1920*/  MOV R62, R41 ;  /* 0x00000029003e7202 */ /* 0x000fe20000000f00 */
[----:B------:R-:W-:Y:S01]  /*1930*/  FADD R6, R6, -R17 ;  /* 0x8000001106067221 */ /* 0x000fe20000000000 */
[----:B------:R-:W-:Y:S01]  /*1940*/  FADD R7, R5, -R8 ;  /* 0x8000000805077221 */ /* 0x000fe20000000000 */
[----:B------:R-:W-:-:S02]  /*1950*/  FADD R8, R13, -R16 ;  /* 0x800000100d087221 */ /* 0x000fc40000000000 */
[C---:B--2---:R-:W-:Y:S01]  /*1960*/  FMUL R4, R6.reuse, R75 ;  /* 0x0000004b06047220 */ /* 0x044fe20000400000 */
[----:B---3--:R-:W-:-:S03]  /*1970*/  FMUL R5, R6, R69 ;  /* 0x0000004506057220 */ /* 0x008fc60000400000 */
[C---:B----4-:R-:W-:Y:S01]  /*1980*/  FFMA R17, R7.reuse, R84, R4 ;  /* 0x0000005407117223 */ /* 0x050fe20000000004 */
[----:B------:R-:W-:Y:S01]  /*1990*/  FMUL R13, R6, R71 ;  /* 0x00000047060d7220 */ /* 0x000fe20000400000 */
[C---:B------:R-:W-:Y:S02]  /*19a0*/  FFMA R5, R7.reuse, R82, R5 ;  /* 0x0000005207057223 */ /* 0x040fe40000000005 */
[----:B------:R-:W-:Y:S01]  /*19b0*/  FFMA R60, R8, R77, R17 ;  /* 0x0000004d083c7223 */ /* 0x000fe20000000011 */
[----:B------:R-:W-:-:S03]  /*19c0*/  FFMA R16, R7, R72, R13 ;  /* 0x0000004807107223 */ /* 0x000fc6000000000d */
[----:B------:R-:W-:Y:S01]  /*19d0*/  FMUL R18, R6, R60 ;  /* 0x0000003c06127220 */ /* 0x000fe20000400000 */
[C---:B------:R-:W-:Y:S01]  /*19e0*/  FFMA R4, R8.reuse, R70, R5 ;  /* 0x0000004608047223 */ /* 0x040fe20000000005 */
[----:B------:R-:W-:-:S03]  /*19f0*/  FFMA R5, R8, R73, R16 ;  /* 0x0000004908057223 */ /* 0x000fc60000000010 */
[----:B------:R-:W-:-:S04]  /*1a00*/  FFMA R18, R7, R4, R18 ;  /* 0x0000000407127223 */ /* 0x000fc80000000012 */
[----:B------:R-:W-:-:S04]  /*1a10*/  FFMA R18, R8, R5, R18 ;  /* 0x0000000508127223 */ /* 0x000fc80000000012 */
[----:B------:R-:W-:Y:S02]  /*1a20*/  FADD R56, R18, R27 ;  /* 0x0000001b12387221 */ /* 0x000fe40000000000 */
.L_x_421:
[----:B------:R-:W-:Y:S05]  /*1a30*/  BSYNC B3 ;  /* 0x0000000000037941 */ /* 0x000fea0003800000 */
.L_x_420:
[----:B-----5:R-:W-:Y:S01]  /*1a40*/  FMUL R13, RZ, R11 ;  /* 0x0000000bff0d7220 */ /* 0x020fe20000400000 */
[----:B------:R-:W-:Y:S01]  /*1a50*/  FADD R61, R61, -R12 ;  /* 0x8000000c3d3d7221 */ /* 0x000fe20000000000 */
[----:B------:R-:W-:Y:S01]  /*1a60*/  FADD R58, R58, -R15 ;  /* 0x8000000f3a3a7221 */ /* 0x000fe20000000000 */
[----:B------:R-:W-:Y:S01]  /*1a70*/  FADD R59, R59, -R14 ;  /* 0x8000000e3b3b7221 */ /* 0x000fe20000000000 */
[----:B------:R-:W-:Y:S01]  /*1a80*/  FADD R10, R10, c[0x0][0x500] ;  /* 0x000140000a0a7621 */ /* 0x000fe20000000000 */
[----:B------:R-:W-:Y:S01]  /*1a90*/  FSEL R90, R13, R56, !P2 ;  /* 0x000000380d5a7208 */ /* 0x000fe20005000000 */
[----:B------:R-:W-:Y:S01]  /*1aa0*/  FMUL R12, R2, R61 ;  /* 0x0000003d020c7220 */ /* 0x000fe20000400000 */
[----:B------:R-:W-:Y:S01]  /*1ab0*/  BSSY B3, `(.L_x_422) ;  /* 0x00001bb000037945 */ /* 0x000fe20003800000 */
[----:B------:R-:W-:Y:S01]  /*1ac0*/  FMUL R10, R10, 0.5 ;  /* 0x3f0000000a0a7820 */ /* 0x000fe20000400000 */
[----:B------:R-:W-:Y:S01]  /*1ad0*/  MOV R86, RZ ;  /* 0x000000ff00567202 */ /* 0x000fe20000000f00 */
[----:B------:R-:W-:Y:S01]  /*1ae0*/  FADD R90, R11, R90 ;  /* 0x0000005a0b5a7221 */ /* 0x000fe20000000000 */
[C---:B------:R-:W-:Y:S01]  /*1af0*/  FFMA R57, R3.reuse, R58, R12 ;  /* 0x0000003a03397223 */ /* 0x040fe2000000000c */
[----:B------:R-:W-:Y:S01]  /*1b00*/  CS2R R18, SRZ ;  /* 0x0000000000127805 */ /* 0x000fe2000001ff00 */
[----:B------:R-:W-:Y:S01]  /*1b10*/  CS2R R26, SRZ ;  /* 0x00000000001a7805 */ /* 0x000fe2000001ff00 */
[----:B------:R-:W-:Y:S01]  /*1b20*/  MOV R88, RZ ;  /* 0x000000ff00587202 */ /* 0x000fe20000000f00 */
[----:B------:R-:W-:Y:S01]  /*1b30*/  FFMA R57, R0, R59, R57 ;  /* 0x0000003b00397223 */ /* 0x000fe20000000039 */
[----:B------:R-:W-:Y:S01]  /*1b40*/  FSETP.NEU.AND P1, PT, R90, RZ, PT ;  /* 0x000000ff5a00720b */ /* 0x000fe20003f2d000 */
[----:B------:R-:W-:Y:S01]  /*1b50*/  CS2R R92, SRZ ;  /* 0x00000000005c7805 */ /* 0x000fe2000001ff00 */
[----:B------:R-:W-:Y:S01]  /*1b60*/  MOV R79, RZ ;  /* 0x000000ff004f7202 */ /* 0x000fe20000000f00 */
[-C--:B------:R-:W-:Y:S01]  /*1b70*/  FFMA R13, -R3, R57.reuse, R58 ;  /* 0x00000039030d7223 */ /* 0x080fe2000000013a */
[----:B------:R-:W-:Y:S01]  /*1b80*/  FSETP.GEU.AND P0, PT, |R57|, c[0x0][0x508], PT ;  /* 0x0001420039007a0b */ /* 0x000fe20003f0e200 */
[-C--:B------:R-:W-:Y:S01]  /*1b90*/  FFMA R12, -R2, R57.reuse, R61 ;  /* 0x00000039020c7223 */ /* 0x080fe2000000013d */
[----:B------:R-:W-:Y:S01]  /*1ba0*/  MOV R81, RZ ;  /* 0x000000ff00517202 */ /* 0x000fe20000000f00 */
[----:B------:R-:W-:Y:S01]  /*1bb0*/  FFMA R17, -R0, R57, R59 ;  /* 0x0000003900117223 */ /* 0x000fe2000000013b */
[----:B------:R-:W-:-:S02]  /*1bc0*/  MOV R83, RZ ;  /* 0x000000ff00537202 */ /* 0x000fc40000000f00 */
[----:B------:R-:W-:Y:S02]  /*1bd0*/  MOV R85, RZ ;  /* 0x000000ff00557202 */ /* 0x000fe40000000f00 */
[----:B------:R-:W-:Y:S02]  /*1be0*/  MOV R14, RZ ;  /* 0x000000ff000e7202 */ /* 0x000fe40000000f00 */
[----:B------:R-:W-:Y:S02]  /*1bf0*/  MOV R16, RZ ;  /* 0x000000ff00107202 */ /* 0x000fe40000000f00 */
[----:B------:R-:W-:Y:S01]  /*1c00*/  FSEL R10, R10, c[0x0][0x50c], P0 ;  /* 0x000143000a0a7a08 */ /* 0x000fe20000000000 */
[----:B------:R-:W-:Y:S05]  /*1c10*/  @!P1 BRA `(.L_x_423) ;  /* 0x00001a4000009947 */ /* 0x000fea0003800000 */
[----:B------:R-:W-:Y:S01]  /*1c20*/  FMUL R14, R12, R12 ;  /* 0x0000000c0c0e7220 */ /* 0x000fe20000400000 */
[----:B------:R-:W-:Y:S03]  /*1c30*/  BSSY B4, `(.L_x_424) ;  /* 0x000000f000047945 */ /* 0x000fe60003800000 */
[----:B------:R-:W-:-:S04]  /*1c40*/  FFMA R14, R13, R13, R14 ;  /* 0x0000000d0d0e7223 */ /* 0x000fc8000000000e */
[----:B------:R-:W-:-:S04]  /*1c50*/  FFMA R15, R17, R17, R14 ;  /* 0x00000011110f7223 */ /* 0x000fc8000000000e */
[----:B------:R0:W1:Y:S01]  /*1c60*/  MUFU.RSQ R14, R15 ;  /* 0x0000000f000e7308 */ /* 0x0000620000001400 */
[----:B------:R-:W-:-:S04]  /*1c70*/  IADD3 R16, R15, -0xd000000, RZ ;  /* 0xf30000000f107810 */ /* 0x000fc80007ffe0ff */
[----:B------:R-:W-:Y:S01]  /*1c80*/  ISETP.GT.U32.AND P0, PT, R16, 0x727fffff, PT ;  /* 0x727fffff1000780c */ /* 0x000fe20003f04070 */
[----:B------:R-:W-:-:S12]  /*1c90*/  FMUL R16, R9, R10 ;  /* 0x0000000a09107220 */ /* 0x000fd80000400000 */
[----:B------:R-:W-:Y:S05]  /*1ca0*/  @!P0 BRA `(.L_x_425) ;  /* 0x0000003000008947 */ /* 0x000fea0003800000 */
[----:B01----:R-:W-:Y:S02]  /*1cb0*/  MOV R79, 0x1cd0 ;  /* 0x00001cd0004f7802 */ /* 0x003fe40000000f00 */
[----:B------:R-:W-:Y:S05]  /*1cc0*/  CALL.REL.NOINC `($__internal_9_$__cuda_sm20_sqrt_rn_f32_slowpath) ;  /* 0x0000534000007944 */ /* 0x000fea0003c00000 */
[----:B------:R-:W-:Y:S05]  /*1cd0*/  BRA `(.L_x_426) ;  /* 0x0000004000007947 */ /* 0x000fea0003800000 */
.L_x_425:
[----:B01----:R-:W-:Y:S01]  /*1ce0*/  FMUL.FTZ R88, R15, R14 ;  /* 0x0000000e0f587220 */ /* 0x003fe20000410000 */
[----:B------:R-:W-:-:S03]  /*1cf0*/  FMUL.FTZ R14, R14, 0.5 ;  /* 0x3f0000000e0e7820 */ /* 0x000fc60000410000 */
[----:B------:R-:W-:-:S04]  /*1d00*/  FFMA R15, -R88, R88, R15 ;  /* 0x00000058580f7223 */ /* 0x000fc8000000010f */
[----:B------:R-:W-:Y:S02]  /*1d10*/  FFMA R88, R15, R14, R88 ;  /* 0x0000000e0f587223 */ /* 0x000fe40000000058 */
.L_x_426:
[----:B------:R-:W-:Y:S05]  /*1d20*/  BSYNC B4 ;  /* 0x0000000000047941 */ /* 0x000fea0003800000 */
.L_x_424:
[----:B------:R-:W-:Y:S01]  /*1d30*/  FSETP.GT.AND P0, PT, R88, RZ, PT ;  /* 0x000000ff5800720b */ /* 0x000fe20003f04000 */
[----:B------:R-:W-:Y:S01]  /*1d40*/  FADD R15, RZ, -R88 ;  /* 0x80000058ff0f7221 */ /* 0x000fe20000000000 */
[----:B------:R-:W-:Y:S01]  /*1d50*/  BSSY B6, `(.L_x_427) ;  /* 0x0000033000067945 */ /* 0x000fe20003800000 */
[----:B------:R-:W-:Y:S02]  /*1d60*/  MOV R14, RZ ;  /* 0x000000ff000e7202 */ /* 0x000fe40000000f00 */
[----:B------:R-:W-:Y:S01]  /*1d70*/  MOV R85, RZ ;  /* 0x000000ff00557202 */ /* 0x000fe20000000f00 */
[----:B------:R-:W-:Y:S01]  /*1d80*/  FMUL R15, R15, c[0x0][0x664] ;  /* 0x000199000f0f7a20 */ /* 0x000fe20000400000 */
[----:B------:R-:W-:Y:S02]  /*1d90*/  MOV R87, RZ ;  /* 0x000000ff00577202 */ /* 0x000fe40000000f00 */
[----:B------:R-:W-:-:S04]  /*1da0*/  MOV R89, RZ ;  /* 0x000000ff00597202 */ /* 0x000fc80000000f00 */
        /* <DEDUP_REMOVED lines=11> */
[----:B------:R-:W-:Y:S02]  /*1e60*/  MOV R94, 0x1e80 ;  /* 0x00001e80005e7802 */ /* 0x000fe40000000f00 */
[----:B------:R-:W-:Y:S05]  /*1e70*/  CALL.REL.NOINC `($__internal_10_$__cuda_sm3x_div_rn_noftz_f32_slowpath) ;  /* 0x0000530000007944 */ /* 0x000fea0003c00000 */
[----:B0-----:R-:W-:Y:S02]  /*1e80*/  MOV R89, R17 ;  /* 0x0000001100597202 */ /* 0x001fe40000000f00 */
.L_x_430:
[----:B------:R-:W-:Y:S05]  /*1e90*/  BSYNC B7 ;  /* 0x0000000000077941 */ /* 0x000fea0003800000 */
.L_x_429:
        /* <DEDUP_REMOVED lines=12> */
[----:B------:R-:W-:Y:S05]  /*1f60*/  CALL.REL.NOINC `($__internal_10_$__cuda_sm3x_div_rn_noftz_f32_slowpath) ;  /* 0x0000521000007944 */ /* 0x000fea0003c00000 */
[----:B0-----:R-:W-:Y:S02]  /*1f70*/  MOV R87, R17 ;  /* 0x0000001100577202 */ /* 0x001fe40000000f00 */
.L_x_432:
[----:B------:R-:W-:Y:S05]  /*1f80*/  BSYNC B7 ;  /* 0x0000000000077941 */ /* 0x000fea0003800000 */
.L_x_431:
        /* <DEDUP_REMOVED lines=14> */
.L_x_433:
[----:B------:R-:W-:Y:S05]  /*2070*/  BSYNC B7 ;  /* 0x0000000000077941 */ /* 0x000fea0003800000 */
.L_x_428:
[----:B------:R-:W-:Y:S05]  /*2080*/  BSYNC B6 ;  /* 0x0000000000067941 */ /* 0x000fea0003800000 */
.L_x_427:
[----:B------:R-:W0:Y:S01]  /*2090*/  MUFU.RCP R17, R90 ;  /* 0x0000005a00117308 */ /* 0x000e220000001000 */
[C---:B------:R-:W-:Y:S01]  /*20a0*/  FSETP.GT.AND P3, PT, R16.reuse, R15, PT ;  /* 0x0000000f1000720b */ /* 0x040fe20003f64000 */
[----:B------:R-:W-:Y:S01]  /*20b0*/  FMUL R13, R3, R9 ;  /* 0x00000009030d7220 */ /* 0x000fe20000400000 */
[----:B------:R-:W-:Y:S02]  /*20c0*/  BSSY B6, `(.L_x_434) ;  /* 0x0000013000067945 */ /* 0x000fe40003800000 */
[----:B------:R-:W-:Y:S01]  /*20d0*/  FSEL R12, R16, R15, P3 ;  /* 0x0000000f100c7208 */ /* 0x000fe20001800000 */
[----:B------:R-:W-:-:S04]  /*20e0*/  FMUL R15, R2, R9 ;  /* 0x00000009020f7220 */ /* 0x000fc80000400000 */
[C---:B------:R-:W-:Y:S01]  /*20f0*/  FFMA R13, R12.reuse, R85, -R13 ;  /* 0x000000550c0d7223 */ /* 0x040fe2000000080d */
[----:B------:R-:W-:-:S03]  /*2100*/  FFMA R15, R12, R87, -R15 ;  /* 0x000000570c0f7223 */ /* 0x000fc6000000080f */
[----:B------:R-:W1:Y:S01]  /*2110*/  FCHK P0, R13, R90 ;  /* 0x0000005a0d007302 */ /* 0x000e620000000000 */
[----:B0-----:R-:W-:-:S04]  /*2120*/  FFMA R16, -R90, R17, 1 ;  /* 0x3f8000005a107423 */ /* 0x001fc80000000111 */
[----:B------:R-:W-:Y:S01]  /*2130*/  FFMA R18, R17, R16, R17 ;  /* 0x0000001011127223 */ /* 0x000fe20000000011 */
[----:B------:R-:W-:-:S03]  /*2140*/  FMUL R16, R0, R9 ;  /* 0x0000000900107220 */ /* 0x000fc60000400000 */
[----:B------:R-:W-:Y:S01]  /*2150*/  FFMA R91, R13, R18, RZ ;  /* 0x000000120d5b7223 */ /* 0x000fe200000000ff */
[----:B------:R-:W-:-:S03]  /*2160*/  FFMA R16, R12, R89, -R16 ;  /* 0x000000590c107223 */ /* 0x000fc60000000810 */
[----:B------:R-:W-:-:S04]  /*2170*/  FFMA R17, -R90, R91, R13 ;  /* 0x0000005b5a117223 */ /* 0x000fc8000000010d */
[----:B------:R-:W-:Y:S01]  /*2180*/  FFMA R91, R18, R17, R91 ;  /* 0x00000011125b7223 */ /* 0x000fe2000000005b */
[----:B-1----:R-:W-:Y:S05]  /*2190*/  @!P0 BRA `(.L_x_435) ;  /* 0x0000005000008947 */ /* 0x002fea0003800000 */
[----:B------:R-:W-:Y:S02]  /*21a0*/  MOV R17, R13 ;  /* 0x0000000d00117202 */ /* 0x000fe40000000f00 */
[----:B------:R-:W-:Y:S02]  /*21b0*/  MOV R18, R90 ;  /* 0x0000005a00127202 */ /* 0x000fe40000000f00 */
[----:B------:R-:W-:Y:S02]  /*21c0*/  MOV R94, 0x21e0 ;  /* 0x000021e0005e7802 */ /* 0x000fe40000000f00 */
[----:B------:R-:W-:Y:S05]  /*21d0*/  CALL.REL.NOINC `($__internal_10_$__cuda_sm3x_div_rn_noftz_f32_slowpath) ;  /* 0x00004fa000007944 */ /* 0x000fea0003c00000 */
[----:B0-----:R-:W-:Y:S02]  /*21e0*/  MOV R91, R17 ;  /* 0x00000011005b7202 */ /* 0x001fe40000000f00 */
.L_x_435:
[----:B------:R-:W-:Y:S05]  /*21f0*/  BSYNC B6 ;  /* 0x0000000000067941 */ /* 0x000fea0003800000 */
.L_x_434:
        /* <DEDUP_REMOVED lines=14> */
.L_x_437:
[----:B------:R-:W-:Y:S05]  /*22e0*/  BSYNC B6 ;  /* 0x0000000000067941 */ /* 0x000fea0003800000 */
.L_x_436:
        /* <DEDUP_REMOVED lines=14> */
.L_x_439:
[----:B------:R-:W-:Y:S05]  /*23d0*/  BSYNC B6 ;  /* 0x0000000000067941 */ /* 0x000fea0003800000 */
.L_x_438:
[----:B------:R-:W-:Y:S01]  /*23e0*/  BSSY B4, `(.L_x_440) ;  /* 0x0000052000047945 */ /* 0x000fe20003800000 */
[----:B------:R-:W-:Y:S01]  /*23f0*/  FMUL R91, R91, c[0x0][0x668] ;  /* 0x00019a005b5b7a20 */ /* 0x000fe20000400000 */
[----:B------:R-:W-:Y:S01]  /*2400*/  FMUL R92, R92, c[0x0][0x668] ;  /* 0x00019a005c5c7a20 */ /* 0x000fe20000400000 */
[----:B------:R-:W-:Y:S01]  /*2410*/  FMUL R93, R93, c[0x0][0x668] ;  /* 0x00019a005d5d7a20 */ /* 0x000fe20000400000 */
[----:B------:R-:W-:Y:S02]  /*2420*/  MOV R94, RZ ;  /* 0x000000ff005e7202 */ /* 0x000fe40000000f00 */
[----:B------:R-:W-:-:S02]  /*2430*/  MOV R18, RZ ;  /* 0x000000ff00127202 */ /* 0x000fc40000000f00 */
[----:B------:R-:W-:Y:S02]  /*2440*/  MOV R79, RZ ;  /* 0x000000ff004f7202 */ /* 0x000fe40000000f00 */
[----:B------:R-:W-:Y:S02]  /*2450*/  MOV R81, RZ ;  /* 0x000000ff00517202 */ /* 0x000fe40000000f00 */
[----:B------:R-:W-:Y:S01]  /*2460*/  MOV R83, RZ ;  /* 0x000000ff00537202 */ /* 0x000fe20000000f00 */
[----:B------:R-:W-:Y:S05]  /*2470*/  @!P2 BRA `(.L_x_441) ;  /* 0x000004800000a947 */ /* 0x000fea0003800000 */
        /* <DEDUP_REMOVED lines=8> */
[----:B------:R-:W2:Y:S04]  /*2500*/  LDG.E R14, [R18.64] ;  /* 0x00000020120e7981 */ /* 0x000ea8000c1e1900 */
[----:B------:R-:W3:Y:S04]  /*2510*/  LDG.E R17, [R18.64+0x4] ;  /* 0x0000042012117981 */ /* 0x000ee8000c1e1900 */
[----:B------:R-:W4:Y:S04]  /*2520*/  LDG.E R26, [R18.64+0x8] ;  /* 0x00000820121a7981 */ /* 0x000f28000c1e1900 */
[----:B------:R-:W5:Y:S04]  /*2530*/  LDG.E R27, [R18.64+0xc] ;  /* 0x00000c20121b7981 */ /* 0x000f68000c1e1900 */
[----:B------:R-:W5:Y:S04]  /*2540*/  LDG.E R79, [R18.64+0x10] ;  /* 0x00001020124f7981 */ /* 0x000f68000c1e1900 */
[----:B------:R-:W5:Y:S01]  /*2550*/  LDG.E R81, [R18.64+0x14] ;  /* 0x0000142012517981 */ /* 0x000f62000c1e1900 */
[----:B--2---:R-:W-:Y:S01]  /*2560*/  FADD R14, RZ, -R14 ;  /* 0x8000000eff0e7221 */ /* 0x004fe20000000000 */
[----:B---3--:R-:W-:Y:S01]  /*2570*/  FADD R17, RZ, -R17 ;  /* 0x80000011ff117221 */ /* 0x008fe20000000000 */
[----:B----4-:R-:W-:Y:S01]  /*2580*/  FADD R26, RZ, -R26 ;  /* 0x8000001aff1a7221 */ /* 0x010fe20000000000 */
[----:B-----5:R-:W-:Y:S01]  /*2590*/  FADD R27, RZ, -R27 ;  /* 0x8000001bff1b7221 */ /* 0x020fe20000000000 */
[----:B------:R-:W-:Y:S01]  /*25a0*/  FADD R79, RZ, -R79 ;  /* 0x8000004fff4f7221 */ /* 0x000fe20000000000 */
[----:B------:R-:W-:Y:S01]  /*25b0*/  FADD R81, RZ, -R81 ;  /* 0x80000051ff517221 */ /* 0x000fe20000000000 */
[----:B------:R-:W-:Y:S05]  /*25c0*/  BRA `(.L_x_443) ;  /* 0x0000018000007947 */ /* 0x000fea0003800000 */
.L_x_442:
[----:B------:R-:W-:-:S04]  /*25d0*/  ISETP.NE.U32.AND P0, PT, RZ, c[0x0][0x6b0], PT ;  /* 0x0001ac00ff007a0c */ /* 0x000fc80003f05070 */
[----:B------:R-:W-:-:S13]  /*25e0*/  ISETP.NE.AND.EX P0, PT, RZ, c[0x0][0x6b4], PT, P0 ;  /* 0x0001ad00ff007a0c */ /* 0x000fda0003f05300 */
[----:B------:R-:W-:Y:S01]  /*25f0*/  @P0 MOV R18, c[0x0][0x6c8] ;  /* 0x0001b20000120a02 */ /* 0x000fe20000000f00 */
[----:B------:R-:W-:-:S04]  /*2600*/  @P0 IMAD R14, R38, c[0x0][0x6c8], RZ ;  /* 0x0001b200260e0a24 */ /* 0x000fc800078e02ff */
[C---:B------:R-:W-:Y:S02]  /*2610*/  @P0 IMAD R17, R51.reuse, UR25, R14 ;  /* 0x0000001933110c24 */ /* 0x040fe4000f8e020e */
[----:B------:R-:W-:-:S05]  /*2620*/  @P0 IMAD.WIDE.U32 R18, R51, R18, c[0x0][0x6b0] ;  /* 0x0001ac0033120625 */ /* 0x000fca00078e0012 */
[----:B------:R-:W-:-:S05]  /*2630*/  @P0 IADD3 R19, R19, R17, RZ ;  /* 0x0000001113130210 */ /* 0x000fca0007ffe0ff */
[----:B------:R-:W2:Y:S04]  /*2640*/  @P0 LDG.E R17, [R18.64] ;  /* 0x0000002012110981 */ /* 0x000ea8000c1e1900 */
[----:B------:R-:W3:Y:S04]  /*2650*/  @P0 LDG.E R83, [R18.64+0x4] ;  /* 0x0000042012530981 */ /* 0x000ee8000c1e1900 */
[----:B------:R-:W4:Y:S04]  /*2660*/  @P0 LDG.E R94, [R18.64+0x8] ;  /* 0x00000820125e0981 */ /* 0x000f28000c1e1900 */
[----:B------:R-:W5:Y:S04]  /*2670*/  @P0 LDG.E R95, [R18.64+0xc] ;  /* 0x00000c20125f0981 */ /* 0x000f68000c1e1900 */
[----:B------:R-:W5:Y:S04]  /*2680*/  @P0 LDG.E R96, [R18.64+0x10] ;  /* 0x0000102012600981 */ /* 0x000f68000c1e1900 */
[----:B------:R-:W5:Y:S01]  /*2690*/  @P0 LDG.E R97, [R18.64+0x14] ;  /* 0x0000142012610981 */ /* 0x000f62000c1e1900 */
[----:B------:R-:W-:Y:S01]  /*26a0*/  MOV R14, RZ ;  /* 0x000000ff000e7202 */ /* 0x000fe20000000f00 */
[----:B------:R-:W-:Y:S01]  /*26b0*/  CS2R R26, SRZ ;  /* 0x00000000001a7805 */ /* 0x000fe2000001ff00 */
[----:B------:R-:W-:-:S02]  /*26c0*/  MOV R79, RZ ;  /* 0x000000ff004f7202 */ /* 0x000fc40000000f00 */
[----:B------:R-:W-:Y:S01]  /*26d0*/  MOV R81, RZ ;  /* 0x000000ff00517202 */ /* 0x000fe20000000f00 */
[----:B--2---:R-:W-:Y:S01]  /*26e0*/  @P0 FADD R14, RZ, -R17 ;  /* 0x80000011ff0e0221 */ /* 0x004fe20000000000 */
[----:B------:R-:W-:Y:S01]  /*26f0*/  MOV R17, RZ ;  /* 0x000000ff00117202 */ /* 0x000fe20000000f00 */
[----:B---3--:R-:W-:Y:S01]  /*2700*/  @P0 FADD R17, RZ, -R83 ;  /* 0x80000053ff110221 */ /* 0x008fe20000000000 */
[----:B----4-:R-:W-:Y:S01]  /*2710*/  @P0 FADD R26, RZ, -R94 ;  /* 0x8000005eff1a0221 */ /* 0x010fe20000000000 */
[----:B-----5:R-:W-:Y:S01]  /*2720*/  @P0 FADD R27, RZ, -R95 ;  /* 0x8000005fff1b0221 */ /* 0x020fe20000000000 */
[----:B------:R-:W-:Y:S01]  /*2730*/  @P0 FADD R79, RZ, -R96 ;  /* 0x80000060ff4f0221 */ /* 0x000fe20000000000 */
[----:B------:R-:W-:Y:S01]  /*2740*/  @P0 FADD R81, RZ, -R97 ;  /* 0x80000061ff510221 */ /* 0x000fe20000000000 */
.L_x_443:
[----:B------:R-:W-:Y:S01]  /*2750*/  FADD R19, RZ, R26 ;  /* 0x0000001aff137221 */ /* 0x000fe20000000000 */
[----:B------:R-:W-:Y:S01]  /*2760*/  FADD R26, RZ, R14 ;  /* 0x0000000eff1a7221 */ /* 0x000fe20000000000 */
[C---:B------:R-:W-:Y:S01]  /*2770*/  FMUL R18, R11.reuse, R91 ;  /* 0x0000005b0b127220 */ /* 0x040fe20000400000 */
[----:B------:R-:W-:Y:S01]  /*2780*/  FADD R83, RZ, R17 ;  /* 0x00000011ff537221 */ /* 0x000fe20000000000 */
[C---:B------:R-:W-:Y:S01]  /*2790*/  FMUL R17, R11.reuse, R93 ;  /* 0x0000005d0b117220 */ /* 0x040fe20000400000 */
[----:B------:R-:W-:Y:S01]  /*27a0*/  FMUL R97, R32, R26 ;  /* 0x0000001a20617220 */ /* 0x000fe20000400000 */
[----:B------:R-:W-:Y:S01]  /*27b0*/  FMUL R94, R18, R19 ;  /* 0x00000013125e7220 */ /* 0x000fe20000400000 */
[----:B------:R-:W-:Y:S01]  /*27c0*/  FMUL R14, R11, R92 ;  /* 0x0000005c0b0e7220 */ /* 0x000fe20000400000 */
[C---:B------:R-:W-:Y:S01]  /*27d0*/  FMUL R95, R17.reuse, R83 ;  /* 0x00000053115f7220 */ /* 0x040fe20000400000 */
[CC--:B------:R-:W-:Y:S01]  /*27e0*/  FFMA R96, R34.reuse, R19.reuse, -R97 ;  /* 0x0000001322607223 */ /* 0x0c0fe20000000861 */
[-C--:B------:R-:W-:Y:S01]  /*27f0*/  FFMA R17, R17, R26.reuse, -R94 ;  /* 0x0000001a11117223 */ /* 0x080fe2000000085e */
[C---:B------:R-:W-:Y:S01]  /*2800*/  FMUL R97, R33.reuse, R19 ;  /* 0x0000001321617220 */ /* 0x040fe20000400000 */
[----:B------:R-:W-:Y:S01]  /*2810*/  FMUL R94, R34, R83 ;  /* 0x00000053225e7220 */ /* 0x000fe20000400000 */
[C---:B------:R-:W-:Y:S01]  /*2820*/  FFMA R95, R14.reuse, R19, -R95 ;  /* 0x000000130e5f7223 */ /* 0x040fe2000000085f */
[-C--:B------:R-:W-:Y:S01]  /*2830*/  FMUL R19, R14, R26.reuse ;  /* 0x0000001a0e137220 */ /* 0x080fe20000400000 */
[----:B------:R-:W-:Y:S01]  /*2840*/  FADD R14, RZ, R27 ;  /* 0x0000001bff0e7221 */ /* 0x000fe20000000000 */
[-C--:B------:R-:W-:Y:S01]  /*2850*/  FFMA R97, R32, R83.reuse, -R97 ;  /* 0x0000005320617223 */ /* 0x080fe20000000861 */
[----:B------:R-:W-:Y:S01]  /*2860*/  FFMA R26, R33, R26, -R94 ;  /* 0x0000001a211a7223 */ /* 0x000fe2000000085e */
[----:B------:R-:W-:Y:S01]  /*2870*/  FADD R79, RZ, R79 ;  /* 0x0000004fff4f7221 */ /* 0x000fe20000000000 */
[----:B------:R-:W-:Y:S01]  /*2880*/  FADD R81, RZ, R81 ;  /* 0x00000051ff517221 */ /* 0x000fe20000000000 */
[----:B------:R-:W-:Y:S01]  /*2890*/  FFMA R19, R18, R83, -R19 ;  /* 0x0000005312137223 */ /* 0x000fe20000000813 */
[----:B------:R-:W-:Y:S01]  /*28a0*/  FADD R18, R97, R14 ;  /* 0x0000000e61127221 */ /* 0x000fe20000000000 */
[----:B------:R-:W-:Y:S01]  /*28b0*/  FADD R94, R96, R79 ;  /* 0x0000004f605e7221 */ /* 0x000fe20000000000 */
[----:B------:R-:W-:Y:S01]  /*28c0*/  FADD R14, R26, R81 ;  /* 0x000000511a0e7221 */ /* 0x000fe20000000000 */
[----:B------:R-:W-:Y:S01]  /*28d0*/  FADD R83, RZ, R95 ;  /* 0x0000005fff537221 */ /* 0x000fe20000000000 */
[----:B------:R-:W-:Y:S01]  /*28e0*/  FADD R81, RZ, R17 ;  /* 0x00000011ff517221 */ /* 0x000fe20000000000 */
[----:B------:R-:W-:-:S02]  /*28f0*/  FADD R79, RZ, R19 ;  /* 0x00000013ff4f7221 */ /* 0x000fc40000000000 */
.L_x_441:
[----:B------:R-:W-:Y:S05]  /*2900*/  BSYNC B4 ;  /* 0x0000000000047941 */ /* 0x000fea0003800000 */
.L_x_440:
        /* <DEDUP_REMOVED lines=10> */
[----:B------:R-:W4:Y:S01]  /*29b0*/  LDG.E R95, [R26.64+0x8] ;  /* 0x000008201a5f7981 */ /* 0x000f22000c1e1900 */
[----:B--2---:R-:W-:Y:S01]  /*29c0*/  FADD R18, R18, R17 ;  /* 0x0000001112127221 */ /* 0x004fe20000000000 */
[----:B---3--:R-:W-:Y:S01]  /*29d0*/  FADD R94, R94, R19 ;  /* 0x000000135e5e7221 */ /* 0x008fe20000000000 */
[----:B----4-:R-:W-:Y:S01]  /*29e0*/  FADD R14, R14, R95 ;  /* 0x0000005f0e0e7221 */ /* 0x010fe20000000000 */
[----:B------:R-:W-:Y:S05]  /*29f0*/  BRA `(.L_x_445) ;  /* 0x000000e000007947 */ /* 0x000fea0003800000 */
.L_x_444:
        /* <DEDUP_REMOVED lines=13> */
[----:B----4-:R-:W-:-:S03]  /*2ad0*/  FADD R14, R14, R95 ;  /* 0x0000005f0e0e7221 */ /* 0x010fc60000000000 */
.L_x_445:
[C---:B------:R-:W-:Y:S01]  /*2ae0*/  FFMA R19, R11.reuse, R94, RZ ;  /* 0x0000005e0b137223 */ /* 0x040fe200000000ff */
[----:B------:R-:W-:Y:S01]  /*2af0*/  FMUL R98, R90, R90 ;  /* 0x0000005a5a627220 */ /* 0x000fe20000400000 */
[C---:B------:R-:W-:Y:S01]  /*2b00*/  FFMA R17, R11.reuse, R18, RZ ;  /* 0x000000120b117223 */ /* 0x040fe200000000ff */
[----:B------:R-:W-:Y:S01]  /*2b10*/  FFMA R11, R11, R14, RZ ;  /* 0x0000000e0b0b7223 */ /* 0x000fe200000000ff */
[----:B------:R-:W-:Y:S01]  /*2b20*/  FFMA R27, R19, c[0x0][0x668], RZ ;  /* 0x00019a00131b7a23 */ /* 0x000fe200000000ff */
[----:B------:R-:W0:Y:S01]  /*2b30*/  MUFU.RCP R96, R98 ;  /* 0x0000006200607308 */ /* 0x000e220000001000 */
[----:B------:R-:W-:Y:S01]  /*2b40*/  FFMA R97, R17, c[0x0][0x668], RZ ;  /* 0x00019a0011617a23 */ /* 0x000fe200000000ff */
[----:B------:R-:W-:Y:S01]  /*2b50*/  FFMA R95, R11, c[0x0][0x668], RZ ;  /* 0x00019a000b5f7a23 */ /* 0x000fe200000000ff */
[----:B------:R-:W-:Y:S01]  /*2b60*/  FMUL R26, R15, R27 ;  /* 0x0000001b0f1a7220 */ /* 0x000fe20000400000 */
[----:B------:R-:W-:Y:S01]  /*2b70*/  FMUL R92, R92, R94 ;  /* 0x0000005e5c5c7220 */ /* 0x000fe20000400000 */
[----:B------:R-:W-:Y:S02]  /*2b80*/  BSSY B6, `(.L_x_446) ;  /* 0x0000011000067945 */ /* 0x000fe40003800000 */
[----:B------:R-:W-:Y:S01]  /*2b90*/  FFMA R17, R13, R97, R26 ;  /* 0x000000610d117223 */ /* 0x000fe2000000001a */
[----:B------:R-:W-:-:S03]  /*2ba0*/  FFMA R92, R91, R18, R92 ;  /* 0x000000125b5c7223 */ /* 0x000fc6000000005c */
[----:B------:R-:W-:Y:S01]  /*2bb0*/  FFMA R17, R16, R95, R17 ;  /* 0x0000005f10117223 */ /* 0x000fe20000000011 */
[----:B------:R-:W-:Y:S01]  /*2bc0*/  FFMA R93, R93, R14, R92 ;  /* 0x0000000e5d5d7223 */ /* 0x000fe2000000005c */
[----:B------:R-:W-:Y:S02]  /*2bd0*/  MOV R14, RZ ;  /* 0x000000ff000e7202 */ /* 0x000fe40000000f00 */
        /* <DEDUP_REMOVED lines=9> */
[----:B------:R-:W-:Y:S05]  /*2c70*/  CALL.REL.NOINC `($__internal_10_$__cuda_sm3x_div_rn_noftz_f32_slowpath) ;  /* 0x0000450000007944 */ /* 0x000fea0003c00000 */
[----:B0-----:R-:W-:Y:S02]  /*2c80*/  MOV R15, R17 ;  /* 0x00000011000f7202 */ /* 0x001fe40000000f00 */
.L_x_447:
[----:B------:R-:W-:Y:S05]  /*2c90*/  BSYNC B6 ;  /* 0x0000000000067941 */ /* 0x000fea0003800000 */
.L_x_446:
        /* <DEDUP_REMOVED lines=14> */
.L_x_449:
[----:B------:R-:W-:Y:S05]  /*2d80*/  BSYNC B6 ;  /* 0x0000000000067941 */ /* 0x000fea0003800000 */
.L_x_448:
        /* <DEDUP_REMOVED lines=15> */
.L_x_451:
[----:B------:R-:W-:Y:S05]  /*2e80*/  BSYNC B6 ;  /* 0x0000000000067941 */ /* 0x000fea0003800000 */
.L_x_450:
[----:B------:R-:W0:Y:S01]  /*2e90*/  MUFU.RCP R13, R90 ;  /* 0x0000005a000d7308 */ /* 0x000e220000001000 */
[----:B------:R-:W-:Y:S07]  /*2ea0*/  BSSY B6, `(.L_x_452) ;  /* 0x000000e000067945 */ /* 0x000fee0003800000 */
[----:B------:R-:W1:Y:S01]  /*2eb0*/  FCHK P0, R95, R90 ;  /* 0x0000005a5f007302 */ /* 0x000e620000000000 */
[----:B0-----:R-:W-:-:S04]  /*2ec0*/  FFMA R16, -R90, R13, 1 ;  /* 0x3f8000005a107423 */ /* 0x001fc8000000010d */
[----:B------:R-:W-:Y:S01]  /*2ed0*/  FFMA R13, R13, R16, R13 ;  /* 0x000000100d0d7223 */ /* 0x000fe2000000000d */
[----:B------:R-:W-:-:S03]  /*2ee0*/  FADD R16, RZ, R92 ;  /* 0x0000005cff107221 */ /* 0x000fc60000000000 */
        /* <DEDUP_REMOVED lines=9> */
.L_x_453:
[----:B------:R-:W-:Y:S05]  /*2f80*/  BSYNC B6 ;  /* 0x0000000000067941 */ /* 0x000fea0003800000 */
.L_x_452:
[----:B------:R-:W-:Y:S01]  /*2f90*/  FSETP.GT.AND P0, PT, R88, RZ, PT ;  /* 0x000000ff5800720b */ /* 0x000fe20003f04000 */
[----:B------:R-:W-:Y:S01]  /*2fa0*/  FMUL R18, R16, R87 ;  /* 0x0000005710127220 */ /* 0x000fe20000400000 */
[----:B------:R-:W-:Y:S01]  /*2fb0*/  FADD R13, RZ, R27 ;  /* 0x0000001bff0d7221 */ /* 0x000fe20000000000 */
[----:B------:R-:W-:Y:S01]  /*2fc0*/  BSSY B4, `(.L_x_454) ;  /* 0x0000026000047945 */ /* 0x000fe20003800000 */
[C---:B------:R-:W-:Y:S01]  /*2fd0*/  FFMA R94, R12.reuse, R11, RZ ;  /* 0x0000000b0c5e7223 */ /* 0x040fe200000000ff */
[----:B------:R-:W-:Y:S01]  /*2fe0*/  FFMA R26, R11, R85, R18 ;  /* 0x000000550b1a7223 */ /* 0x000fe20000000012 */
[C---:B------:R-:W-:Y:S01]  /*2ff0*/  FFMA R18, R12.reuse, R16, RZ ;  /* 0x000000100c127223 */ /* 0x040fe200000000ff */
[----:B------:R-:W-:Y:S01]  /*3000*/  FFMA R90, R12, R13, RZ ;  /* 0x0000000d0c5a7223 */ /* 0x000fe200000000ff */
[----:B------:R-:W-:Y:S01]  /*3010*/  MOV R16, RZ ;  /* 0x000000ff00107202 */ /* 0x000fe20000000f00 */
[----:B------:R-:W-:Y:S01]  /*3020*/  FFMA R17, R13, R89, R26 ;  /* 0x000000590d117223 */ /* 0x000fe2000000001a */
[----:B------:R-:W-:-:S03]  /*3030*/  MOV R26, RZ ;  /* 0x000000ff001a7202 */ /* 0x000fc60000000f00 */
[----:B------:R-:W-:Y:S05]  /*3040*/  @!P0 BRA `(.L_x_455) ;  /* 0x000001d000008947 */ /* 0x000fea0003800000 */
[----:B------:R-:W-:Y:S01]  /*3050*/  IADD3 R11, R88, 0x1800000, RZ ;  /* 0x01800000580b7810 */ /* 0x000fe20007ffe0ff */
[----:B------:R-:W-:Y:S03]  /*3060*/  BSSY B5, `(.L_x_456) ;  /* 0x000000c000057945 */ /* 0x000fe60003800000 */
[----:B------:R-:W-:-:S04]  /*3070*/  LOP3.LUT R11, R11, 0x7f800000, RZ, 0xc0, !PT ;  /* 0x7f8000000b0b7812 */ /* 0x000fc800078ec0ff */
[----:B------:R-:W-:-:S13]  /*3080*/  ISETP.GT.U32.AND P0, PT, R11, 0x1ffffff, PT ;  /* 0x01ffffff0b00780c */ /* 0x000fda0003f04070 */
[----:B------:R-:W-:Y:S05]  /*3090*/  @P0 BRA `(.L_x_457) ;  /* 0x0000004000000947 */ /* 0x000fea0003800000 */
[----:B------:R-:W-:Y:S02]  /*30a0*/  MOV R12, R88 ;  /* 0x00000058000c7202 */ /* 0x000fe40000000f00 */
[----:B------:R-:W-:Y:S02]  /*30b0*/  MOV R95, 0x30d0 ;  /* 0x000030d0005f7802 */ /* 0x000fe40000000f00 */
[----:B------:R-:W-:Y:S05]  /*30c0*/  CALL.REL.NOINC `($__internal_8_$__cuda_sm20_rcp_rn_f32_slowpath) ;  /* 0x00003be000007944 */ /* 0x000fea0003c00000 */
[----:B------:R-:W-:Y:S05]  /*30d0*/  BRA `(.L_x_458) ;  /* 0x0000004000007947 */ /* 0x000fea0003800000 */
.L_x_457:
[----:B------:R-:W0:Y:S02]  /*30e0*/  MUFU.RCP R12, R88 ;  /* 0x00000058000c7308 */ /* 0x000e240000001000 */
[----:B0-----:R-:W-:-:S04]  /*30f0*/  FFMA R11, R12, R88, -1 ;  /* 0xbf8000000c0b7423 */ /* 0x001fc80000000058 */
[----:B------:R-:W-:-:S04]  /*3100*/  FADD.FTZ R11, -R11, -RZ ;  /* 0x800000ff0b0b7221 */ /* 0x000fc80000010100 */
[----:B------:R-:W-:Y:S02]  /*3110*/  FFMA R11, R12, R11, R12 ;  /* 0x0000000b0c0b7223 */ /* 0x000fe4000000000c */
.L_x_458:
[----:B------:R-:W-:Y:S05]  /*3120*/  BSYNC B5 ;  /* 0x0000000000057941 */ /* 0x000fea0003800000 */
.L_x_456:
        /* <DEDUP_REMOVED lines=15> */
.L_x_455:
[----:B------:R-:W-:Y:S05]  /*3220*/  BSYNC B4 ;  /* 0x0000000000047941 */ /* 0x000fea0003800000 */
.L_x_454:
[----:B------:R-:W-:Y:S01]  /*3230*/  FSETP.GT.AND P0, PT, R88, RZ, PT ;  /* 0x000000ff5800720b */ /* 0x000fe20003f04000 */
[----:B------:R-:W-:Y:S01]  /*3240*/  FADD R17, RZ, R17 ;  /* 0x00000011ff117221 */ /* 0x000fe20000000000 */
[----:B------:R-:W-:Y:S04]  /*3250*/  BSSY B6, `(.L_x_459) ;  /* 0x0000036000067945 */ /* 0x000fe80003800000 */
[C---:B------:R-:W-:Y:S02]  /*3260*/  FSEL R11, R17.reuse, RZ, !P3 ;  /* 0x000000ff110b7208 */ /* 0x040fe40005800000 */
[----:B------:R-:W-:-:S03]  /*3270*/  FSEL R12, R17, RZ, P3 ;  /* 0x000000ff110c7208 */ /* 0x000fc60001800000 */
[----:B------:R-:W-:Y:S02]  /*3280*/  FFMA R11, R11, c[0x0][0x664], RZ ;  /* 0x000199000b0b7a23 */ /* 0x000fe400000000ff */
[----:B------:R-:W-:Y:S05]  /*3290*/  @!P0 BRA `(.L_x_460) ;  /* 0x0000031000008947 */ /* 0x000fea0003800000 */
[----:B------:R-:W0:Y:S01]  /*32a0*/  MUFU.RCP R13, R88 ;  /* 0x00000058000d7308 */ /* 0x000e220000001000 */
[----:B------:R-:W-:Y:S01]  /*32b0*/  FFMA R17, -R3, R57, R58 ;  /* 0x0000003903117223 */ /* 0x000fe2000000013a */
[----:B------:R-:W-:Y:S01]  /*32c0*/  BSSY B7, `(.L_x_461) ;  /* 0x000000d000077945 */ /* 0x000fe20003800000 */
[----:B------:R-:W-:-:S05]  /*32d0*/  FADD R11, RZ, -R11 ;  /* 0x8000000bff0b7221 */ /* 0x000fca0000000000 */
        /* <DEDUP_REMOVED lines=11> */
.L_x_462:
[----:B------:R-:W-:Y:S05]  /*3390*/  BSYNC B7 ;  /* 0x0000000000077941 */ /* 0x000fea0003800000 */
.L_x_461:
[----:B------:R-:W0:Y:S01]  /*33a0*/  MUFU.RCP R19, R88 ;  /* 0x0000005800137308 */ /* 0x000e220000001000 */
[----:B------:R-:W-:Y:S01]  /*33b0*/  FFMA R17, -R2, R57, R61 ;  /* 0x0000003902117223 */ /* 0x000fe2000000013d */
[----:B------:R-:W-:Y:S06]  /*33c0*/  BSSY B7, `(.L_x_463) ;  /* 0x000000c000077945 */ /* 0x000fec0003800000 */
        /* <DEDUP_REMOVED lines=11> */
.L_x_464:
[----:B------:R-:W-:Y:S05]  /*3480*/  BSYNC B7 ;  /* 0x0000000000077941 */ /* 0x000fea0003800000 */
.L_x_463:
        /* <DEDUP_REMOVED lines=14> */
.L_x_466:
[----:B------:R-:W-:Y:S05]  /*3570*/  BSYNC B7 ;  /* 0x0000000000077941 */ /* 0x000fea0003800000 */
.L_x_465:
[C---:B------:R-:W-:Y:S01]  /*3580*/  FFMA R16, R11.reuse, R13, R16 ;  /* 0x0000000d0b107223 */ /* 0x040fe20000000010 */
[C---:B------:R-:W-:Y:S01]  /*3590*/  FFMA R26, R11.reuse, R85, R26 ;  /* 0x000000550b1a7223 */ /* 0x040fe2000000001a */
[----:B------:R-:W-:Y:S02]  /*35a0*/  FFMA R14, R11, R19, R14 ;  /* 0x000000130b0e7223 */ /* 0x000fe4000000000e */
.L_x_460:
[----:B------:R-:W-:Y:S05]  /*35b0*/  BSYNC B6 ;  /* 0x0000000000067941 */ /* 0x000fea0003800000 */
.L_x_459:
[----:B------:R-:W-:Y:S01]  /*35c0*/  FADD R19, RZ, R27 ;  /* 0x0000001bff137221 */ /* 0x000fe20000000000 */
[----:B------:R-:W-:Y:S01]  /*35d0*/  FADD R27, RZ, R92 ;  /* 0x0000005cff1b7221 */ /* 0x000fe20000000000 */
[----:B------:R-:W-:Y:S01]  /*35e0*/  FADD R88, RZ, R91 ;  /* 0x0000005bff587221 */ /* 0x000fe20000000000 */
[----:B------:R-:W-:Y:S01]  /*35f0*/  FADD R93, RZ, R93 ;  /* 0x0000005dff5d7221 */ /* 0x000fe20000000000 */
[----:B------:R-:W-:Y:S01]  /*3600*/  FADD R92, RZ, -R15 ;  /* 0x8000000fff5c7221 */ /* 0x000fe20000000000 */
[-C--:B------:R-:W-:Y:S01]  /*3610*/  FFMA R85, R10, R12.reuse, RZ ;  /* 0x0000000c0a557223 */ /* 0x080fe200000000ff */
[----:B------:R-:W-:Y:S01]  /*3620*/  FFMA R18, R9, R12, RZ ;  /* 0x0000000c09127223 */ /* 0x000fe200000000ff */
[----:B------:R-:W-:Y:S01]  /*3630*/  FADD R88, RZ, -R88 ;  /* 0x80000058ff587221 */ /* 0x000fe20000000000 */
[----:B------:R-:W-:Y:S01]  /*3640*/  FADD R27, RZ, -R27 ;  /* 0x8000001bff1b7221 */ /* 0x000fe20000000000 */
[----:B------:R-:W-:-:S02]  /*3650*/  FADD R19, RZ, -R19 ;  /* 0x80000013ff137221 */ /* 0x000fc40000000000 */
.L_x_423:
[----:B------:R-:W-:Y:S05]  /*3660*/  BSYNC B3 ;  /* 0x0000000000037941 */ /* 0x000fea0003800000 */
.L_x_422:
[----:B------:R-:W-:Y:S01]  /*3670*/  BSSY B3, `(.L_x_467) ;  /* 0x00000d0000037945 */ /* 0x000fe20003800000 */
[----:B------:R-:W-:Y:S01]  /*3680*/  FADD R10, R92, R93 ;  /* 0x0000005d5c0a7221 */ /* 0x000fe20000000000 */
[----:B------:R-:W-:Y:S01]  /*3690*/  FADD R11, RZ, R92 ;  /* 0x0000005cff0b7221 */ /* 0x000fe20000000000 */
[----:B------:R-:W-:Y:S01]  /*36a0*/  MOV R90, RZ ;  /* 0x000000ff005a7202 */ /* 0x000fe20000000f00 */
[----:B------:R-:W-:Y:S01]  /*36b0*/  CS2R R12, SRZ ;  /* 0x00000000000c7805 */ /* 0x000fe2000001ff00 */
[----:B------:R-:W-:-:S02]  /*36c0*/  MOV R92, RZ ;  /* 0x000000ff005c7202 */ /* 0x000fc40000000f00 */
[----:B------:R-:W-:Y:S02]  /*36d0*/  MOV R17, RZ ;  /* 0x000000ff00117202 */ /* 0x000fe40000000f00 */
[----:B------:R-:W-:Y:S01]  /*36e0*/  MOV R15, RZ ;  /* 0x000000ff000f7202 */ /* 0x000fe20000000f00 */
[----:B------:R-:W-:Y:S05]  /*36f0*/  @!P2 BRA `(.L_x_468) ;  /* 0x00000c700000a947 */ /* 0x000fea0003800000 */
[----:B------:R-:W-:Y:S01]  /*3700*/  ISETP.NE.U32.AND P0, PT, RZ, c[0x0][0x8a0], PT ;  /* 0x00022800ff007a0c */ /* 0x000fe20003f05070 */
[C---:B------:R-:W-:Y:S01]  /*3710*/  FFMA R15, R11.reuse, R6, RZ ;  /* 0x000000060b0f7223 */ /* 0x040fe200000000ff */
[C---:B------:R-:W-:Y:S01]  /*3720*/  FFMA R13, R11.reuse, R7, RZ ;  /* 0x000000070b0d7223 */ /* 0x040fe200000000ff */
[----:B------:R-:W-:Y:S01]  /*3730*/  FFMA R17, R11, R8, RZ ;  /* 0x000000080b117223 */ /* 0x000fe200000000ff */
[----:B------:R-:W-:Y:S01]  /*3740*/  ISETP.NE.AND.EX P0, PT, RZ, c[0x0][0x8a4], PT, P0 ;  /* 0x00022900ff007a0c */ /* 0x000fe20003f05300 */
[C---:B------:R-:W-:Y:S01]  /*3750*/  FMUL R84, R15.reuse, R84 ;  /* 0x000000540f547220 */ /* 0x040fe20000400000 */
[C---:B------:R-:W-:Y:S01]  /*3760*/  FMUL R12, R15.reuse, R75 ;  /* 0x0000004b0f0c7220 */ /* 0x040fe20000400000 */
[----:B------:R-:W-:Y:S01]  /*3770*/  FMUL R77, R15, R77 ;  /* 0x0000004d0f4d7220 */ /* 0x000fe20000400000 */
[----:B------:R-:W-:Y:S01]  /*3780*/  FFMA R60, R11, R60, RZ ;  /* 0x0000003c0b3c7223 */ /* 0x000fe200000000ff */
[C---:B------:R-:W-:Y:S01]  /*3790*/  FFMA R84, R13.reuse, R82, R84 ;  /* 0x000000520d547223 */ /* 0x040fe20000000054 */
[C---:B------:R-:W-:Y:S01]  /*37a0*/  FFMA R12, R13.reuse, R69, R12 ;  /* 0x000000450d0c7223 */ /* 0x040fe2000000000c */
[----:B------:R-:W-:Y:S01]  /*37b0*/  FFMA R70, R13, R70, R77 ;  /* 0x000000460d467223 */ /* 0x000fe2000000004d */
[----:B------:R-:W-:Y:S01]  /*37c0*/  FFMA R4, R11, R4, RZ ;  /* 0x000000040b047223 */ /* 0x000fe200000000ff */
[C---:B------:R-:W-:Y:S01]  /*37d0*/  FFMA R69, R17.reuse, R72, R84 ;  /* 0x0000004811457223 */ /* 0x040fe20000000054 */
[C---:B------:R-:W-:Y:S01]  /*37e0*/  FFMA R71, R17.reuse, R71, R12 ;  /* 0x0000004711477223 */ /* 0x040fe2000000000c */
[----:B------:R-:W-:Y:S01]  /*37f0*/  FFMA R70, R17, R73, R70 ;  /* 0x0000004911467223 */ /* 0x000fe20000000046 */
[----:B------:R-:W-:Y:S01]  /*3800*/  FFMA R5, R11, R5, RZ ;  /* 0x000000050b057223 */ /* 0x000fe200000000ff */
[CC--:B------:R-:W-:Y:S01]  /*3810*/  FFMA R77, R15.reuse, R7.reuse, RZ ;  /* 0x000000070f4d7223 */ /* 0x0c0fe200000000ff */
[C---:B------:R-:W-:Y:S01]  /*3820*/  FFMA R87, R15.reuse, R6, RZ ;  /* 0x000000060f577223 */ /* 0x040fe200000000ff */
[----:B------:R-:W-:Y:S01]  /*3830*/  FFMA R89, R15, R8, RZ ;  /* 0x000000080f597223 */ /* 0x000fe200000000ff */
[CC--:B------:R-:W-:Y:S01]  /*3840*/  FFMA R91, R17.reuse, R7.reuse, RZ ;  /* 0x00000007115b7223 */ /* 0x0c0fe200000000ff */
[-C--:B------:R-:W-:Y:S01]  /*3850*/  FFMA R93, R17, R6.reuse, RZ ;  /* 0x00000006115d7223 */ /* 0x080fe200000000ff */
[C---:B------:R-:W-:Y:S01]  /*3860*/  FFMA R15, R13.reuse, R7, RZ ;  /* 0x000000070d0f7223 */ /* 0x040fe200000000ff */
[C---:B------:R-:W-:Y:S01]  /*3870*/  FFMA R73, R13.reuse, R6, RZ ;  /* 0x000000060d497223 */ /* 0x040fe200000000ff */
[-C--:B------:R-:W-:Y:S01]  /*3880*/  FFMA R75, R13, R8.reuse, RZ ;  /* 0x000000080d4b7223 */ /* 0x080fe200000000ff */
[----:B------:R-:W-:Y:S01]  /*3890*/  FFMA R17, R17, R8, RZ ;  /* 0x0000000811117223 */ /* 0x000fe200000000ff */
[----:B------:R-:W-:Y:S01]  /*38a0*/  FADD R6, R4, R69 ;  /* 0x0000004504067221 */ /* 0x000fe20000000000 */
[----:B------:R-:W-:Y:S01]  /*38b0*/  FADD R7, R60, R71 ;  /* 0x000000473c077221 */ /* 0x000fe20000000000 */
[----:B------:R-:W-:Y:S01]  /*38c0*/  FADD R8, R5, R70 ;  /* 0x0000004605087221 */ /* 0x000fe20000000000 */
[----:B------:R-:W-:Y:S05]  /*38d0*/  @!P0 BRA `(.L_x_469) ;  /* 0x0000007000008947 */ /* 0x000fea0003800000 */
[----:B------:R-:W-:Y:S01]  /*38e0*/  IMAD R4, R38, c[0x0][0x8c0], RZ ;  /* 0x0002300026047a24 */ /* 0x000fe200078e02ff */
[----:B------:R-:W-:-:S03]  /*38f0*/  MOV R12, c[0x0][0x8c0] ;  /* 0x00023000000c7a02 */ /* 0x000fc60000000f00 */
[C---:B------:R-:W-:Y:S02]  /*3900*/  IMAD R13, R51.reuse, UR28, R4 ;  /* 0x0000001c330d7c24 */ /* 0x040fe4000f8e0204 */
[----:B------:R-:W-:-:S05]  /*3910*/  IMAD.WIDE.U32 R4, R51, R12, c[0x0][0x8a0] ;  /* 0x0002280033047625 */ /* 0x000fca00078e000c */
[----:B------:R-:W-:-:S05]  /*3920*/  IADD3 R5, R5, R13, RZ ;  /* 0x0000000d05057210 */ /* 0x000fca0007ffe0ff */
[----:B------:R0:W-:Y:S01]  /*3930*/  RED.E.ADD.F32.FTZ.RN.STRONG.GPU [R4.64], R11 ;  /* 0x0000000b0400798e */ /* 0x0001e2000c10e7a0 */
[----:B------:R-:W-:Y:S05]  /*3940*/  BRA `(.L_x_470) ;  /* 0x0000009000007947 */ /* 0x000fea0003800000 */
.L_x_469:
        /* <DEDUP_REMOVED lines=8> */
[----:B------:R0:W-:Y:S02]  /*39d0*/  RED.E.ADD.F32.FTZ.RN.STRONG.GPU [R4.64], R11 ;  /* 0x0000000b0400798e */ /* 0x0001e4000c10e7a0 */
.L_x_470:
        /* <DEDUP_REMOVED lines=14> */
[----:B------:R0:W-:Y:S04]  /*3ac0*/  RED.E.ADD.F32.FTZ.RN.STRONG.GPU [R4.64+0x18], R91 ;  /* 0x0000185b0400798e */ /* 0x0001e8000c10e7a0 */
[----:B------:R0:W-:Y:S04]  /*3ad0*/  RED.E.ADD.F32.FTZ.RN.STRONG.GPU [R4.64+0x1c], R93 ;  /* 0x00001c5d0400798e */ /* 0x0001e8000c10e7a0 */
[----:B------:R0:W-:Y:S01]  /*3ae0*/  RED.E.ADD.F32.FTZ.RN.STRONG.GPU [R4.64+0x20], R17 ;  /* 0x000020110400798e */ /* 0x0001e2000c10e7a0 */
[----:B------:R-:W-:Y:S05]  /*3af0*/  BRA `(.L_x_472) ;  /* 0x0000011000007947 */ /* 0x000fea0003800000 */
.L_x_471:
[----:B------:R-:W-:-:S04]  /*3b00*/  ISETP.NE.U32.AND P0, PT, RZ, c[0x0][0x380], PT ;  /* 0x0000e000ff007a0c */ /* 0x000fc80003f05070 */
[----:B------:R-:W-:-:S13]  /*3b10*/  ISETP.NE.AND.EX P0, PT, RZ, c[0x0][0x384], PT, P0 ;  /* 0x0000e100ff007a0c */ /* 0x000fda0003f05300 */
[----:B------:R-:W-:Y:S05]  /*3b20*/  @!P0 BRA `(.L_x_472) ;  /* 0x000000e000008947 */ /* 0x000fea0003800000 */
[----:B0-----:R-:W-:Y:S01]  /*3b30*/  MOV R4, c[0x0][0x398] ;  /* 0x0000e60000047a02 */ /* 0x001fe20000000f00 */
        /* <DEDUP_REMOVED lines=12> */
[----:B------:R0:W-:Y:S02]  /*3c00*/  RED.E.ADD.F32.FTZ.RN.STRONG.GPU [R4.64+0x20], R17 ;  /* 0x000020110400798e */ /* 0x0001e4000c10e7a0 */
.L_x_472:
[-C--:B0-----:R-:W-:Y:S01]  /*3c10*/  FMUL R5, R62, R68.reuse ;  /* 0x000000443e057220 */ /* 0x081fe20000400000 */
[CC--:B------:R-:W-:Y:S01]  /*3c20*/  FMUL R4, R63.reuse, R68.reuse ;  /* 0x000000443f047220 */ /* 0x0c0fe20000400000 */
[CC--:B------:R-:W-:Y:S01]  /*3c30*/  FMUL R60, R64.reuse, R68.reuse ;  /* 0x00000044403c7220 */ /* 0x0c0fe20000400000 */
[----:B------:R-:W-:Y:S01]  /*3c40*/  FMUL R70, R64, R65 ;  /* 0x0000004140467220 */ /* 0x000fe20000400000 */
[CC--:B------:R-:W-:Y:S01]  /*3c50*/  FFMA R12, R62.reuse, R68.reuse, R5 ;  /* 0x000000443e0c7223 */ /* 0x0c0fe20000000005 */
[-C--:B------:R-:W-:Y:S01]  /*3c60*/  FFMA R17, R63, R68.reuse, R4 ;  /* 0x000000443f117223 */ /* 0x080fe20000000004 */
[C---:B------:R-:W-:Y:S01]  /*3c70*/  FMUL R5, R62.reuse, R67 ;  /* 0x000000433e057220 */ /* 0x040fe20000400000 */
[----:B------:R-:W-:Y:S01]  /*3c80*/  FMUL R68, R65, R68 ;  /* 0x0000004441447220 */ /* 0x000fe20000400000 */
[CC--:B------:R-:W-:Y:S01]  /*3c90*/  FMUL R4, R63.reuse, R66.reuse ;  /* 0x000000423f047220 */ /* 0x0c0fe20000400000 */
[----:B------:R-:W-:Y:S01]  /*3ca0*/  FMUL R75, R62, R63 ;  /* 0x0000003f3e4b7220 */ /* 0x000fe20000400000 */
[CC--:B------:R-:W-:Y:S01]  /*3cb0*/  FMUL R69, R64.reuse, R67.reuse ;  /* 0x0000004340457220 */ /* 0x0c0fe20000400000 */
[----:B------:R-:W-:Y:S01]  /*3cc0*/  FMUL R15, R64, R66 ;  /* 0x00000042400f7220 */ /* 0x000fe20000400000 */
[-C--:B------:R-:W-:Y:S01]  /*3cd0*/  FMUL R71, R62, R64.reuse ;  /* 0x000000403e477220 */ /* 0x080fe20000400000 */
[CC--:B------:R-:W-:Y:S01]  /*3ce0*/  FMUL R72, R63.reuse, R64.reuse ;  /* 0x000000403f487220 */ /* 0x0c0fe20000400000 */
[----:B------:R-:W-:Y:S01]  /*3cf0*/  FMUL R77, R64, R64 ;  /* 0x00000040404d7220 */ /* 0x000fe20000400000 */
[----:B------:R-:W-:Y:S01]  /*3d00*/  FFMA R13, R62, R67, R5 ;  /* 0x000000433e0d7223 */ /* 0x000fe20000000005 */
[CC--:B------:R-:W-:Y:S01]  /*3d10*/  FFMA R4, R63.reuse, R66.reuse, R4 ;  /* 0x000000423f047223 */ /* 0x0c0fe20000000004 */
[----:B------:R-:W-:Y:S01]  /*3d20*/  FADD R5, R68, R68 ;  /* 0x0000004444057221 */ /* 0x000fe20000000000 */
[----:B------:R-:W-:Y:S01]  /*3d30*/  FFMA R70, R64, R65, R70 ;  /* 0x0000004140467223 */ /* 0x000fe20000000046 */
[----:B------:R-:W-:Y:S01]  /*3d40*/  FFMA R75, R62, R63, R75 ;  /* 0x0000003f3e4b7223 */ /* 0x000fe2000000004b */
[C---:B------:R-:W-:Y:S01]  /*3d50*/  FFMA R69, R64.reuse, R67, R69 ;  /* 0x0000004340457223 */ /* 0x040fe20000000045 */
[----:B------:R-:W-:Y:S01]  /*3d60*/  FFMA R15, R64, R66, R15 ;  /* 0x00000042400f7223 */ /* 0x000fe2000000000f */
[-C--:B------:R-:W-:Y:S01]  /*3d70*/  FFMA R73, R62, R64.reuse, R71 ;  /* 0x000000403e497223 */ /* 0x080fe20000000047 */
[-C--:B------:R-:W-:Y:S01]  /*3d80*/  FFMA R86, R63, R64.reuse, R72 ;  /* 0x000000403f567223 */ /* 0x080fe20000000048 */
[----:B------:R-:W-:Y:S01]  /*3d90*/  FFMA R90, R64, R64, R77 ;  /* 0x00000040405a7223 */ /* 0x000fe2000000004d */
[C---:B------:R-:W-:Y:S01]  /*3da0*/  FADD R64, R5.reuse, R4 ;  /* 0x0000000405407221 */ /* 0x040fe20000000000 */
[--C-:B------:R-:W-:Y:S01]  /*3db0*/  FADD R5, R5, -R13.reuse ;  /* 0x8000000d05057221 */ /* 0x100fe20000000000 */
[----:B------:R-:W-:Y:S01]  /*3dc0*/  FADD R87, R4, -R13 ;  /* 0x8000000d04577221 */ /* 0x000fe20000000000 */
[C-C-:B------:R-:W-:Y:S01]  /*3dd0*/  FADD R4, R70.reuse, -R75.reuse ;  /* 0x8000004b46047221 */ /* 0x140fe20000000000 */
[----:B------:R-:W-:Y:S01]  /*3de0*/  FADD R13, R70, R75 ;  /* 0x0000004b460d7221 */ /* 0x000fe20000000000 */
[C---:B------:R-:W-:Y:S01]  /*3df0*/  FMUL R70, R63.reuse, R65 ;  /* 0x000000413f467220 */ /* 0x040fe20000400000 */
[C---:B------:R-:W-:Y:S01]  /*3e00*/  FMUL R82, R63.reuse, R63 ;  /* 0x0000003f3f527220 */ /* 0x040fe20000400000 */
[CC--:B------:R-:W-:Y:S01]  /*3e10*/  FMUL R71, R62.reuse, R65.reuse ;  /* 0x000000413e477220 */ /* 0x0c0fe20000400000 */
[CC--:B------:R-:W-:Y:S01]  /*3e20*/  FMUL R77, R62.reuse, R62.reuse ;  /* 0x0000003e3e4d7220 */ /* 0x0c0fe20000400000 */
[C---:B------:R-:W-:Y:S01]  /*3e30*/  FFMA R72, R63.reuse, R65, R70 ;  /* 0x000000413f487223 */ /* 0x040fe20000000046 */
[C---:B------:R-:W-:Y:S01]  /*3e40*/  FFMA R84, R63.reuse, R63, R82 ;  /* 0x0000003f3f547223 */ /* 0x040fe20000000052 */
[----:B------:R-:W-:Y:S01]  /*3e50*/  FMUL R70, R63, R67 ;  /* 0x000000433f467220 */ /* 0x000fe20000400000 */
[CC--:B------:R-:W-:Y:S01]  /*3e60*/  FFMA R75, R62.reuse, R65.reuse, R71 ;  /* 0x000000413e4b7223 */ /* 0x0c0fe20000000047 */
[C---:B------:R-:W-:Y:S01]  /*3e70*/  FFMA R82, R62.reuse, R62, R77 ;  /* 0x0000003e3e527223 */ /* 0x040fe2000000004d */
[-C--:B------:R-:W-:Y:S01]  /*3e80*/  FMUL R62, R62, R66.reuse ;  /* 0x000000423e3e7220 */ /* 0x080fe20000400000 */
[C---:B------:R-:W-:Y:S01]  /*3e90*/  FMUL R71, R65.reuse, R65 ;  /* 0x0000004141477220 */ /* 0x040fe20000400000 */
[----:B------:R-:W-:Y:S01]  /*3ea0*/  FADD R63, R70, R70 ;  /* 0x00000046463f7221 */ /* 0x000fe20000000000 */
[C---:B------:R-:W-:Y:S01]  /*3eb0*/  FMUL R66, R65.reuse, R66 ;  /* 0x0000004241427220 */ /* 0x040fe20000400000 */
[----:B------:R-:W-:Y:S01]  /*3ec0*/  FMUL R67, R65, R67 ;  /* 0x0000004341437220 */ /* 0x000fe20000400000 */
[----:B------:R-:W-:Y:S01]  /*3ed0*/  FADD R65, R62, R62 ;  /* 0x0000003e3e417221 */ /* 0x000fe20000000000 */
[C---:B------:R-:W-:Y:S01]  /*3ee0*/  FFMA R82, R71.reuse, 2, R82 ;  /* 0x4000000047527823 */ /* 0x040fe20000000052 */
[C---:B------:R-:W-:Y:S01]  /*3ef0*/  FFMA R84, R71.reuse, 2, R84 ;  /* 0x4000000047547823 */ /* 0x040fe20000000054 */
[----:B------:R-:W-:Y:S01]  /*3f00*/  FFMA R90, R71, 2, R90 ;  /* 0x40000000475a7823 */ /* 0x000fe2000000005a */
[----:B------:R-:W-:Y:S01]  /*3f10*/  FFMA R71, R60, 2, R63 ;  /* 0x400000003c477823 */ /* 0x000fe2000000003f */
[C-C-:B------:R-:W-:Y:S01]  /*3f20*/  FADD R89, R72.reuse, R73.reuse ;  /* 0x0000004948597221 */ /* 0x140fe20000000000 */
[----:B------:R-:W-:Y:S01]  /*3f30*/  FADD R91, R72, -R73 ;  /* 0x80000049485b7221 */ /* 0x000fe20000000000 */
[--C-:B------:R-:W-:Y:S01]  /*3f40*/  FFMA R73, R60, 2, R65.reuse ;  /* 0x400000003c497823 */ /* 0x100fe20000000041 */
[----:B------:R-:W-:Y:S01]  /*3f50*/  FFMA R65, R70, 2, R65 ;  /* 0x4000000046417823 */ /* 0x000fe20000000041 */
[----:B------:R-:W-:Y:S01]  /*3f60*/  FFMA R71, R62, 4, R71 ;  /* 0x408000003e477823 */ /* 0x000fe20000000047 */
[C---:B------:R-:W-:Y:S01]  /*3f70*/  FADD R62, R66.reuse, R66 ;  /* 0x00000042423e7221 */ /* 0x040fe20000000000 */
[----:B------:R-:W-:Y:S01]  /*3f80*/  FFMA R66, R66, 4, R69 ;  /* 0x4080000042427823 */ /* 0x000fe20000000045 */
[----:B------:R-:W-:Y:S01]  /*3f90*/  FFMA R65, R60, 4, R65 ;  /* 0x408000003c417823 */ /* 0x000fe20000000041 */
[----:B------:R-:W-:Y:S01]  /*3fa0*/  FADD R60, R67, R67 ;  /* 0x00000043433c7221 */ /* 0x000fe20000000000 */
[C-C-:B------:R-:W-:Y:S01]  /*3fb0*/  FADD R63, R75.reuse, -R86.reuse ;  /* 0x800000564b3f7221 */ /* 0x140fe20000000000 */
[C---:B------:R-:W-:Y:S01]  /*3fc0*/  FADD R69, R62.reuse, R69 ;  /* 0x000000453e457221 */ /* 0x040fe20000000000 */
[----:B------:R-:W-:Y:S01]  /*3fd0*/  FADD R86, R75, R86 ;  /* 0x000000564b567221 */ /* 0x000fe20000000000 */
[----:B------:R-:W-:Y:S01]  /*3fe0*/  FADD R75, R62, -R17 ;  /* 0x800000113e4b7221 */ /* 0x000fe20000000000 */
[----:B------:R-:W-:Y:S01]  /*3ff0*/  FADD R77, -R17, R66 ;  /* 0x00000042114d7221 */ /* 0x000fe20000000100 */
[----:B------:R-:W-:Y:S01]  /*4000*/  FMUL R91, R6, R91 ;  /* 0x0000005b065b7220 */ /* 0x000fe20000400000 */
[----:B------:R-:W-:Y:S01]  /*4010*/  FADD R90, R90, -1 ;  /* 0xbf8000005a5a7421 */ /* 0x000fe20000000000 */
[--C-:B------:R-:W-:Y:S01]  /*4020*/  FFMA R62, R67, 4, R12.reuse ;  /* 0x40800000433e7823 */ /* 0x100fe2000000000c */
[----:B------:R-:W-:Y:S01]  /*4030*/  FADD R17, R60, R12 ;  /* 0x0000000c3c117221 */ /* 0x000fe20000000000 */
[----:B------:R-:W-:Y:S01]  /*4040*/  FADD R84, R84, -1 ;  /* 0xbf80000054547421 */ /* 0x000fe20000000000 */
[----:B------:R-:W-:Y:S01]  /*4050*/  FFMA R73, R70, 4, R73 ;  /* 0x4080000046497823 */ /* 0x000fe20000000049 */
[----:B------:R-:W-:Y:S01]  /*4060*/  FMUL R12, R8, R69 ;  /* 0x00000045080c7220 */ /* 0x000fe20000400000 */
[----:B------:R-:W-:Y:S01]  /*4070*/  FADD R82, R82, -1 ;  /* 0xbf80000052527421 */ /* 0x000fe20000000000 */
[C---:B------:R-:W-:Y:S01]  /*4080*/  FMUL R89, R8.reuse, R89 ;  /* 0x0000005908597220 */ /* 0x040fe20000400000 */
[C---:B------:R-:W-:Y:S01]  /*4090*/  FFMA R90, R8.reuse, R90, -R91 ;  /* 0x0000005a085a7223 */ /* 0x040fe2000000085b */
[C---:B------:R-:W-:Y:S01]  /*40a0*/  FMUL R84, R7.reuse, R84 ;  /* 0x0000005407547220 */ /* 0x040fe20000400000 */
[C---:B------:R-:W-:Y:S01]  /*40b0*/  FFMA R73, R7.reuse, R73, R12 ;  /* 0x0000004907497223 */ /* 0x040fe2000000000c */
[----:B------:R-:W-:Y:S01]  /*40c0*/  FMUL R12, R8, R65 ;  /* 0x00000041080c7220 */ /* 0x000fe20000400000 */
[C---:B------:R-:W-:Y:S01]  /*40d0*/  FFMA R89, R6.reuse, R82, R89 ;  /* 0x0000005206597223 */ /* 0x040fe20000000059 */
[----:B------:R-:W-:Y:S01]  /*40e0*/  FFMA R86, R7, R86, R90 ;  /* 0x0000005607567223 */ /* 0x000fe2000000005a */
[----:B------:R-:W-:Y:S01]  /*40f0*/  FADD R62, -R15, R62 ;  /* 0x0000003e0f3e7221 */ /* 0x000fe20000000100 */
[C---:B------:R-:W-:Y:S01]  /*4100*/  FFMA R13, R6.reuse, R13, R84 ;  /* 0x0000000d060d7223 */ /* 0x040fe20000000054 */
[----:B------:R-:W-:Y:S01]  /*4110*/  FFMA R12, R6, R17, R12 ;  /* 0x00000011060c7223 */ /* 0x000fe2000000000c */
[----:B------:R-:W-:Y:S01]  /*4120*/  FADD R60, R60, -R15 ;  /* 0x8000000f3c3c7221 */ /* 0x000fe20000000000 */
[C---:B------:R-:W-:Y:S01]  /*4130*/  FFMA R4, R7.reuse, -R4, R89 ;  /* 0x8000000407047223 */ /* 0x040fe20000000059 */
[----:B------:R-:W-:Y:S01]  /*4140*/  FADD R86, RZ, R86 ;  /* 0x00000056ff567221 */ /* 0x000fe20000000000 */
[C---:B------:R-:W-:Y:S01]  /*4150*/  FMUL R15, R7.reuse, R64 ;  /* 0x00000040070f7220 */ /* 0x040fe20000400000 */
[C---:B------:R-:W-:Y:S01]  /*4160*/  FMUL R62, R7.reuse, R62 ;  /* 0x0000003e073e7220 */ /* 0x040fe20000400000 */
[----:B------:R-:W-:Y:S01]  /*4170*/  FFMA R13, R8, -R63, R13 ;  /* 0x8000003f080d7223 */ /* 0x000fe2000000000d */
[----:B------:R-:W-:Y:S01]  /*4180*/  FFMA R12, R7, -R75, R12 ;  /* 0x8000004b070c7223 */ /* 0x000fe2000000000c */
[----:B------:R-:W-:Y:S01]  /*4190*/  FADD R7, RZ, R4 ;  /* 0x00000004ff077221 */ /* 0x000fe20000000000 */
[----:B------:R-:W-:Y:S01]  /*41a0*/  FMUL R17, R3, R86 ;  /* 0x0000005603117220 */ /* 0x000fe20000400000 */
[----:B------:R-:W-:Y:S01]  /*41b0*/  FFMA R68, R68, 4, R87 ;  /* 0x4080000044447823 */ /* 0x000fe20000000057 */
[C---:B------:R-:W-:Y:S01]  /*41c0*/  FFMA R15, R6.reuse, R71, R15 ;  /* 0x00000047060f7223 */ /* 0x040fe2000000000f */
[----:B------:R-:W-:Y:S01]  /*41d0*/  FFMA R77, R6, R77, R62 ;  /* 0x0000004d064d7223 */ /* 0x000fe2000000003e */
[----:B------:R-:W-:Y:S01]  /*41e0*/  FADD R13, RZ, R13 ;  /* 0x0000000dff0d7221 */ /* 0x000fe20000000000 */
[-C--:B------:R-:W-:Y:S01]  /*41f0*/  FMUL R65, R32, R7.reuse ;  /* 0x0000000720417220 */ /* 0x080fe20000400000 */
[----:B------:R-:W-:Y:S01]  /*4200*/  FFMA R4, R0, R7, -R17 ;  /* 0x0000000700047223 */ /* 0x000fe20000000811 */
[----:B------:R-:W-:Y:S01]  /*4210*/  FFMA R5, R6, -R5, R73 ;  /* 0x8000000506057223 */ /* 0x000fe20000000049 */
[C---:B------:R-:W-:Y:S01]  /*4220*/  FFMA R15, R8.reuse, -R60, R15 ;  /* 0x8000003c080f7223 */ /* 0x040fe2000000000f */
[----:B------:R-:W-:Y:S01]  /*4230*/  FFMA R68, R8, R68, R77 ;  /* 0x0000004408447223 */ /* 0x000fe2000000004d */
[----:B------:R-:W-:Y:S01]  /*4240*/  FMUL R17, R0, R13 ;  /* 0x0000000d00117220 */ /* 0x000fe20000400000 */
[----:B------:R-:W-:Y:S01]  /*4250*/  FMUL R6, R2, R7 ;  /* 0x0000000702067220 */ /* 0x000fe20000400000 */
[-C--:B------:R-:W-:Y:S01]  /*4260*/  FMUL R63, R33, R86.reuse ;  /* 0x00000056213f7220 */ /* 0x080fe20000400000 */
[CC--:B------:R-:W-:Y:S01]  /*4270*/  FMUL R8, R34.reuse, R13.reuse ;  /* 0x0000000d22087220 */ /* 0x0c0fe20000400000 */
[-C--:B------:R-:W-:Y:S01]  /*4280*/  FFMA R65, R34, R86.reuse, -R65 ;  /* 0x0000005622417223 */ /* 0x080fe20000000841 */
[----:B------:R-:W-:Y:S01]  /*4290*/  FFMA R86, R2, R86, -R17 ;  /* 0x0000005602567223 */ /* 0x000fe20000000811 */
[-C--:B------:R-:W-:Y:S01]  /*42a0*/  FFMA R6, R3, R13.reuse, -R6 ;  /* 0x0000000d03067223 */ /* 0x080fe20000000806 */
[----:B------:R-:W-:Y:S01]  /*42b0*/  FFMA R63, R32, R13, -R63 ;  /* 0x0000000d203f7223 */ /* 0x000fe2000000083f */
[----:B------:R-:W-:Y:S01]  /*42c0*/  FFMA R8, R33, R7, -R8 ;  /* 0x0000000721087223 */ /* 0x000fe20000000808 */
[----:B------:R-:W-:Y:S01]  /*42d0*/  FADD R83, R83, R86 ;  /* 0x0000005653537221 */ /* 0x000fe20000000000 */
[----:B------:R-:W-:Y:S01]  /*42e0*/  FADD R17, RZ, R12 ;  /* 0x0000000cff117221 */ /* 0x000fe20000000000 */
[----:B------:R-:W-:Y:S01]  /*42f0*/  FADD R81, R81, R4 ;  /* 0x0000000451517221 */ /* 0x000fe20000000000 */
[----:B------:R-:W-:Y:S01]  /*4300*/  FADD R79, R79, R6 ;  /* 0x000000064f4f7221 */ /* 0x000fe20000000000 */
[----:B------:R-:W-:Y:S01]  /*4310*/  FADD R13, RZ, R5 ;  /* 0x00000005ff0d7221 */ /* 0x000fe20000000000 */
[----:B------:R-:W-:Y:S01]  /*4320*/  FADD R15, RZ, R15 ;  /* 0x0000000fff0f7221 */ /* 0x000fe20000000000 */
[----:B------:R-:W-:Y:S01]  /*4330*/  FADD R12, RZ, R68 ;  /* 0x00000044ff0c7221 */ /* 0x000fe20000000000 */
[----:B------:R-:W-:Y:S01]  /*4340*/  FADD R90, RZ, R65 ;  /* 0x00000041ff5a7221 */ /* 0x000fe20000000000 */
[----:B------:R-:W-:Y:S01]  /*4350*/  FADD R92, RZ, R63 ;  /* 0x0000003fff5c7221 */ /* 0x000fe20000000000 */
[----:B------:R-:W-:-:S02]  /*4360*/  FADD R86, RZ, R8 ;  /* 0x00000008ff567221 */ /* 0x000fc40000000000 */
.L_x_468:
[----:B------:R-:W-:Y:S05]  /*4370*/  BSYNC B3 ;  /* 0x0000000000037941 */ /* 0x000fea0003800000 */
.L_x_467:
[----:B------:R-:W-:Y:S01]  /*4380*/  ISETP.NE.U32.AND P1, PT, RZ, c[0x0][0x750], PT ;  /* 0x0001d400ff007a0c */ /* 0x000fe20003f25070 */
[----:B------:R-:W-:-:S03]  /*4390*/  FFMA R11, RZ, R11, RZ ;  /* 0x0000000bff0b7223 */ /* 0x000fc600000000ff */
[----:B------:R-:W-:Y:S02]  /*43a0*/  ISETP.NE.AND.EX P1, PT, RZ, c[0x0][0x754], PT, P1 ;  /* 0x0001d500ff007a0c */ /* 0x000fe40003f25310 */
[----:B------:R-:W-:-:S11]  /*43b0*/  FSEL R11, R11, RZ, !P2 ;  /* 0x000000ff0b0b7208 */ /* 0x000fd60005000000 */
        /* <DEDUP_REMOVED lines=8> */
.L_x_473:
[----:B------:R-:W-:-:S04]  /*4440*/  ISETP.NE.U32.AND P0, PT, RZ, c[0x0][0x1f8], PT ;  /* 0x00007e00ff007a0c */ /* 0x000fc80003f05070 */
[----:B------:R-:W-:-:S13]  /*4450*/  ISETP.NE.AND.EX P0, PT, RZ, c[0x0][0x1fc], PT, P0 ;  /* 0x00007f00ff007a0c */ /* 0x000fda0003f05300 */
[----:B------:R-:W-:Y:S05]  /*4460*/  @!P0 BRA `(.L_x_474) ;  /* 0x0000003000008947 */ /* 0x000fea0003800000 */
[----:B------:R-:W-:-:S04]  /*4470*/  IADD3 R4, P0, R24, c[0x0][0x1f8], RZ ;  /* 0x00007e0018047a10 */ /* 0x000fc80007f1e0ff */
[----:B------:R-:W-:-:S05]  /*4480*/  IADD3.X R5, R74, c[0x0][0x1fc], RZ, P0, !PT ;  /* 0x00007f004a057a10 */ /* 0x000fca00007fe4ff */
[----:B------:R0:W-:Y:S04]  /*4490*/  RED.E.ADD.F32.FTZ.RN.STRONG.GPU [R4.64], R11 ;  /* 0x0000000b0400798e */ /* 0x0001e8000c10e7a0 */
.L_x_474:
[----:B------:R-:W-:Y:S01]  /*44a0*/  FADD R7, RZ, R10 ;  /* 0x0000000aff077221 */ /* 0x000fe20000000000 */
[----:B------:R-:W-:Y:S05]  /*44b0*/  @!P1 BRA `(.L_x_475) ;  /* 0x0000007000009947 */ /* 0x000fea0003800000 */
[----:B0-----:R-:W-:Y:S01]  /*44c0*/  MOV R5, c[0x0][0x770] ;  /* 0x0001dc0000057a02 */ /* 0x001fe20000000f00 */
[----:B------:R-:W-:-:S04]  /*44d0*/  IMAD R11, R53, c[0x0][0x770], RZ ;  /* 0x0001dc00350b7a24 */ /* 0x000fc800078e02ff */
[C---:B------:R-:W-:Y:S02]  /*44e0*/  IMAD R11, R54.reuse, UR19, R11 ;  /* 0x00000013360b7c24 */ /* 0x040fe4000f8e020b */
[----:B------:R-:W-:-:S05]  /*44f0*/  IMAD.WIDE.U32 R4, R54, R5, c[0x0][0x750] ;  /* 0x0001d40036047625 */ /* 0x000fca00078e0005 */
[----:B------:R-:W-:-:S05]  /*4500*/  IADD3 R5, R5, R11, RZ ;  /* 0x0000000b05057210 */ /* 0x000fca0007ffe0ff */
[----:B------:R0:W-:Y:S01]  /*4510*/  RED.E.ADD.F32.FTZ.RN.STRONG.GPU [R4.64], R7 ;  /* 0x000000070400798e */ /* 0x0001e2000c10e7a0 */
[----:B------:R-:W-:Y:S05]  /*4520*/  BRA `(.L_x_476) ;  /* 0x0000006000007947 */ /* 0x000fea0003800000 */
.L_x_475:
[----:B------:R-:W-:-:S04]  /*4530*/  ISETP.NE.U32.AND P0, PT, RZ, c[0x0][0x1f8], PT ;  /* 0x00007e00ff007a0c */ /* 0x000fc80003f05070 */
[----:B------:R-:W-:-:S13]  /*4540*/  ISETP.NE.AND.EX P0, PT, RZ, c[0x0][0x1fc], PT, P0 ;  /* 0x00007f00ff007a0c */ /* 0x000fda0003f05300 */
[----:B------:R-:W-:Y:S05]  /*4550*/  @!P0 BRA `(.L_x_476) ;  /* 0x0000003000008947 */ /* 0x000fea0003800000 */
[----:B------:R-:W-:-:S04]  /*4560*/  IADD3 R24, P0, R24, c[0x0][0x1f8], RZ ;  /* 0x00007e0018187a10 */ /* 0x000fc80007f1e0ff */
[----:B------:R-:W-:-:S05]  /*4570*/  IADD3.X R25, R74, c[0x0][0x1fc], RZ, P0, !PT ;  /* 0x00007f004a197a10 */ /* 0x000fca00007fe4ff */
[----:B------:R1:W-:Y:S04]  /*4580*/  RED.E.ADD.F32.FTZ.RN.STRONG.GPU [R24.64], R7 ;  /* 0x000000071800798e */ /* 0x0003e8000c10e7a0 */
.L_x_476:
[----:B01----:R-:W-:Y:S01]  /*4590*/  FADD R7, RZ, -R26 ;  /* 0x8000001aff077221 */ /* 0x003fe20000000000 */
[----:B------:R-:W-:Y:S01]  /*45a0*/  FADD R5, RZ, -R16 ;  /* 0x80000010ff057221 */ /* 0x000fe20000000000 */
[-C--:B------:R-:W-:Y:S01]  /*45b0*/  FMUL R65, R76, R46.reuse ;  /* 0x0000002e4c417220 */ /* 0x080fe20000400000 */
[----:B------:R-:W-:Y:S01]  /*45c0*/  FMUL R6, R39, R46 ;  /* 0x0000002e27067220 */ /* 0x000fe20000400000 */
[----:B------:R-:W-:Y:S01]  /*45d0*/  FMUL R4, R2, R7 ;  /* 0x0000000702047220 */ /* 0x000fe20000400000 */
[C---:B------:R-:W-:Y:S01]  /*45e0*/  FFMA R25, R57.reuse, R5, R92 ;  /* 0x0000000539197223 */ /* 0x040fe2000000005c */
[----:B------:R-:W-:Y:S01]  /*45f0*/  FFMA R66, R57, R7, R90 ;  /* 0x0000000739427223 */ /* 0x000fe2000000005a */
[----:B------:R-:W-:Y:S01]  /*4600*/  FMUL R7, R40, R41 ;  /* 0x0000002928077220 */ /* 0x000fe20000400000 */
[----:B------:R-:W-:Y:S01]  /*4610*/  FFMA R71, R3, R5, R4 ;  /* 0x0000000503477223 */ /* 0x000fe20000000004 */
[----:B------:R-:W-:Y:S01]  /*4620*/  FMUL R5, R78, R40 ;  /* 0x000000284e057220 */ /* 0x000fe20000400000 */
[-C--:B------:R-:W-:Y:S01]  /*4630*/  FMUL R4, R80, R41.reuse ;  /* 0x0000002950047220 */ /* 0x080fe20000400000 */
[----:B------:R-:W-:Y:S01]  /*4640*/  FMUL R10, R41, R46 ;  /* 0x0000002e290a7220 */ /* 0x000fe20000400000 */
[----:B------:R-:W-:Y:S01]  /*4650*/  FMUL R24, R39, R40 ;  /* 0x0000002827187220 */ /* 0x000fe20000400000 */
[----:B------:R-:W-:Y:S01]  /*4660*/  FADD R5, R5, R5 ;  /* 0x0000000505057221 */ /* 0x000fe20000000000 */
[----:B------:R-:W-:Y:S01]  /*4670*/  FADD R8, R65, R65 ;  /* 0x0000004141087221 */ /* 0x000fe20000000000 */
[----:B------:R-:W-:Y:S01]  /*4680*/  FADD R68, R4, R4 ;  /* 0x0000000404447221 */ /* 0x000fe20000000000 */
[-C--:B------:R-:W-:Y:S01]  /*4690*/  FFMA R6, R39, R46.reuse, R6 ;  /* 0x0000002e27067223 */ /* 0x080fe20000000006 */
[-C--:B------:R-:W-:Y:S01]  /*46a0*/  FFMA R7, R40, R41.reuse, R7 ;  /* 0x0000002928077223 */ /* 0x080fe20000000007 */
[----:B------:R-:W-:Y:S01]  /*46b0*/  FFMA R60, R41, R46, R10 ;  /* 0x0000002e293c7223 */ /* 0x000fe2000000000a */
[----:B------:R-:W-:Y:S01]  /*46c0*/  FFMA R63, R39, R40, R24 ;  /* 0x00000028273f7223 */ /* 0x000fe20000000018 */
[C---:B------:R-:W-:Y:S01]  /*46d0*/  FADD R4, -R8.reuse, R5 ;  /* 0x0000000508047221 */ /* 0x040fe20000000100 */
[--C-:B------:R-:W-:Y:S01]  /*46e0*/  FADD R8, R8, R68.reuse ;  /* 0x0000004408087221 */ /* 0x100fe20000000000 */
[C-C-:B------:R-:W-:Y:S01]  /*46f0*/  FADD R10, R6.reuse, R7.reuse ;  /* 0x00000007060a7221 */ /* 0x140fe20000000000 */
[----:B------:R-:W-:Y:S01]  /*4700*/  FADD R24, R6, -R7 ;  /* 0x8000000706187221 */ /* 0x000fe20000000000 */
[----:B------:R-:W-:Y:S01]  /*4710*/  FADD R68, -R5, R68 ;  /* 0x0000004405447221 */ /* 0x000fe20000000100 */
[----:B------:R-:W-:Y:S01]  /*4720*/  FMUL R6, R41, R41 ;  /* 0x0000002929067220 */ /* 0x000fe20000400000 */
[C---:B------:R-:W-:Y:S01]  /*4730*/  FMUL R64, R39.reuse, R39 ;  /* 0x0000002727407220 */ /* 0x040fe20000400000 */
[-C--:B------:R-:W-:Y:S01]  /*4740*/  FMUL R5, R40, R46.reuse ;  /* 0x0000002e28057220 */ /* 0x080fe20000400000 */
[-C--:B------:R-:W-:Y:S01]  /*4750*/  FMUL R62, R39, R41.reuse ;  /* 0x00000029273e7220 */ /* 0x080fe20000400000 */
[C-C-:B------:R-:W-:Y:S01]  /*4760*/  FADD R11, R60.reuse, R63.reuse ;  /* 0x0000003f3c0b7221 */ /* 0x140fe20000000000 */
[----:B------:R-:W-:Y:S01]  /*4770*/  FADD R60, R60, -R63 ;  /* 0x8000003f3c3c7221 */ /* 0x000fe20000000000 */
[----:B------:R-:W-:Y:S01]  /*4780*/  FMUL R63, R46, R46 ;  /* 0x0000002e2e3f7220 */ /* 0x000fe20000400000 */
[C---:B------:R-:W-:Y:S01]  /*4790*/  FMUL R7, R40.reuse, R40 ;  /* 0x0000002828077220 */ /* 0x040fe20000400000 */
[----:B------:R-:W-:Y:S01]  /*47a0*/  FFMA R6, R41, R41, R6 ;  /* 0x0000002929067223 */ /* 0x000fe20000000006 */
[C---:B------:R-:W-:Y:S01]  /*47b0*/  FFMA R72, R39.reuse, R39, R64 ;  /* 0x0000002727487223 */ /* 0x040fe20000000040 */
[----:B------:R-:W-:Y:S01]  /*47c0*/  FFMA R5, R40, R46, R5 ;  /* 0x0000002e28057223 */ /* 0x000fe20000000005 */
[----:B------:R-:W-:Y:S01]  /*47d0*/  FFMA R64, R39, R41, R62 ;  /* 0x0000002927407223 */ /* 0x000fe2000000003e */
[-C--:B------:R-:W-:Y:S01]  /*47e0*/  FMUL R77, R80, R40.reuse ;  /* 0x00000028504d7220 */ /* 0x080fe20000400000 */
[----:B------:R-:W-:Y:S01]  /*47f0*/  FMUL R67, R76, R39 ;  /* 0x000000274c437220 */ /* 0x000fe20000400000 */
[-C--:B------:R-:W-:Y:S01]  /*4800*/  FFMA R70, R40, R40.reuse, R7 ;  /* 0x0000002828467223 */ /* 0x080fe20000000007 */
[----:B------:R-:W-:Y:S01]  /*4810*/  FFMA R62, R63, 2, R6 ;  /* 0x400000003f3e7823 */ /* 0x000fe20000000006 */
[C---:B------:R-:W-:Y:S01]  /*4820*/  FADD R6, R5.reuse, -R64 ;  /* 0x8000004005067221 */ /* 0x040fe20000000000 */
[----:B------:R-:W-:Y:S01]  /*4830*/  FADD R69, RZ, -R14 ;  /* 0x8000000eff457221 */ /* 0x000fe20000000000 */
[----:B------:R-:W-:Y:S01]  /*4840*/  FADD R5, R5, R64 ;  /* 0x0000004005057221 */ /* 0x000fe20000000000 */
[----:B------:R-:W-:Y:S01]  /*4850*/  FADD R73, R77, R77 ;  /* 0x0000004d4d497221 */ /* 0x000fe20000000000 */
[----:B------:R-:W-:Y:S01]  /*4860*/  FADD R75, R67, R67 ;  /* 0x00000043434b7221 */ /* 0x000fe20000000000 */
[----:B------:R-:W-:Y:S01]  /*4870*/  FMUL R64, R78, R41 ;  /* 0x000000294e407220 */ /* 0x000fe20000400000 */
[----:B------:R-:W-:Y:S01]  /*4880*/  FFMA R7, R63, 2, R70 ;  /* 0x400000003f077823 */ /* 0x000fe20000000046 */
[----:B------:R-:W-:Y:S01]  /*4890*/  FMUL R70, R2, R27 ;  /* 0x0000001b02467220 */ /* 0x000fe20000400000 */
[-C--:B------:R-:W-:Y:S01]  /*48a0*/  FFMA R86, R57, R69.reuse, R86 ;  /* 0x0000004539567223 */ /* 0x080fe20000000056 */
[----:B------:R-:W-:Y:S01]  /*48b0*/  FFMA R71, R0, R69, R71 ;  /* 0x0000004500477223 */ /* 0x000fe20000000047 */
[----:B------:R-:W-:Y:S01]  /*48c0*/  FFMA R63, R63, 2, R72 ;  /* 0x400000003f3f7823 */ /* 0x000fe20000000048 */
[--C-:B------:R-:W-:Y:S01]  /*48d0*/  FADD R69, R73, R75.reuse ;  /* 0x0000004b49457221 */ /* 0x100fe20000000000 */
[----:B------:R-:W-:Y:S01]  /*48e0*/  FFMA R72, R64, 2, R75 ;  /* 0x4000000040487823 */ /* 0x000fe2000000004b */
[C---:B------:R-:W-:Y:S01]  /*48f0*/  FMUL R89, R76.reuse, R41 ;  /* 0x000000294c597220 */ /* 0x040fe20000400000 */
[----:B------:R-:W-:Y:S01]  /*4900*/  FMUL R76, R76, R40 ;  /* 0x000000284c4c7220 */ /* 0x000fe20000400000 */
[----:B------:R-:W-:Y:S01]  /*4910*/  FFMA R70, R3, R88, R70 ;  /* 0x0000005803467223 */ /* 0x000fe20000000046 */
[C---:B------:R-:W-:Y:S01]  /*4920*/  FFMA R74, R64.reuse, 2, R73 ;  /* 0x40000000404a7823 */ /* 0x040fe20000000049 */
[----:B------:R-:W-:Y:S01]  /*4930*/  FFMA R75, R64, 4, R69 ;  /* 0x40800000404b7823 */ /* 0x000fe20000000045 */
[----:B------:R-:W-:Y:S01]  /*4940*/  FADD R71, RZ, R71 ;  /* 0x00000047ff477221 */ /* 0x000fe20000000000 */
[----:B------:R-:W-:Y:S01]  /*4950*/  FFMA R64, R77, 4, R72 ;  /* 0x408000004d407823 */ /* 0x000fe20000000048 */
[----:B------:R-:W-:Y:S01]  /*4960*/  FADD R16, RZ, R16 ;  /* 0x00000010ff107221 */ /* 0x000fe20000000000 */
[----:B------:R-:W-:Y:S01]  /*4970*/  FADD R77, R76, R76 ;  /* 0x0000004c4c4d7221 */ /* 0x000fe20000000000 */
[----:B------:R-:W-:Y:S01]  /*4980*/  FFMA R70, R0, R19, R70 ;  /* 0x0000001300467223 */ /* 0x000fe20000000046 */
[C---:B------:R-:W-:Y:S01]  /*4990*/  FMUL R72, R80.reuse, R39 ;  /* 0x0000002750487220 */ /* 0x040fe20000400000 */
[----:B------:R-:W-:Y:S01]  /*49a0*/  FFMA R76, R65, 4, R68 ;  /* 0x40800000414c7823 */ /* 0x000fe20000000044 */
[-C--:B------:R-:W-:Y:S01]  /*49b0*/  FMUL R80, R80, R46.reuse ;  /* 0x0000002e50507220 */ /* 0x080fe20000400000 */
[----:B------:R-:W-:Y:S01]  /*49c0*/  FADD R65, RZ, R14 ;  /* 0x0000000eff417221 */ /* 0x000fe20000000000 */
[-C--:B------:R-:W-:Y:S01]  /*49d0*/  FFMA R66, R61, R71.reuse, R66 ;  /* 0x000000473d427223 */ /* 0x080fe20000000042 */
[-C--:B------:R-:W-:Y:S01]  /*49e0*/  FFMA R58, R58, R71.reuse, R25 ;  /* 0x000000473a3a7223 */ /* 0x080fe20000000019 */
[----:B------:R-:W-:Y:S01]  /*49f0*/  FFMA R61, R3, R71, R16 ;  /* 0x00000047033d7223 */ /* 0x000fe20000000010 */
[----:B------:R-:W-:Y:S01]  /*4a00*/  FADD R25, RZ, R26 ;  /* 0x0000001aff197221 */ /* 0x000fe20000000000 */
[----:B------:R-:W-:Y:S01]  /*4a10*/  FADD R85, R70, R85 ;  /* 0x0000005546557221 */ /* 0x000fe20000000000 */
[----:B------:R-:W-:Y:S01]  /*4a20*/  FFMA R87, R67, 4, R74 ;  /* 0x4080000043577823 */ /* 0x000fe2000000004a */
[----:B------:R-:W-:Y:S01]  /*4a30*/  FMUL R67, R78, R39 ;  /* 0x000000274e437220 */ /* 0x000fe20000400000 */
[----:B------:R-:W-:Y:S01]  /*4a40*/  FMUL R70, R80, 4 ;  /* 0x4080000050467820 */ /* 0x000fe20000400000 */
[-C--:B------:R-:W-:Y:S01]  /*4a50*/  FFMA R68, R0, R71.reuse, R65 ;  /* 0x0000004700447223 */ /* 0x080fe20000000041 */
[----:B------:R-:W-:Y:S01]  /*4a60*/  FADD R26, RZ, -R61 ;  /* 0x8000003dff1a7221 */ /* 0x000fe20000000000 */
[-C--:B------:R-:W-:Y:S01]  /*4a70*/  FFMA R65, R2, R71.reuse, R25 ;  /* 0x0000004702417223 */ /* 0x080fe20000000019 */
[----:B------:R-:W-:Y:S01]  /*4a80*/  FADD R80, R80, R80 ;  /* 0x0000005050507221 */ /* 0x000fe20000000000 */
[----:B------:R-:W-:Y:S01]  /*4a90*/  FMUL R78, R78, R46 ;  /* 0x0000002e4e4e7220 */ /* 0x000fe20000400000 */
[----:B------:R-:W-:Y:S01]  /*4aa0*/  FADD R89, R89, R89 ;  /* 0x0000005959597221 */ /* 0x000fe20000000000 */
[----:B------:R-:W-:Y:S01]  /*4ab0*/  FFMA R70, R67, 2, R70 ;  /* 0x4000000043467823 */ /* 0x000fe20000000046 */
[----:B------:R-:W-:Y:S01]  /*4ac0*/  FADD R14, RZ, -R68 ;  /* 0x80000044ff0e7221 */ /* 0x000fe20000000000 */
[----:B------:R-:W-:Y:S01]  /*4ad0*/  FFMA R86, R59, R71, R86 ;  /* 0x000000473b567223 */ /* 0x000fe20000000056 */
[----:B------:R-:W-:Y:S01]  /*4ae0*/  FADD R26, RZ, R26 ;  /* 0x0000001aff1a7221 */ /* 0x000fe20000000000 */
[----:B------:R-:W-:Y:S01]  /*4af0*/  FADD R59, RZ, -R65 ;  /* 0x80000041ff3b7221 */ /* 0x000fe20000000000 */
[----:B------:R-:W-:Y:S01]  /*4b00*/  FFMA R73, R67, 2, R80 ;  /* 0x4000000043497823 */ /* 0x000fe20000000050 */
[----:B------:R-:W-:Y:S01]  /*4b10*/  FFMA R25, R9, R88, R58 ;  /* 0x0000005809197223 */ /* 0x000fe2000000003a */
[----:B------:R-:W-:Y:S01]  /*4b20*/  ISETP.NE.U32.AND P0, PT, RZ, c[0x0][0xb50], PT ;  /* 0x0002d400ff007a0c */ /* 0x000fe20003f05070 */
[----:B------:R-:W-:Y:S01]  /*4b30*/  FADD R69, R78, R78 ;  /* 0x0000004e4e457221 */ /* 0x000fe20000000000 */
[----:B------:R-:W-:Y:S01]  /*4b40*/  FADD R67, R80, -R89 ;  /* 0x8000005950437221 */ /* 0x000fe20000000000 */
[----:B------:R-:W-:Y:S01]  /*4b50*/  FADD R74, -R89, R70 ;  /* 0x00000046594a7221 */ /* 0x000fe20000000100 */
[----:B------:R-:W-:Y:S01]  /*4b60*/  FADD R58, RZ, R14 ;  /* 0x0000000eff3a7221 */ /* 0x000fe20000000000 */
[----:B------:R-:W-:Y:S01]  /*4b70*/  FADD R70, R72, R72 ;  /* 0x0000004848467221 */ /* 0x000fe20000000000 */
[----:B------:R-:W-:Y:S01]  /*4b80*/  FFMA R89, R78, 4, R77 ;  /* 0x408000004e597823 */ /* 0x000fe2000000004d */
[C---:B------:R-:W-:Y:S01]  /*4b90*/  FFMA R14, R9.reuse, R27, R66 ;  /* 0x0000001b090e7223 */ /* 0x040fe20000000042 */
[----:B------:R-:W-:Y:S01]  /*4ba0*/  FMUL R75, R26, R75 ;  /* 0x0000004b1a4b7220 */ /* 0x000fe20000400000 */
[----:B------:R-:W-:Y:S01]  /*4bb0*/  FFMA R16, R9, R19, R86 ;  /* 0x0000001309107223 */ /* 0x000fe20000000056 */
[----:B------:R-:W-:Y:S01]  /*4bc0*/  FADD R59, RZ, R59 ;  /* 0x0000003bff3b7221 */ /* 0x000fe20000000000 */
[----:B------:R-:W-:Y:S01]  /*4bd0*/  FADD R9, R62, -1 ;  /* 0xbf8000003e097421 */ /* 0x000fe20000000000 */
[----:B------:R-:W-:Y:S01]  /*4be0*/  ISETP.NE.AND.EX P0, PT, RZ, c[0x0][0xb54], PT, P0 ;  /* 0x0002d500ff007a0c */ /* 0x000fe20003f05300 */
[C---:B------:R-:W-:Y:S01]  /*4bf0*/  FADD R72, R69.reuse, R77 ;  /* 0x0000004d45487221 */ /* 0x040fe20000000000 */
[----:B------:R-:W-:Y:S01]  /*4c00*/  FADD R69, R69, -R70 ;  /* 0x8000004645457221 */ /* 0x000fe20000000000 */
[----:B------:R-:W-:Y:S01]  /*4c10*/  FADD R89, -R70, R89 ;  /* 0x0000005946597221 */ /* 0x000fe20000000100 */
[----:B------:R-:W-:Y:S01]  /*4c20*/  FFMA R66, R58, R73, R75 ;  /* 0x000000493a427223 */ /* 0x000fe2000000004b */
[----:B------:R-:W-:Y:S01]  /*4c30*/  FADD R62, R63, -1 ;  /* 0xbf8000003f3e7421 */ /* 0x000fe20000000000 */
[----:B------:R-:W-:Y:S01]  /*4c40*/  FMUL R8, R26, R8 ;  /* 0x000000081a087220 */ /* 0x000fe20000400000 */
[----:B------:R-:W-:Y:S01]  /*4c50*/  FMUL R70, R58, R87 ;  /* 0x000000573a467220 */ /* 0x000fe20000400000 */
[C---:B------:R-:W-:Y:S01]  /*4c60*/  FMUL R27, R59.reuse, R74 ;  /* 0x0000004a3b1b7220 */ /* 0x040fe20000400000 */
[C---:B------:R-:W-:Y:S01]  /*4c70*/  FMUL R71, R26.reuse, R24 ;  /* 0x000000181a477220 */ /* 0x040fe20000400000 */
[C---:B------:R-:W-:Y:S01]  /*4c80*/  FMUL R63, R26.reuse, R9 ;  /* 0x000000091a3f7220 */ /* 0x040fe20000400000 */
[C---:B------:R-:W-:Y:S01]  /*4c90*/  FMUL R73, R59.reuse, R60 ;  /* 0x0000003c3b497220 */ /* 0x040fe20000400000 */
[C---:B------:R-:W-:Y:S01]  /*4ca0*/  FFMA R9, R59.reuse, R64, R8 ;  /* 0x000000403b097223 */ /* 0x040fe20000000008 */
[C---:B------:R-:W-:Y:S01]  /*4cb0*/  FFMA R19, R59.reuse, R72, R70 ;  /* 0x000000483b137223 */ /* 0x040fe20000000046 */
[----:B------:R-:W-:Y:S01]  /*4cc0*/  FFMA R27, R26, R89, R27 ;  /* 0x000000591a1b7223 */ /* 0x000fe2000000001b */
[C---:B------:R-:W-:Y:S01]  /*4cd0*/  FFMA R24, R58.reuse, R11, -R71 ;  /* 0x0000000b3a187223 */ /* 0x040fe20000000847 */
[----:B------:R-:W-:Y:S01]  /*4ce0*/  FFMA R63, R59, R10, R63 ;  /* 0x0000000a3b3f7223 */ /* 0x000fe2000000003f */
[C---:B------:R-:W-:Y:S01]  /*4cf0*/  FFMA R73, R58.reuse, R62, -R73 ;  /* 0x0000003e3a497223 */ /* 0x040fe20000000849 */
[----:B------:R-:W-:Y:S01]  /*4d00*/  FADD R7, R7, -1 ;  /* 0xbf80000007077421 */ /* 0x000fe20000000000 */
[C---:B------:R-:W-:Y:S01]  /*4d10*/  FFMA R4, R59.reuse, R4, R66 ;  /* 0x000000043b047223 */ /* 0x040fe20000000042 */
[----:B------:R-:W-:Y:S01]  /*4d20*/  FFMA R10, R58, -R69, R9 ;  /* 0x800000453a0a7223 */ /* 0x000fe20000000009 */
[----:B------:R-:W-:Y:S01]  /*4d30*/  FFMA R8, R26, -R67, R19 ;  /* 0x800000431a087223 */ /* 0x000fe20000000013 */
[C---:B------:R-:W-:Y:S01]  /*4d40*/  FFMA R27, R58.reuse, R76, R27 ;  /* 0x0000004c3a1b7223 */ /* 0x040fe2000000001b */
[----:B------:R-:W-:Y:S01]  /*4d50*/  FFMA R24, R59, R7, R24 ;  /* 0x000000073b187223 */ /* 0x000fe20000000018 */
[----:B------:R-:W-:Y:S01]  /*4d60*/  FFMA R63, R58, -R6, R63 ;  /* 0x800000063a3f7223 */ /* 0x000fe2000000003f */
[----:B------:R-:W-:Y:S01]  /*4d70*/  FFMA R73, R26, R5, R73 ;  /* 0x000000051a497223 */ /* 0x000fe20000000049 */
        /* <DEDUP_REMOVED lines=21> */
[----:B------:R0:W-:Y:S01]  /*4ed0*/  RED.E.ADD.F32.FTZ.RN.STRONG.GPU [R18.64+0x8], R73 ;  /* 0x000008491200798e */ /* 0x0001e2000c10e7a0 */
[----:B------:R-:W-:Y:S05]  /*4ee0*/  BRA `(.L_x_478) ;  /* 0x000000c000007947 */ /* 0x000fea0003800000 */
.L_x_477:
[----:B------:R-:W-:-:S04]  /*4ef0*/  ISETP.NE.U32.AND P0, PT, RZ, c[0x0][0x5f8], PT ;  /* 0x00017e00ff007a0c */ /* 0x000fc80003f05070 */
[----:B------:R-:W-:-:S13]  /*4f00*/  ISETP.NE.AND.EX P0, PT, RZ, c[0x0][0x5fc], PT, P0 ;  /* 0x00017f00ff007a0c */ /* 0x000fda0003f05300 */
[----:B------:R-:W-:Y:S05]  /*4f10*/  @!P0 BRA `(.L_x_478) ;  /* 0x0000009000008947 */ /* 0x000fea0003800000 */
[----:B------:R-:W-:Y:S01]  /*4f20*/  MOV R19, c[0x0][0x610] ;  /* 0x0001840000137a02 */ /* 0x000fe20000000f00 */
[----:B------:R-:W-:-:S03]  /*4f30*/  IMAD R15, R55, c[0x0][0x610], RZ ;  /* 0x00018400370f7a24 */ /* 0x000fc600078e02ff */
[----:B------:R-:W-:Y:S01]  /*4f40*/  SHF.R.S32.HI R9, RZ, 0x1f, R19 ;  /* 0x0000001fff097819 */ /* 0x000fe20000011413 */
[----:B------:R-:W-:-:S04]  /*4f50*/  IMAD.WIDE.U32 R18, R20, R19, c[0x0][0x5f8] ;  /* 0x00017e0014127625 */ /* 0x000fc800078e0013 */
[----:B------:R-:W-:-:S05]  /*4f60*/  IMAD R9, R20, R9, R15 ;  /* 0x0000000914097224 */ /* 0x000fca00078e020f */
[----:B------:R-:W-:-:S05]  /*4f70*/  IADD3 R19, R9, R19, RZ ;  /* 0x0000001309137210 */ /* 0x000fca0007ffe0ff */
[----:B------:R0:W-:Y:S04]  /*4f80*/  RED.E.ADD.F32.FTZ.RN.STRONG.GPU [R18.64], R63 ;  /* 0x0000003f1200798e */ /* 0x0001e8000c10e7a0 */
[----:B------:R0:W-:Y:S04]  /*4f90*/  RED.E.ADD.F32.FTZ.RN.STRONG.GPU [R18.64+0x4], R13 ;  /* 0x0000040d1200798e */ /* 0x0001e8000c10e7a0 */
[----:B------:R0:W-:Y:S02]  /*4fa0*/  RED.E.ADD.F32.FTZ.RN.STRONG.GPU [R18.64+0x8], R73 ;  /* 0x000008491200798e */ /* 0x0001e4000c10e7a0 */
.L_x_478:
[----:B------:R-:W-:Y:S01]  /*4fb0*/  FMUL R9, R34, R58 ;  /* 0x0000003a22097220 */ /* 0x000fe20000400000 */
[C---:B0-----:R-:W-:Y:S01]  /*4fc0*/  FMUL R18, R32.reuse, R59 ;  /* 0x0000003b20127220 */ /* 0x041fe20000400000 */
[----:B------:R-:W-:Y:S01]  /*4fd0*/  FMUL R13, R59, R31 ;  /* 0x0000001f3b0d7220 */ /* 0x000fe20000400000 */
[----:B------:R-:W-:Y:S01]  /*4fe0*/  BSSY B3, `(.L_x_479) ;  /* 0x000003c000037945 */ /* 0x000fe20003800000 */
[----:B------:R-:W-:Y:S01]  /*4ff0*/  FFMA R60, R32, R26, -R9 ;  /* 0x0000001a203c7223 */ /* 0x000fe20000000809 */
[-C--:B------:R-:W-:Y:S01]  /*5000*/  FMUL R32, R26, R29.reuse ;  /* 0x0000001d1a207220 */ /* 0x080fe20000400000 */
[C---:B------:R-:W-:Y:S01]  /*5010*/  FMUL R9, R58.reuse, R30 ;  /* 0x0000001e3a097220 */ /* 0x040fe20000400000 */
[C---:B------:R-:W-:Y:S01]  /*5020*/  FFMA R27, R33.reuse, R58, -R18 ;  /* 0x0000003a211b7223 */ /* 0x040fe20000000812 */
[----:B------:R-:W-:Y:S01]  /*5030*/  FMUL R33, R33, R26 ;  /* 0x0000001a21217220 */ /* 0x000fe20000400000 */
[----:B------:R-:W-:Y:S01]  /*5040*/  FFMA R18, R58, R29, -R13 ;  /* 0x0000001d3a127223 */ /* 0x000fe2000000080d */
[----:B------:R-:W-:Y:S01]  /*5050*/  FFMA R24, R26, R31, -R9 ;  /* 0x0000001f1a187223 */ /* 0x000fe20000000809 */
[----:B------:R-:W-:Y:S01]  /*5060*/  FFMA R32, R59, R30, -R32 ;  /* 0x0000001e3b207223 */ /* 0x000fe20000000820 */
[----:B------:R-:W-:Y:S01]  /*5070*/  FFMA R33, R34, R59, -R33 ;  /* 0x0000003b22217223 */ /* 0x000fe20000000821 */
[----:B------:R-:W-:Y:S01]  /*5080*/  FADD R83, -R18, R83 ;  /* 0x0000005312537221 */ /* 0x000fe20000000100 */
[----:B------:R-:W-:Y:S01]  /*5090*/  FADD R81, -R24, R81 ;  /* 0x0000005118517221 */ /* 0x000fe20000000100 */
[----:B------:R-:W-:Y:S01]  /*50a0*/  FADD R79, -R32, R79 ;  /* 0x0000004f204f7221 */ /* 0x000fe20000000100 */
[----:B------:R-:W-:Y:S05]  /*50b0*/  @!P2 BRA `(.L_x_480) ;  /* 0x000002e00000a947 */ /* 0x000fea0003800000 */
[----:B------:R-:W-:Y:S01]  /*50c0*/  ISETP.NE.U32.AND P0, PT, RZ, c[0x0][0x830], PT ;  /* 0x00020c00ff007a0c */ /* 0x000fe20003f05070 */
[----:B------:R-:W-:Y:S01]  /*50d0*/  CS2R R18, SRZ ;  /* 0x0000000000127805 */ /* 0x000fe2000001ff00 */
[----:B------:R-:W-:Y:S01]  /*50e0*/  MOV R13, RZ ;  /* 0x000000ff000d7202 */ /* 0x000fe20000000f00 */
[----:B------:R-:W-:Y:S01]  /*50f0*/  @P2 FADD R18, RZ, R60 ;  /* 0x0000003cff122221 */ /* 0x000fe20000000000 */
[----:B------:R-:W-:Y:S01]  /*5100*/  ISETP.NE.AND.EX P0, PT, RZ, c[0x0][0x834], PT, P0 ;  /* 0x00020d00ff007a0c */ /* 0x000fe20003f05300 */
[----:B------:R-:W-:Y:S01]  /*5110*/  @P2 FADD R19, RZ, R27 ;  /* 0x0000001bff132221 */ /* 0x000fe20000000000 */
[----:B------:R-:W-:-:S02]  /*5120*/  MOV R15, RZ ;  /* 0x000000ff000f7202 */ /* 0x000fc40000000f00 */
[----:B------:R-:W-:Y:S02]  /*5130*/  MOV R9, RZ ;  /* 0x000000ff00097202 */ /* 0x000fe40000000f00 */
[----:B------:R-:W-:Y:S02]  /*5140*/  @P2 MOV R13, R59 ;  /* 0x0000003b000d2202 */ /* 0x000fe40000000f00 */
[----:B------:R-:W-:Y:S02]  /*5150*/  @P2 MOV R15, R26 ;  /* 0x0000001a000f2202 */ /* 0x000fe40000000f00 */
[----:B------:R-:W-:Y:S01]  /*5160*/  @P2 MOV R9, R58 ;  /* 0x0000003a00092202 */ /* 0x000fe20000000f00 */
[----:B------:R-:W-:Y:S01]  /*5170*/  FADD R29, RZ, R13 ;  /* 0x0000000dff1d7221 */ /* 0x000fe20000000000 */
[----:B------:R-:W-:Y:S01]  /*5180*/  MOV R17, RZ ;  /* 0x000000ff00117202 */ /* 0x000fe20000000f00 */
[----:B------:R-:W-:Y:S01]  /*5190*/  @P2 FADD R17, RZ, R33 ;  /* 0x00000021ff112221 */ /* 0x000fe20000000000 */
[----:B------:R-:W-:Y:S01]  /*51a0*/  FADD R27, RZ, R15 ;  /* 0x0000000fff1b7221 */ /* 0x000fe20000000000 */
[----:B------:R-:W-:Y:S01]  /*51b0*/  FADD R31, RZ, R9 ;  /* 0x00000009ff1f7221 */ /* 0x000fe20000000000 */
[----:B------:R-:W-:Y:S01]  /*51c0*/  FADD R15, RZ, R18 ;  /* 0x00000012ff0f7221 */ /* 0x000fe20000000000 */
[----:B------:R-:W-:Y:S01]  /*51d0*/  FADD R17, RZ, R17 ;  /* 0x00000011ff117221 */ /* 0x000fe20000000000 */
[----:B------:R-:W-:Y:S01]  /*51e0*/  FADD R13, RZ, R19 ;  /* 0x00000013ff0d7221 */ /* 0x000fe20000000000 */
[----:B------:R-:W-:Y:S05]  /*51f0*/  @!P0 BRA `(.L_x_481) ;  /* 0x000000c000008947 */ /* 0x000fea0003800000 */
[----:B------:R-:W-:Y:S01]  /*5200*/  IMAD R18, R38, c[0x0][0x850], RZ ;  /* 0x0002140026127a24 */ /* 0x000fe200078e02ff */
        /* <DEDUP_REMOVED lines=9> */
[----:B------:R0:W-:Y:S01]  /*52a0*/  RED.E.ADD.F32.FTZ.RN.STRONG.GPU [R18.64+0x14], R31 ;  /* 0x0000141f1200798e */ /* 0x0001e2000c10e7a0 */
[----:B------:R-:W-:Y:S05]  /*52b0*/  BRA `(.L_x_480) ;  /* 0x000000e000007947 */ /* 0x000fea0003800000 */
.L_x_481:
        /* <DEDUP_REMOVED lines=13> */
[----:B------:R0:W-:Y:S02]  /*5390*/  RED.E.ADD.F32.FTZ.RN.STRONG.GPU [R18.64+0x14], R31 ;  /* 0x0000141f1200798e */ /* 0x0001e4000c10e7a0 */
.L_x_480:
[----:B------:R-:W-:Y:S05]  /*53a0*/  BSYNC B3 ;  /* 0x0000000000037941 */ /* 0x000fea0003800000 */
.L_x_479:
[----:B------:R-:W-:Y:S01]  /*53b0*/  ISETP.NE.U32.AND P0, PT, RZ, c[0x0][0x498], PT ;  /* 0x00012600ff007a0c */ /* 0x000fe20003f05070 */
[----:B------:R-:W-:Y:S01]  /*53c0*/  FFMA R4, R4, 0.5, RZ ;  /* 0x3f00000004047823 */ /* 0x000fe200000000ff */
[----:B------:R-:W-:-:S02]  /*53d0*/  FSETP.GEU.AND P1, PT, |R57|, c[0x0][0x508], PT ;  /* 0x0001420039007a0b */ /* 0x000fc40003f2e200 */
[----:B------:R-:W-:Y:S02]  /*53e0*/  ISETP.NE.AND.EX P0, PT, RZ, c[0x0][0x49c], PT, P0 ;  /* 0x00012700ff007a0c */ /* 0x000fe40003f05300 */
[----:B------:R-:W-:-:S11]  /*53f0*/  FSEL R9, R4, RZ, P1 ;  /* 0x000000ff04097208 */ /* 0x000fd60000800000 */
[----:B------:R-:W-:Y:S05]  /*5400*/  @!P0 BRA `(.L_x_419) ;  /* 0x0000003000008947 */ /* 0x000fea0003800000 */
[----:B------:R-:W-:-:S04]  /*5410*/  IADD3 R22, P0, R22, c[0x0][0x498], RZ ;  /* 0x0001260016167a10 */ /* 0x000fc80007f1e0ff */
[----:B------:R-:W-:-:S05]  /*5420*/  IADD3.X R23, R28, c[0x0][0x49c], RZ, P0, !PT ;  /* 0x000127001c177a10 */ /* 0x000fca00007fe4ff */
[----:B------:R1:W-:Y:S04]  /*5430*/  RED.E.ADD.F32.FTZ.RN.STRONG.GPU [R22.64], R9 ;  /* 0x000000091600798e */ /* 0x0003e8000c10e7a0 */
.L_x_419:
[----:B------:R-:W-:Y:S05]  /*5440*/  BSYNC B2 ;  /* 0x0000000000027941 */ /* 0x000fea0003800000 */
.L_x_418:
[----:B------:R-:W-:Y:S01]  /*5450*/  ISETP.NE.U32.AND P0, PT, RZ, c[0x0][0x788], PT ;  /* 0x0001e200ff007a0c */ /* 0x000fe20003f05070 */
[----:B0-----:R-:W-:-:S03]  /*5460*/  FADD R13, RZ, -R85 ;  /* 0x80000055ff0d7221 */ /* 0x001fc60000000000 */
[----:B------:R-:W-:-:S13]  /*5470*/  ISETP.NE.AND.EX P0, PT, RZ, c[0x0][0x78c], PT, P0 ;  /* 0x0001e300ff007a0c */ /* 0x000fda0003f05300 */
[----:B------:R-:W-:Y:S05]  /*5480*/  @!P0 BRA `(.L_x_482) ;  /* 0x0000007000008947 */ /* 0x000fea0003800000 */
[----:B------:R-:W-:Y:S01]  /*5490*/  MOV R19, c[0x0][0x7a8] ;  /* 0x0001ea0000137a02 */ /* 0x000fe20000000f00 */
[----:B-1----:R-:W-:-:S04]  /*54a0*/  IMAD R9, R53, c[0x0][0x7a8], RZ ;  /* 0x0001ea0035097a24 */ /* 0x002fc800078e02ff */
[C---:B------:R-:W-:Y:S02]  /*54b0*/  IMAD R9, R54.reuse, UR10, R9 ;  /* 0x0000000a36097c24 */ /* 0x040fe4000f8e0209 */
[----:B------:R-:W-:-:S05]  /*54c0*/  IMAD.WIDE.U32 R18, R54, R19, c[0x0][0x788] ;  /* 0x0001e20036127625 */ /* 0x000fca00078e0013 */
[----:B------:R-:W-:-:S05]  /*54d0*/  IADD3 R19, R19, R9, RZ ;  /* 0x0000000913137210 */ /* 0x000fca0007ffe0ff */
[----:B------:R0:W-:Y:S01]  /*54e0*/  RED.E.ADD.F32.FTZ.RN.STRONG.GPU [R18.64], R13 ;  /* 0x0000000d1200798e */ /* 0x0001e2000c10e7a0 */
[----:B------:R-:W-:Y:S05]  /*54f0*/  BRA `(.L_x_483) ;  /* 0x0000009000007947 */ /* 0x000fea0003800000 */
.L_x_482:
[----:B------:R-:W-:-:S04]  /*5500*/  ISETP.NE.U32.AND P0, PT, RZ, c[0x0][0x230], PT ;  /* 0x00008c00ff007a0c */ /* 0x000fc80003f05070 */
[----:B------:R-:W-:-:S13]  /*5510*/  ISETP.NE.AND.EX P0, PT, RZ, c[0x0][0x234], PT, P0 ;  /* 0x00008d00ff007a0c */ /* 0x000fda0003f05300 */
[----:B------:R-:W-:Y:S05]  /*5520*/  @!P0 BRA `(.L_x_483) ;  /* 0x0000006000008947 */ /* 0x000fea0003800000 */
[----:B------:R-:W-:Y:S01]  /*5530*/  MOV R19, c[0x0][0x248] ;  /* 0x0000920000137a02 */ /* 0x000fe20000000f00 */
[----:B------:R-:W-:-:S04]  /*5540*/  IMAD R4, R53, c[0x0][0x248], RZ ;  /* 0x0000920035047a24 */ /* 0x000fc800078e02ff */
[C---:B------:R-:W-:Y:S02]  /*5550*/  IMAD R45, R54.reuse, R45, R4 ;  /* 0x0000002d362d7224 */ /* 0x040fe400078e0204 */
[----:B------:R-:W-:-:S05]  /*5560*/  IMAD.WIDE.U32 R18, R54, R19, c[0x0][0x230] ;  /* 0x00008c0036127625 */ /* 0x000fca00078e0013 */
[----:B------:R-:W-:-:S05]  /*5570*/  IADD3 R19, R45, R19, RZ ;  /* 0x000000132d137210 */ /* 0x000fca0007ffe0ff */
[----:B------:R0:W-:Y:S02]  /*5580*/  RED.E.ADD.F32.FTZ.RN.STRONG.GPU [R18.64], R13 ;  /* 0x0000000d1200798e */ /* 0x0001e4000c10e7a0 */
.L_x_483:
[----:B------:R-:W-:Y:S01]  /*5590*/  ISETP.NE.U32.AND P0, PT, RZ, c[0x0][0xb88], PT ;  /* 0x0002e200ff007a0c */ /* 0x000fe20003f05070 */
[----:B------:R-:W-:-:S03]  /*55a0*/  FADD R85, RZ, R85 ;  /* 0x00000055ff557221 */ /* 0x000fc60000000000 */
[----:B------:R-:W-:Y:S01]  /*55b0*/  ISETP.NE.AND.EX P0, PT, RZ, c[0x0][0xb8c], PT, P0 ;  /* 0x0002e300ff007a0c */ /* 0x000fe20003f05300 */
[-C--:B------:R-:W-:Y:S01]  /*55c0*/  FFMA R25, R36, R85.reuse, R25 ;  /* 0x0000005524197223 */ /* 0x080fe20000000019 */
[-C--:B------:R-:W-:Y:S01]  /*55d0*/  FFMA R14, R37, R85.reuse, R14 ;  /* 0x00000055250e7223 */ /* 0x080fe2000000000e */
[-C--:B------:R-:W-:Y:S01]  /*55e0*/  FFMA R16, R35, R85.reuse, R16 ;  /* 0x0000005523107223 */ /* 0x080fe20000000010 */
[-C--:B------:R-:W-:Y:S01]  /*55f0*/  FFMA R3, R3, R85.reuse, RZ ;  /* 0x0000005503037223 */ /* 0x080fe200000000ff */
[-C--:B------:R-:W-:Y:S01]  /*5600*/  FFMA R2, R2, R85.reuse, RZ ;  /* 0x0000005502027223 */ /* 0x080fe200000000ff */
[----:B------:R-:W-:Y:S01]  /*5610*/  FFMA R0, R0, R85, RZ ;  /* 0x0000005500007223 */ /* 0x000fe200000000ff */
[----:B------:R-:W-:Y:S01]  /*5620*/  FADD R25, RZ, R25 ;  /* 0x00000019ff197221 */ /* 0x000fe20000000000 */
[----:B0-----:R-:W-:Y:S01]  /*5630*/  FADD R13, RZ, R14 ;  /* 0x0000000eff0d7221 */ /* 0x001fe20000000000 */
[----:B------:R-:W-:-:S04]  /*5640*/  FADD R17, RZ, R16 ;  /* 0x00000010ff117221 */ /* 0x000fc80000000000 */
[----:B------:R-:W-:Y:S05]  /*5650*/  @!P0 BRA `(.L_x_484) ;  /* 0x000000a000008947 */ /* 0x000fea0003800000 */
[----:B-1----:R-:W-:Y:S02]  /*5660*/  SHF.R.S32.HI R9, RZ, 0x1f, R20 ;  /* 0x0000001fff097819 */ /* 0x002fe40000011414 */
        /* <DEDUP_REMOVED lines=9> */
.L_x_484:
[----:B------:R-:W-:-:S04]  /*5700*/  ISETP.NE.U32.AND P0, PT, RZ, c[0x0][0x630], PT ;  /* 0x00018c00ff007a0c */ /* 0x000fc80003f05070 */
[----:B------:R-:W-:-:S13]  /*5710*/  ISETP.NE.AND.EX P0, PT, RZ, c[0x0][0x634], PT, P0 ;  /* 0x00018d00ff007a0c */ /* 0x000fda0003f05300 */
[----:B------:R-:W-:Y:S05]  /*5720*/  @!P0 BRA `(.L_x_485) ;  /* 0x0000009000008947 */ /* 0x000fea0003800000 */
[----:B------:R-:W-:Y:S01]  /*5730*/  MOV R15, c[0x0][0x648] ;  /* 0x00019200000f7a02 */ /* 0x000fe20000000f00 */
[----:B------:R-:W-:-:S03]  /*5740*/  IMAD R4, R55, c[0x0][0x648], RZ ;  /* 0x0001920037047a24 */ /* 0x000fc600078e02ff */
[----:B-1----:R-:W-:Y:S01]  /*5750*/  SHF.R.S32.HI R9, RZ, 0x1f, R15 ;  /* 0x0000001fff097819 */ /* 0x002fe2000001140f */
[----:B------:R-:W-:-:S04]  /*5760*/  IMAD.WIDE.U32 R14, R20, R15, c[0x0][0x630] ;  /* 0x00018c00140e7625 */ /* 0x000fc800078e000f */
[----:B------:R-:W-:-:S05]  /*5770*/  IMAD R9, R20, R9, R4 ;  /* 0x0000000914097224 */ /* 0x000fca00078e0204 */
[----:B------:R-:W-:-:S05]  /*5780*/  IADD3 R15, R9, R15, RZ ;  /* 0x0000000f090f7210 */ /* 0x000fca0007ffe0ff */
[----:B------:R0:W-:Y:S04]  /*5790*/  RED.E.ADD.F32.FTZ.RN.STRONG.GPU [R14.64], R25 ;  /* 0x000000190e00798e */ /* 0x0001e8000c10e7a0 */
[----:B------:R0:W-:Y:S04]  /*57a0*/  RED.E.ADD.F32.FTZ.RN.STRONG.GPU [R14.64+0x4], R13 ;  /* 0x0000040d0e00798e */ /* 0x0001e8000c10e7a0 */
[----:B------:R0:W-:Y:S02]  /*57b0*/  RED.E.ADD.F32.FTZ.RN.STRONG.GPU [R14.64+0x8], R17 ;  /* 0x000008110e00798e */ /* 0x0001e4000c10e7a0 */
.L_x_485:
[----:B------:R-:W-:Y:S01]  /*57c0*/  ISETP.GE.AND P0, PT, R51, RZ, PT ;  /* 0x000000ff3300720c */ /* 0x000fe20003f06270 */
[----:B------:R-:W-:Y:S01]  /*57d0*/  FMUL R26, R41, R41 ;  /* 0x00000029291a7220 */ /* 0x000fe20000400000 */
[C---:B------:R-:W-:Y:S01]  /*57e0*/  FMUL R30, R39.reuse, R39 ;  /* 0x00000027271e7220 */ /* 0x040fe20000400000 */
[-C--:B------:R-:W-:Y:S01]  /*57f0*/  FMUL R28, R39, R41.reuse ;  /* 0x00000029271c7220 */ /* 0x080fe20000400000 */
[----:B------:R-:W-:Y:S01]  /*5800*/  FSEL R31, R42, RZ, P0 ;  /* 0x000000ff2a1f7208 */ /* 0x000fe20000000000 */
[CC--:B0-----:R-:W-:Y:S01]  /*5810*/  FMUL R25, R40.reuse, R40.reuse ;  /* 0x0000002828197220 */ /* 0x0c1fe20000400000 */
[----:B------:R-:W-:Y:S01]  /*5820*/  FSEL R27, R43, RZ, P0 ;  /* 0x000000ff2b1b7208 */ /* 0x000fe20000000000 */
[-C--:B------:R-:W-:Y:S01]  /*5830*/  FMUL R14, R40, R41.reuse ;  /* 0x00000029280e7220 */ /* 0x080fe20000400000 */
[----:B------:R-:W-:Y:S01]  /*5840*/  FSEL R16, R44, RZ, P0 ;  /* 0x000000ff2c107208 */ /* 0x000fe20000000000 */
[C---:B------:R-:W-:Y:S01]  /*5850*/  FMUL R17, R39.reuse, R40 ;  /* 0x0000002827117220 */ /* 0x040fe20000400000 */
[-C--:B-1----:R-:W-:Y:S01]  /*5860*/  FMUL R9, R39, R46.reuse ;  /* 0x0000002e27097220 */ /* 0x082fe20000400000 */
[CC--:B------:R-:W-:Y:S01]  /*5870*/  FMUL R24, R41.reuse, R46.reuse ;  /* 0x0000002e29187220 */ /* 0x0c0fe20000400000 */
[----:B------:R-:W-:Y:S01]  /*5880*/  FMUL R15, R40, R46 ;  /* 0x0000002e280f7220 */ /* 0x000fe20000400000 */
[----:B------:R-:W-:Y:S01]  /*5890*/  FMUL R4, R50, R41 ;  /* 0x0000002932047220 */ /* 0x000fe20000400000 */
[CC--:B------:R-:W-:Y:S01]  /*58a0*/  FMUL R18, R48.reuse, R40.reuse ;  /* 0x0000002830127220 */ /* 0x0c0fe20000400000 */
[C---:B------:R-:W-:Y:S01]  /*58b0*/  FMUL R22, R48.reuse, R39 ;  /* 0x0000002730167220 */ /* 0x040fe20000400000 */
[-C--:B------:R-:W-:Y:S01]  /*58c0*/  FMUL R35, R48, R41.reuse ;  /* 0x0000002930237220 */ /* 0x080fe20000400000 */
[----:B------:R-:W-:Y:S01]  /*58d0*/  FFMA R37, R41, R41, R26 ;  /* 0x0000002929257223 */ /* 0x000fe2000000001a */
[C---:B------:R-:W-:Y:S01]  /*58e0*/  FFMA R63, R39.reuse, R39, R30 ;  /* 0x00000027273f7223 */ /* 0x040fe2000000001e */
[C---:B------:R-:W-:Y:S01]  /*58f0*/  FFMA R58, R39.reuse, R41, R28 ;  /* 0x00000029273a7223 */ /* 0x040fe2000000001c */
[----:B------:R-:W-:Y:S01]  /*5900*/  FMUL R57, R50, R39 ;  /* 0x0000002732397220 */ /* 0x000fe20000400000 */
[C---:B------:R-:W-:Y:S01]  /*5910*/  FMUL R13, R52.reuse, R40 ;  /* 0x00000028340d7220 */ /* 0x040fe20000400000 */
[C---:B------:R-:W-:Y:S01]  /*5920*/  FMUL R19, R52.reuse, R41 ;  /* 0x0000002934137220 */ /* 0x040fe20000400000 */
[----:B------:R-:W-:Y:S01]  /*5930*/  FMUL R23, R52, R39 ;  /* 0x0000002734177220 */ /* 0x000fe20000400000 */
[----:B------:R-:W-:Y:S01]  /*5940*/  FMUL R48, R48, R46 ;  /* 0x0000002e30307220 */ /* 0x000fe20000400000 */
[CC--:B------:R-:W-:Y:S01]  /*5950*/  FFMA R61, R40.reuse, R40.reuse, R25 ;  /* 0x00000028283d7223 */ /* 0x0c0fe20000000019 */
[----:B------:R-:W-:Y:S01]  /*5960*/  FFMA R36, R40, R41, R14 ;  /* 0x0000002928247223 */ /* 0x000fe2000000000e */
[C---:B------:R-:W-:Y:S01]  /*5970*/  FFMA R59, R39.reuse, R40, R17 ;  /* 0x00000028273b7223 */ /* 0x040fe20000000011 */
[-C--:B------:R-:W-:Y:S01]  /*5980*/  FFMA R33, R39, R46.reuse, R9 ;  /* 0x0000002e27217223 */ /* 0x080fe20000000009 */
[----:B------:R-:W-:Y:S01]  /*5990*/  FFMA R44, R41, R46, R24 ;  /* 0x0000002e292c7223 */ /* 0x000fe20000000018 */
[C---:B------:R-:W-:Y:S01]  /*59a0*/  FMUL R28, R16.reuse, R39 ;  /* 0x00000027101c7220 */ /* 0x040fe20000400000 */
[-C--:B------:R-:W-:Y:S01]  /*59b0*/  FMUL R26, R16, R41.reuse ;  /* 0x00000029101a7220 */ /* 0x080fe20000400000 */
[----:B------:R-:W-:Y:S01]  /*59c0*/  FMUL R29, R31, R41 ;  /* 0x000000291f1d7220 */ /* 0x000fe20000400000 */
[C---:B------:R-:W-:Y:S01]  /*59d0*/  FMUL R30, R27.reuse, R39 ;  /* 0x000000271b1e7220 */ /* 0x040fe20000400000 */
[-C--:B------:R-:W-:Y:S01]  /*59e0*/  FMUL R45, R50, R40.reuse ;  /* 0x00000028322d7220 */ /* 0x080fe20000400000 */
[-C--:B------:R-:W-:Y:S01]  /*59f0*/  FMUL R25, R16, R40.reuse ;  /* 0x0000002810197220 */ /* 0x080fe20000400000 */
[C---:B------:R-:W-:Y:S01]  /*5a00*/  FMUL R41, R27.reuse, R41 ;  /* 0x000000291b297220 */ /* 0x040fe20000400000 */
[-C--:B------:R-:W-:Y:S01]  /*5a10*/  FMUL R32, R27, R40.reuse ;  /* 0x000000281b207220 */ /* 0x080fe20000400000 */
[C---:B------:R-:W-:Y:S01]  /*5a20*/  FMUL R42, R31.reuse, R40 ;  /* 0x000000281f2a7220 */ /* 0x040fe20000400000 */
[----:B------:R-:W-:Y:S01]  /*5a30*/  FMUL R39, R31, R39 ;  /* 0x000000271f277220 */ /* 0x000fe20000400000 */
[-C--:B------:R-:W-:Y:S01]  /*5a40*/  FMUL R50, R50, R46.reuse ;  /* 0x0000002e32327220 */ /* 0x080fe20000400000 */
[-C--:B------:R-:W-:Y:S01]  /*5a50*/  FMUL R52, R52, R46.reuse ;  /* 0x0000002e34347220 */ /* 0x080fe20000400000 */
[-C--:B------:R-:W-:Y:S01]  /*5a60*/  FFMA R43, R40, R46.reuse, R15 ;  /* 0x0000002e282b7223 */ /* 0x080fe2000000000f */
[-C--:B------:R-:W-:Y:S01]  /*5a70*/  FMUL R16, R16, R46.reuse ;  /* 0x0000002e10107220 */ /* 0x080fe20000400000 */
[-C--:B------:R-:W-:Y:S01]  /*5a80*/  FMUL R27, R27, R46.reuse ;  /* 0x0000002e1b1b7220 */ /* 0x080fe20000400000 */
[-C--:B------:R-:W-:Y:S01]  /*5a90*/  FMUL R31, R31, R46.reuse ;  /* 0x0000002e1f1f7220 */ /* 0x080fe20000400000 */
[----:B------:R-:W-:Y:S01]  /*5aa0*/  FMUL R46, R46, R46 ;  /* 0x0000002e2e2e7220 */ /* 0x000fe20000400000 */
[----:B------:R-:W-:Y:S01]  /*5ab0*/  FADD R15, R4, R4 ;  /* 0x00000004040f7221 */ /* 0x000fe20000000000 */
[----:B------:R-:W-:Y:S01]  /*5ac0*/  FADD R13, R13, R13 ;  /* 0x0000000d0d0d7221 */ /* 0x000fe20000000000 */
[----:B------:R-:W-:Y:S01]  /*5ad0*/  FADD R4, R48, R48 ;  /* 0x0000003030047221 */ /* 0x000fe20000000000 */
[----:B------:R-:W-:Y:S01]  /*5ae0*/  FADD R24, R45, R45 ;  /* 0x0000002d2d187221 */ /* 0x000fe20000000000 */
[----:B------:R-:W-:Y:S01]  /*5af0*/  FFMA R17, R46, 2, R37 ;  /* 0x400000002e117823 */ /* 0x000fe20000000025 */
[--C-:B------:R-:W-:Y:S01]  /*5b00*/  FADD R37, -R13, R15.reuse ;  /* 0x0000000f0d257221 */ /* 0x100fe20000000100 */
[----:B------:R-:W-:Y:S01]  /*5b10*/  FADD R40, R4, R15 ;  /* 0x0000000f04287221 */ /* 0x000fe20000000000 */
[C-C-:B------:R-:W-:Y:S01]  /*5b20*/  FADD R15, R33.reuse, R36.reuse ;  /* 0x00000024210f7221 */ /* 0x140fe20000000000 */
[----:B------:R-:W-:Y:S01]  /*5b30*/  FADD R62, R33, -R36 ;  /* 0x80000024213e7221 */ /* 0x000fe20000000000 */
[----:B------:R-:W-:Y:S01]  /*5b40*/  FADD R34, R22, R22 ;  /* 0x0000001616227221 */ /* 0x000fe20000000000 */
[----:B------:R-:W-:Y:S01]  /*5b50*/  FFMA R33, R19, 2, R24 ;  /* 0x4000000013217823 */ /* 0x000fe20000000018 */
[----:B------:R-:W-:Y:S01]  /*5b60*/  FADD R9, -R4, R13 ;  /* 0x0000000d04097221 */ /* 0x000fe20000000100 */
[C-C-:B------:R-:W-:Y:S01]  /*5b70*/  FADD R4, R43.reuse, -R58.reuse ;  /* 0x8000003a2b047221 */ /* 0x140fe20000000000 */
[----:B------:R-:W-:Y:S01]  /*5b80*/  FADD R13, R43, R58 ;  /* 0x0000003a2b0d7221 */ /* 0x000fe20000000000 */
[--C-:B------:R-:W-:Y:S01]  /*5b90*/  FADD R36, R24, R34.reuse ;  /* 0x0000002218247221 */ /* 0x100fe20000000000 */
[----:B------:R-:W-:Y:S01]  /*5ba0*/  FFMA R58, R22, 4, R33 ;  /* 0x40800000163a7823 */ /* 0x000fe20000000021 */
[----:B------:R-:W-:Y:S01]  /*5bb0*/  FFMA R34, R19, 2, R34 ;  /* 0x4000000013227823 */ /* 0x000fe20000000022 */
[C---:B------:R-:W-:Y:S01]  /*5bc0*/  FADD R22, R50.reuse, R50 ;  /* 0x0000003232167221 */ /* 0x040fe20000000000 */
[----:B------:R-:W-:Y:S01]  /*5bd0*/  FMUL R50, R50, 4 ;  /* 0x4080000032327820 */ /* 0x000fe20000400000 */
[C---:B------:R-:W-:Y:S01]  /*5be0*/  FFMA R14, R46.reuse, 2, R61 ;  /* 0x400000002e0e7823 */ /* 0x040fe2000000003d */
[----:B------:R-:W-:Y:S01]  /*5bf0*/  FFMA R64, R46, 2, R63 ;  /* 0x400000002e407823 */ /* 0x000fe2000000003f */
[----:B------:R-:W-:Y:S01]  /*5c00*/  FFMA R45, R45, 4, R34 ;  /* 0x408000002d2d7823 */ /* 0x000fe20000000022 */
[----:B------:R-:W-:Y:S01]  /*5c10*/  FFMA R46, R19, 4, R36 ;  /* 0x40800000132e7823 */ /* 0x000fe20000000024 */
[----:B------:R-:W-:Y:S01]  /*5c20*/  FADD R33, R18, R18 ;  /* 0x0000001212217221 */ /* 0x000fe20000000000 */
[----:B------:R-:W-:Y:S01]  /*5c30*/  FADD R35, R35, R35 ;  /* 0x0000002323237221 */ /* 0x000fe20000000000 */
[----:B------:R-:W-:Y:S01]  /*5c40*/  FFMA R50, R23, 2, R50 ;  /* 0x4000000017327823 */ /* 0x000fe20000000032 */
[----:B------:R-:W-:Y:S01]  /*5c50*/  FADD R34, RZ, -R0 ;  /* 0x80000000ff227221 */ /* 0x000fe20000000000 */
[----:B------:R-:W-:Y:S01]  /*5c60*/  FADD R19, R57, R57 ;  /* 0x0000003939137221 */ /* 0x000fe20000000000 */
[----:B------:R-:W-:Y:S01]  /*5c70*/  FADD R18, R52, R52 ;  /* 0x0000003434127221 */ /* 0x000fe20000000000 */
[C-C-:B------:R-:W-:Y:S01]  /*5c80*/  FADD R63, R44.reuse, R59.reuse ;  /* 0x0000003b2c3f7221 */ /* 0x140fe20000000000 */
[----:B------:R-:W-:Y:S01]  /*5c90*/  FADD R65, R44, -R59 ;  /* 0x8000003b2c417221 */ /* 0x000fe20000000000 */
[----:B------:R-:W-:Y:S01]  /*5ca0*/  FFMA R44, R23, 2, R22 ;  /* 0x40000000172c7823 */ /* 0x000fe20000000016 */
[----:B------:R-:W-:Y:S01]  /*5cb0*/  FFMA R24, R52, 4, R33 ;  /* 0x4080000034187823 */ /* 0x000fe20000000021 */
[----:B------:R-:W-:Y:S01]  /*5cc0*/  FADD R22, R22, -R35 ;  /* 0x8000002316167221 */ /* 0x000fe20000000000 */
[----:B------:R-:W-:Y:S01]  /*5cd0*/  FADD R61, -R35, R50 ;  /* 0x00000032233d7221 */ /* 0x000fe20000000100 */
[----:B------:R-:W-:Y:S01]  /*5ce0*/  FADD R23, R34, R79 ;  /* 0x0000004f22177221 */ /* 0x000fe20000000000 */
[C---:B------:R-:W-:Y:S01]  /*5cf0*/  FADD R59, R18.reuse, R33 ;  /* 0x00000021123b7221 */ /* 0x040fe20000000000 */
[----:B------:R-:W-:Y:S01]  /*5d00*/  FADD R52, R18, -R19 ;  /* 0x8000001312347221 */ /* 0x000fe20000000000 */
[----:B------:R-:W-:Y:S01]  /*5d10*/  FADD R41, R41, R41 ;  /* 0x0000002929297221 */ /* 0x000fe20000000000 */
[----:B------:R-:W-:Y:S01]  /*5d20*/  FADD R35, R42, R42 ;  /* 0x0000002a2a237221 */ /* 0x000fe20000000000 */
[----:B------:R-:W-:Y:S01]  /*5d30*/  FADD R34, R16, R16 ;  /* 0x0000001010227221 */ /* 0x000fe20000000000 */
[----:B------:R-:W-:Y:S01]  /*5d40*/  FADD R18, RZ, -R3 ;  /* 0x80000003ff127221 */ /* 0x000fe20000000000 */
[----:B------:R-:W-:Y:S01]  /*5d50*/  FADD R60, -R19, R24 ;  /* 0x00000018133c7221 */ /* 0x000fe20000000100 */
[----:B------:R-:W-:Y:S01]  /*5d60*/  FFMA R24, R48, 4, R37 ;  /* 0x4080000030187823 */ /* 0x000fe20000000025 */
[----:B------:R-:W-:Y:S01]  /*5d70*/  FADD R19, -R34, R35 ;  /* 0x0000002322137221 */ /* 0x000fe20000000100 */
[----:B------:R-:W-:Y:S01]  /*5d80*/  FADD R43, -R35, R41 ;  /* 0x00000029232b7221 */ /* 0x000fe20000000100 */
[----:B------:R-:W-:Y:S01]  /*5d90*/  FADD R36, RZ, -R2 ;  /* 0x80000002ff247221 */ /* 0x000fe20000000000 */
[----:B------:R-:W-:Y:S01]  /*5da0*/  FADD R33, R18, R83 ;  /* 0x0000005312217221 */ /* 0x000fe20000000000 */
[----:B------:R-:W-:Y:S01]  /*5db0*/  FADD R37, R34, R41 ;  /* 0x0000002922257221 */ /* 0x000fe20000000000 */
[----:B------:R-:W-:Y:S01]  /*5dc0*/  FADD R35, R29, R29 ;  /* 0x0000001d1d237221 */ /* 0x000fe20000000000 */
[----:B------:R-:W-:Y:S01]  /*5dd0*/  FADD R18, RZ, -R83 ;  /* 0x80000053ff127221 */ /* 0x000fe20000000000 */
[----:B------:R-:W-:Y:S01]  /*5de0*/  FADD R34, R32, R32 ;  /* 0x0000002020227221 */ /* 0x000fe20000000000 */
[----:B------:R-:W-:Y:S01]  /*5df0*/  FADD R48, R36, R81 ;  /* 0x0000005124307221 */ /* 0x000fe20000000000 */
[----:B------:R-:W-:Y:S01]  /*5e00*/  FMUL R57, R33, R40 ;  /* 0x0000002821397220 */ /* 0x000fe20000400000 */
[----:B------:R-:W-:Y:S01]  /*5e10*/  FFMA R35, R28, 2, R35 ;  /* 0x400000001c237823 */ /* 0x000fe20000000023 */
[----:B------:R-:W-:Y:S01]  /*5e20*/  FADD R79, RZ, -R79 ;  /* 0x8000004fff4f7221 */ /* 0x000fe20000000000 */
[-C--:B------:R-:W-:Y:S01]  /*5e30*/  FMUL R36, R62, R18.reuse ;  /* 0x000000123e247220 */ /* 0x080fe20000400000 */
[----:B------:R-:W-:Y:S01]  /*5e40*/  FFMA R41, R29, 2, R34 ;  /* 0x400000001d297823 */ /* 0x000fe20000000022 */
[----:B------:R-:W-:Y:S01]  /*5e50*/  FFMA R50, R48, R45, R57 ;  /* 0x0000002d30327223 */ /* 0x000fe20000000039 */
[----:B------:R-:W-:Y:S01]  /*5e60*/  FFMA R35, R32, 4, R35 ;  /* 0x4080000020237823 */ /* 0x000fe20000000023 */
[----:B------:R-:W-:Y:S01]  /*5e70*/  FFMA R45, R63, R79, -R36 ;  /* 0x0000004f3f2d7223 */ /* 0x000fe20000000824 */
[C---:B------:R-:W-:Y:S01]  /*5e80*/  FFMA R32, R28.reuse, 4, R41 ;  /* 0x408000001c207823 */ /* 0x040fe20000000029 */
[----:B------:R-:W-:Y:S01]  /*5e90*/  FFMA R36, R28, 2, R34 ;  /* 0x400000001c247823 */ /* 0x000fe20000000022 */
[----:B------:R-:W-:Y:S01]  /*5ea0*/  FADD R41, R30, R30 ;  /* 0x0000001e1e297221 */ /* 0x000fe20000000000 */
[C---:B------:R-:W-:Y:S01]  /*5eb0*/  FMUL R30, R31.reuse, 4 ;  /* 0x408000001f1e7820 */ /* 0x040fe20000400000 */
[----:B------:R-:W-:Y:S01]  /*5ec0*/  FADD R28, R31, R31 ;  /* 0x0000001f1f1c7221 */ /* 0x000fe20000000000 */
[----:B------:R-:W-:Y:S01]  /*5ed0*/  FADD R31, R26, R26 ;  /* 0x0000001a1a1f7221 */ /* 0x000fe20000000000 */
[C---:B------:R-:W-:Y:S01]  /*5ee0*/  FADD R26, R27.reuse, R27 ;  /* 0x0000001b1b1a7221 */ /* 0x040fe20000000000 */
[----:B------:R-:W-:Y:S01]  /*5ef0*/  FMUL R34, R27, 4 ;  /* 0x408000001b227820 */ /* 0x000fe20000400000 */
[C---:B------:R-:W-:Y:S01]  /*5f00*/  FFMA R30, R25.reuse, 2, R30 ;  /* 0x40000000191e7823 */ /* 0x040fe2000000001e */
[----:B------:R-:W-:Y:S01]  /*5f10*/  FFMA R27, R25, 2, R28 ;  /* 0x40000000191b7823 */ /* 0x000fe2000000001c */
[----:B------:R-:W-:Y:S01]  /*5f20*/  FADD R25, R28, -R41 ;  /* 0x800000291c197221 */ /* 0x000fe20000000000 */
[C---:B------:R-:W-:Y:S01]  /*5f30*/  FFMA R34, R39.reuse, 2, R34 ;  /* 0x4000000027227823 */ /* 0x040fe20000000022 */
[----:B------:R-:W-:Y:S01]  /*5f40*/  FFMA R28, R39, 2, R26 ;  /* 0x40000000271c7823 */ /* 0x000fe2000000001a */
[-C--:B------:R-:W-:Y:S01]  /*5f50*/  FMUL R39, R46, R33.reuse ;  /* 0x000000212e277220 */ /* 0x080fe20000400000 */
[----:B------:R-:W-:Y:S01]  /*5f60*/  FMUL R40, R62, R33 ;  /* 0x000000213e287220 */ /* 0x000fe20000400000 */
[----:B------:R-:W-:Y:S01]  /*5f70*/  FADD R41, -R41, R30 ;  /* 0x0000001e29297221 */ /* 0x000fe20000000100 */
[----:B------:R-:W-:Y:S01]  /*5f80*/  FADD R14, R14, -1 ;  /* 0xbf8000000e0e7421 */ /* 0x000fe20000000000 */
[-C--:B------:R-:W-:Y:S01]  /*5f90*/  FFMA R44, R44, R23.reuse, R39 ;  /* 0x000000172c2c7223 */ /* 0x080fe20000000027 */
[----:B------:R-:W-:Y:S01]  /*5fa0*/  FADD R39, R17, -1 ;  /* 0xbf80000011277421 */ /* 0x000fe20000000000 */
[----:B------:R-:W-:Y:S01]  /*5fb0*/  FFMA R57, R63, R23, -R40 ;  /* 0x000000173f397223 */ /* 0x000fe20000000828 */
[----:B------:R-:W-:Y:S01]  /*5fc0*/  FADD R40, RZ, -R81 ;  /* 0x80000051ff287221 */ /* 0x000fe20000000000 */
[----:B------:R-:W-:Y:S01]  /*5fd0*/  FFMA R43, R16, 4, R43 ;  /* 0x40800000102b7823 */ /* 0x000fe2000000002b */
[----:B------:R-:W-:Y:S01]  /*5fe0*/  FMUL R30, R48, R61 ;  /* 0x0000003d301e7220 */ /* 0x000fe20000400000 */
[----:B------:R-:W-:Y:S01]  /*5ff0*/  FADD R26, R26, -R31 ;  /* 0x8000001f1a1a7221 */ /* 0x000fe20000000000 */
[----:B------:R-:W-:Y:S01]  /*6000*/  FADD R34, -R31, R34 ;  /* 0x000000221f227221 */ /* 0x000fe20000000100 */
[----:B------:R-:W-:Y:S01]  /*6010*/  FMUL R16, R39, R18 ;  /* 0x0000001227107220 */ /* 0x000fe20000400000 */
[----:B------:R-:W-:Y:S01]  /*6020*/  FFMA R29, R29, 4, R36 ;  /* 0x408000001d1d7823 */ /* 0x000fe20000000024 */
[----:B------:R-:W-:Y:S01]  /*6030*/  FMUL R31, R23, R58 ;  /* 0x0000003a171f7220 */ /* 0x000fe20000400000 */
[C---:B------:R-:W-:Y:S01]  /*6040*/  FFMA R45, R14.reuse, R40, R45 ;  /* 0x000000280e2d7223 */ /* 0x040fe2000000002d */
[----:B------:R-:W-:Y:S01]  /*6050*/  FFMA R57, R14, R48, R57 ;  /* 0x000000300e397223 */ /* 0x000fe20000000039 */
[----:B------:R-:W-:Y:S01]  /*6060*/  ISETP.NE.U32.AND P0, PT, RZ, c[0x0][0xb18], PT ;  /* 0x0002c600ff007a0c */ /* 0x000fe20003f05070 */
[----:B------:R-:W-:Y:S01]  /*6070*/  FFMA R60, R33, R60, R30 ;  /* 0x0000003c213c7223 */ /* 0x000fe2000000001e */
[----:B------:R-:W-:Y:S01]  /*6080*/  FADD R14, RZ, R18 ;  /* 0x00000012ff0e7221 */ /* 0x000fe20000000000 */
[----:B------:R-:W-:Y:S01]  /*6090*/  FFMA R30, R15, R40, R16 ;  /* 0x000000280f1e7223 */ /* 0x000fe20000000010 */
[C---:B------:R-:W-:Y:S01]  /*60a0*/  FMUL R37, R18.reuse, R37 ;  /* 0x0000002512257220 */ /* 0x040fe20000400000 */
[----:B------:R-:W-:Y:S01]  /*60b0*/  FMUL R41, R18, R41 ;  /* 0x0000002912297220 */ /* 0x000fe20000400000 */
[----:B------:R-:W-:Y:S01]  /*60c0*/  FFMA R36, R48, R59, R31 ;  /* 0x0000003b30247223 */ /* 0x000fe2000000001f */
[----:B------:R-:W-:Y:S01]  /*60d0*/  FMUL R16, R40, R27 ;  /* 0x0000001b28107220 */ /* 0x000fe20000400000 */
[----:B------:R-:W-:Y:S01]  /*60e0*/  FMUL R29, R29, R18 ;  /* 0x000000121d1d7220 */ /* 0x000fe20000400000 */
[----:B------:R-:W-:Y:S01]  /*60f0*/  FMUL R31, R39, R33 ;  /* 0x00000021271f7220 */ /* 0x000fe20000400000 */
[----:B------:R-:W-:Y:S01]  /*6100*/  ISETP.NE.AND.EX P0, PT, RZ, c[0x0][0xb1c], PT, P0 ;  /* 0x0002c700ff007a0c */ /* 0x000fe20003f05300 */
[----:B------:R-:W-:Y:S01]  /*6110*/  FADD R63, R64, -1 ;  /* 0xbf800000403f7421 */ /* 0x000fe20000000000 */
[C---:B------:R-:W-:Y:S01]  /*6120*/  FMUL R42, R65.reuse, R40 ;  /* 0x00000028412a7220 */ /* 0x040fe20000400000 */
[-C--:B------:R-:W-:Y:S01]  /*6130*/  FMUL R62, R65, R48.reuse ;  /* 0x00000030413e7220 */ /* 0x080fe20000400000 */
[----:B------:R-:W-:Y:S01]  /*6140*/  FADD R39, R14, R33 ;  /* 0x000000210e277221 */ /* 0x000fe20000000000 */
[----:B------:R-:W-:Y:S01]  /*6150*/  FFMA R44, R9, R48, R44 ;  /* 0x00000030092c7223 */ /* 0x000fe2000000002c */
[C---:B------:R-:W-:Y:S01]  /*6160*/  FFMA R14, R40.reuse, R35, R37 ;  /* 0x00000023280e7223 */ /* 0x040fe20000000025 */
[----:B------:R-:W-:Y:S01]  /*6170*/  FFMA R34, R40, R34, R41 ;  /* 0x0000002228227223 */ /* 0x000fe20000000029 */
[----:B------:R-:W-:Y:S01]  /*6180*/  FFMA R9, R79, R32, R16 ;  /* 0x000000204f097223 */ /* 0x000fe20000000010 */
[-C--:B------:R-:W-:Y:S01]  /*6190*/  FFMA R28, R28, R79.reuse, R29 ;  /* 0x0000004f1c1c7223 */ /* 0x080fe2000000001d */
[C---:B------:R-:W-:Y:S01]  /*61a0*/  FFMA R42, R63.reuse, R79, -R42 ;  /* 0x0000004f3f2a7223 */ /* 0x040fe2000000082a */
[----:B------:R-:W-:Y:S01]  /*61b0*/  FFMA R62, R63, R23, -R62 ;  /* 0x000000173f3e7223 */ /* 0x000fe2000000083e */
[C---:B------:R-:W-:Y:S01]  /*61c0*/  FFMA R25, R79.reuse, -R25, R14 ;  /* 0x800000194f197223 */ /* 0x040fe2000000000e */
[----:B------:R-:W-:Y:S01]  /*61d0*/  FFMA R43, R79, R43, R34 ;  /* 0x0000002b4f2b7223 */ /* 0x000fe20000000022 */
[----:B------:R-:W-:Y:S01]  /*61e0*/  FFMA R31, R15, R48, R31 ;  /* 0x000000300f1f7223 */ /* 0x000fe2000000001f */
[----:B------:R-:W-:Y:S01]  /*61f0*/  FFMA R9, R18, -R26, R9 ;  /* 0x8000001a12097223 */ /* 0x000fe20000000009 */
[----:B------:R-:W-:Y:S01]  /*6200*/  FFMA R28, R19, R40, R28 ;  /* 0x00000028131c7223 */ /* 0x000fe2000000001c */
[C---:B------:R-:W-:Y:S01]  /*6210*/  FFMA R42, R13.reuse, R18, R42 ;  /* 0x000000120d2a7223 */ /* 0x040fe2000000002a */
[----:B------:R-:W-:Y:S01]  /*6220*/  FFMA R62, R13, R33, R62 ;  /* 0x000000210d3e7223 */ /* 0x000fe2000000003e */
[----:B------:R-:W-:Y:S01]  /*6230*/  FFMA R17, R23, -R52, R50 ;  /* 0x8000003417117223 */ /* 0x000fe20000000032 */
[----:B------:R-:W-:Y:S01]  /*6240*/  FADD R15, RZ, R40 ;  /* 0x00000028ff0f7221 */ /* 0x000fe20000000000 */
[----:B------:R-:W-:Y:S01]  /*6250*/  FFMA R33, R33, -R22, R36 ;  /* 0x8000001621217223 */ /* 0x000fe20000000024 */
[----:B------:R-:W-:Y:S01]  /*6260*/  FFMA R13, R23, R24, R60 ;  /* 0x00000018170d7223 */ /* 0x000fe2000000003c */
[----:B------:R-:W-:Y:S01]  /*6270*/  FADD R10, R25, R10 ;  /* 0x0000000a190a7221 */ /* 0x000fe20000000000 */
[----:B------:R-:W-:Y:S01]  /*6280*/  FADD R12, R43, R12 ;  /* 0x0000000c2b0c7221 */ /* 0x000fe20000000000 */
[----:B------:R-:W-:Y:S01]  /*6290*/  FADD R22, RZ, R79 ;  /* 0x0000004fff167221 */ /* 0x000fe20000000000 */
[C---:B------:R-:W-:Y:S01]  /*62a0*/  FFMA R31, -R4.reuse, R23, R31 ;  /* 0x00000017041f7223 */ /* 0x040fe2000000011f */
[----:B------:R-:W-:Y:S01]  /*62b0*/  FFMA R30, -R4, R79, R30 ;  /* 0x0000004f041e7223 */ /* 0x000fe2000000011e */
[----:B------:R-:W-:Y:S01]  /*62c0*/  FADD R8, R9, R8 ;  /* 0x0000000809087221 */ /* 0x000fe20000000000 */
        /* <DEDUP_REMOVED lines=24> */
.L_x_486:
        /* <DEDUP_REMOVED lines=12> */
.L_x_487:
[----:B------:R-:W-:Y:S01]  /*6510*/  BSSY B2, `(.L_x_488) ;  /* 0x000003f000027945 */ /* 0x000fe20003800000 */
[----:B------:R-:W-:Y:S05]  /*6520*/  @!P2 BRA `(.L_x_489) ;  /* 0x000003d00000a947 */ /* 0x000fea0003800000 */
[----:B------:R-:W-:Y:S01]  /*6530*/  ISETP.NE.U32.AND P0, PT, RZ, c[0x0][0x868], PT ;  /* 0x00021a00ff007a0c */ /* 0x000fe20003f05070 */
[----:B------:R-:W-:Y:S01]  /*6540*/  FADD R39, RZ, R39 ;  /* 0x00000027ff277221 */ /* 0x000fe20000000000 */
[----:B0-----:R-:W-:Y:S01]  /*6550*/  FADD R17, RZ, R46 ;  /* 0x0000002eff117221 */ /* 0x001fe20000000000 */
[----:B------:R-:W-:Y:S01]  /*6560*/  FADD R19, RZ, R22 ;  /* 0x00000016ff137221 */ /* 0x000fe20000000000 */
[----:B------:R-:W-:Y:S01]  /*6570*/  ISETP.NE.AND.EX P0, PT, RZ, c[0x0][0x86c], PT, P0 ;  /* 0x00021b00ff007a0c */ /* 0x000fe20003f05300 */
[----:B------:R-:W-:Y:S01]  /*6580*/  FADD R23, RZ, R44 ;  /* 0x0000002cff177221 */ /* 0x000fe20000000000 */
[----:B------:R-:W-:Y:S01]  /*6590*/  FADD R25, RZ, R10 ;  /* 0x0000000aff197221 */ /* 0x000fe20000000000 */
[----:B------:R-:W-:Y:S01]  /*65a0*/  FADD R33, RZ, R33 ;  /* 0x00000021ff217221 */ /* 0x000fe20000000000 */
[----:B------:R-:W-:-:S09]  /*65b0*/  FADD R27, RZ, R12 ;  /* 0x0000000cff1b7221 */ /* 0x000fd20000000000 */
        /* <DEDUP_REMOVED lines=8> */
[----:B------:R0:W-:Y:S01]  /*6640*/  RED.E.ADD.F32.FTZ.RN.STRONG.GPU [R8.64+0x8], R15 ;  /* 0x0000080f0800798e */ /* 0x0001e2000c10e7a0 */
[----:B------:R-:W-:Y:S05]  /*6650*/  BRA `(.L_x_491) ;  /* 0x000000b000007947 */ /* 0x000fea0003800000 */
.L_x_490:
        /* <DEDUP_REMOVED lines=10> */
[----:B------:R0:W-:Y:S02]  /*6700*/  RED.E.ADD.F32.FTZ.RN.STRONG.GPU [R8.64+0x8], R15 ;  /* 0x0000080f0800798e */ /* 0x0001e4000c10e7a0 */
.L_x_491:
        /* <DEDUP_REMOVED lines=16> */
.L_x_492:
        /* <DEDUP_REMOVED lines=15> */
.L_x_489:
[----:B------:R-:W-:Y:S05]  /*6900*/  BSYNC B2 ;  /* 0x0000000000027941 */ /* 0x000fea0003800000 */
.L_x_488:
[----:B------:R-:W-:Y:S01]  /*6910*/  ISETP.NE.U32.AND P0, PT, RZ, c[0x0][0x718], PT ;  /* 0x0001c600ff007a0c */ /* 0x000fe20003f05070 */
[----:B0-----:R-:W-:Y:S01]  /*6920*/  FADD R9, RZ, R7 ;  /* 0x00000007ff097221 */ /* 0x001fe20000000000 */
[----:B------:R-:W-:Y:S01]  /*6930*/  FADD R11, RZ, R6 ;  /* 0x00000006ff0b7221 */ /* 0x000fe20000000000 */
[----:B------:R-:W-:Y:S01]  /*6940*/  FADD R13, RZ, R5 ;  /* 0x00000005ff0d7221 */ /* 0x000fe20000000000 */
[----:B------:R-:W-:-:S13]  /*6950*/  ISETP.NE.AND.EX P0, PT, RZ, c[0x0][0x71c], PT, P0 ;  /* 0x0001c700ff007a0c */ /* 0x000fda0003f05300 */
        /* <DEDUP_REMOVED lines=10> */
.L_x_493:
[----:B------:R-:W-:-:S04]  /*6a00*/  ISETP.NE.U32.AND P0, PT, RZ, c[0x0][0x1c0], PT ;  /* 0x00007000ff007a0c */ /* 0x000fc80003f05070 */
[----:B------:R-:W-:-:S13]  /*6a10*/  ISETP.NE.AND.EX P0, PT, RZ, c[0x0][0x1c4], PT, P0 ;  /* 0x00007100ff007a0c */ /* 0x000fda0003f05300 */
[----:B------:R-:W-:Y:S05]  /*6a20*/  @!P0 BRA `(.L_x_494) ;  /* 0x0000008000008947 */ /* 0x000fea0003800000 */
[----:B------:R-:W-:Y:S01]  /*6a30*/  IMAD R4, R53, c[0x0][0x1d8], RZ ;  /* 0x0000760035047a24 */ /* 0x000fe200078e02ff */
[----:B------:R-:W-:-:S03]  /*6a40*/  MOV R5, c[0x0][0x1d8] ;  /* 0x0000760000057a02 */ /* 0x000fc60000000f00 */
[C---:B------:R-:W-:Y:S02]  /*6a50*/  IMAD R47, R54.reuse, R47, R4 ;  /* 0x0000002f362f7224 */ /* 0x040fe400078e0204 */
[----:B------:R-:W-:-:S05]  /*6a60*/  IMAD.WIDE.U32 R4, R54, R5, c[0x0][0x1c0] ;  /* 0x0000700036047625 */ /* 0x000fca00078e0005 */
[----:B------:R-:W-:-:S05]  /*6a70*/  IADD3 R5, R47, R5, RZ ;  /* 0x000000052f057210 */ /* 0x000fca0007ffe0ff */
[----:B------:R0:W-:Y:S04]  /*6a80*/  RED.E.ADD.F32.FTZ.RN.STRONG.GPU [R4.64], R9 ;  /* 0x000000090400798e */ /* 0x0001e8000c10e7a0 */
[----:B------:R0:W-:Y:S04]  /*6a90*/  RED.E.ADD.F32.FTZ.RN.STRONG.GPU [R4.64+0x4], R11 ;  /* 0x0000040b0400798e */ /* 0x0001e8000c10e7a0 */
[----:B------:R0:W-:Y:S02]  /*6aa0*/  RED.E.ADD.F32.FTZ.RN.STRONG.GPU [R4.64+0x8], R13 ;  /* 0x0000080d0400798e */ /* 0x0001e4000c10e7a0 */
.L_x_494:
        /* <DEDUP_REMOVED lines=12> */
.L_x_495:
[----:B------:R-:W-:-:S04]  /*6b70*/  ISETP.NE.U32.AND P0, PT, RZ, c[0x0][0x188], PT ;  /* 0x00006200ff007a0c */ /* 0x000fc80003f05070 */
[----:B------:R-:W-:-:S13]  /*6b80*/  ISETP.NE.AND.EX P0, PT, RZ, c[0x0][0x18c], PT, P0 ;  /* 0x00006300ff007a0c */ /* 0x000fda0003f05300 */
[----:B------:R-:W-:Y:S05]  /*6b90*/  @!P0 BRA `(.L_x_415) ;  /* 0x0000008000008947 */ /* 0x000fea0003800000 */
[----:B0-----:R-:W-:Y:S01]  /*6ba0*/  MOV R5, c[0x0][0x1a0] ;  /* 0x0000680000057a02 */ /* 0x001fe20000000f00 */
[----:B------:R-:W-:-:S04]  /*6bb0*/  IMAD R53, R53, c[0x0][0x1a0], RZ ;  /* 0x0000680035357a24 */ /* 0x000fc800078e02ff */
[C---:B------:R-:W-:Y:S02]  /*6bc0*/  IMAD R53, R54.reuse, R49, R53 ;  /* 0x0000003136357224 */ /* 0x040fe400078e0235 */
[----:B------:R-:W-:-:S05]  /*6bd0*/  IMAD.WIDE.U32 R4, R54, R5, c[0x0][0x188] ;  /* 0x0000620036047625 */ /* 0x000fca00078e0005 */
[----:B------:R-:W-:-:S05]  /*6be0*/  IADD3 R5, R53, R5, RZ ;  /* 0x0000000535057210 */ /* 0x000fca0007ffe0ff */
[----:B------:R0:W-:Y:S04]  /*6bf0*/  RED.E.ADD.F32.FTZ.RN.STRONG.GPU [R4.64], R3 ;  /* 0x000000030400798e */ /* 0x0001e8000c10e7a0 */
[----:B------:R0:W-:Y:S04]  /*6c00*/  RED.E.ADD.F32.FTZ.RN.STRONG.GPU [R4.64+0x4], R2 ;  /* 0x000004020400798e */ /* 0x0001e8000c10e7a0 */
[----:B------:R0:W-:Y:S02]  /*6c10*/  RED.E.ADD.F32.FTZ.RN.STRONG.GPU [R4.64+0x8], R0 ;  /* 0x000008000400798e */ /* 0x0001e4000c10e7a0 */
.L_x_415:
[----:B------:R-:W-:Y:S05]  /*6c20*/  BSYNC B0 ;  /* 0x0000000000007941 */ /* 0x000fea0003800000 */
.L_x_414:
[----:B0-----:R-:W-:-:S05]  /*6c30*/  MOV R3, c[0x0][0x0] ;  /* 0x0000000000037a02 */ /* 0x001fca0000000f00 */
[----:B------:R-:W-:-:S05]  /*6c40*/  IMAD.WIDE.U32 R20, R3, c[0x0][0xc], R20 ;  /* 0x0000030003147a25 */ /* 0x000fca00078e0014 */
[----:B------:R-:W-:-:S04]  /*6c50*/  ISETP.GE.U32.AND P0, PT, R20, c[0x0][0x178], PT ;  /* 0x00005e0014007a0c */ /* 0x000fc80003f06070 */
[----:B------:R-:W-:-:S13]  /*6c60*/  ISETP.GE.U32.AND.EX P0, PT, R21, c[0x0][0x17c], PT, P0 ;  /* 0x00005f0015007a0c */ /* 0x000fda0003f06100 */
[----:B------:R-:W-:Y:S01]  /*6c70*/  @P0 CALL.REL.NOINC `(.L_x_496) ;  /* 0x0000001000000944 */ /* 0x000fe20003c00000 */
[----:B------:R-:W-:Y:S05]  /*6c80*/  BRA `(.L_x_497) ;  /* 0xffff977000007947 */ /* 0x000fea000383ffff */
.L_x_496:
[----:B------:R-:W-:Y:S05]  /*6c90*/  BSYNC B1 ;  /* 0x0000000000017941 */ /* 0x000fea0003800000 */
.L_x_413:
[----:B------:R-:W-:Y:S05]  /*6ca0*/  EXIT ;  /* 0x000000000000794d */ /* 0x000fea0003800000 */
        .weak           $__internal_8_$__cuda_sm20_rcp_rn_f32_slowpath
        .type           $__internal_8_$__cuda_sm20_rcp_rn_f32_slowpath,@function
        .size           $__internal_8_$__cuda_sm20_rcp_rn_f32_slowpath,($__internal_9_$__cuda_sm20_sqrt_rn_f32_slowpath - $__internal_8_$__cuda_sm20_rcp_rn_f32_slowpath)
$__internal_8_$__cuda_sm20_rcp_rn_f32_slowpath:
        /* <DEDUP_REMOVED lines=15> */
.L_x_499:
        /* <DEDUP_REMOVED lines=33> */
.L_x_501:
[----:B------:R0:W1:Y:S02]  /*6fb0*/  MUFU.RCP R13, R12 ;  /* 0x0000000c000d7308 */ /* 0x0000640000001000 */
.L_x_500:
[----:B------:R-:W-:Y:S05]  /*6fc0*/  BSYNC B6 ;  /* 0x0000000000067941 */ /* 0x000fea0003800000 */
.L_x_498:
[----:B-1----:R-:W-:Y:S02]  /*6fd0*/  MOV R11, R13 ;  /* 0x0000000d000b7202 */ /* 0x002fe40000000f00 */
[----:B0-----:R-:W-:Y:S02]  /*6fe0*/  MOV R12, R95 ;  /* 0x0000005f000c7202 */ /* 0x001fe40000000f00 */
[----:B------:R-:W-:-:S04]  /*6ff0*/  MOV R13, 0x0 ;  /* 0x00000000000d7802 */ /* 0x000fc80000000f00 */
[----:B------:R-:W-:Y:S05]  /*7000*/  RET.REL.NODEC R12 `(my_solve_particle_shape_contacts_cuda_kernel_backward) ;  /* 0xffff8ff00c007950 */ /* 0x000fea0003c3ffff */
        .weak           $__internal_9_$__cuda_sm20_sqrt_rn_f32_slowpath
        .type           $__internal_9_$__cuda_sm20_sqrt_rn_f32_slowpath,@function
        .size           $__internal_9_$__cuda_sm20_sqrt_rn_f32_slowpath,($__internal_10_$__cuda_sm3x_div_rn_noftz_f32_slowpath - $__internal_9_$__cuda_sm20_sqrt_rn_f32_slowpath)
$__internal_9_$__cuda_sm20_sqrt_rn_f32_slowpath:
[----:B------:R-:W-:-:S13]  /*7010*/  LOP3.LUT P0, RZ, R15, 0x7fffffff, RZ, 0xc0, !PT ;  /* 0x7fffffff0fff7812 */ /* 0x000fda000780c0ff */
[----:B------:R-:W-:Y:S05]  /*7020*/  @!P0 BRA `(.L_x_502) ;  /* 0x0000011000008947 */ /* 0x000fea0003800000 */
[----:B------:R-:W-:Y:S02]  /*7030*/  FSETP.GEU.FTZ.AND P0, PT, R15, RZ, PT ;  /* 0x000000ff0f00720b */ /* 0x000fe40003f1e000 */
[----:B------:R-:W-:-:S11]  /*7040*/  MOV R14, R15 ;  /* 0x0000000f000e7202 */ /* 0x000fd60000000f00 */
        /* <DEDUP_REMOVED lines=15> */
.L_x_502:
[----:B------:R-:W-:Y:S02]  /*7140*/  MOV R88, R15 ;  /* 0x0000000f00587202 */ /* 0x000fe40000000f00 */
[----:B------:R-:W-:Y:S02]  /*7150*/  MOV R14, R79 ;  /* 0x0000004f000e7202 */ /* 0x000fe40000000f00 */
[----:B------:R-:W-:-:S04]  /*7160*/  MOV R15, 0x0 ;  /* 0x00000000000f7802 */ /* 0x000fc80000000f00 */
[----:B------:R-:W-:Y:S05]  /*7170*/  RET.REL.NODEC R14 `(my_solve_particle_shape_contacts_cuda_kernel_backward) ;  /* 0xffff8e800e007950 */ /* 0x000fea0003c3ffff */
        .weak           $__internal_10_$__cuda_sm3x_div_rn_noftz_f32_slowpath
        .type           $__internal_10_$__cuda_sm3x_div_rn_noftz_f32_slowpath,@function
        .size           $__internal_10_$__cuda_sm3x_div_rn_noftz_f32_slowpath,(.L_x_1180 - $__internal_10_$__cuda_sm3x_div_rn_noftz_f32_slowpath)
$__internal_10_$__cuda_sm3x_div_rn_noftz_f32_slowpath:
        /* <DEDUP_REMOVED lines=34> */
.L_x_504:
[----:B------:R-:W-:Y:S01]  /*73a0*/  LEA R99, R19, 0xc0800000, 0x17 ;  /* 0xc080000013637811 */ /* 0x000fe200078eb8ff */
[----:B------:R-:W-:Y:S01]  /*73b0*/  BSSY B5, `(.L_x_509) ;  /* 0x0000036000057945 */ /* 0x000fe20003800000 */
[----:B------:R-:W-:Y:S02]  /*73c0*/  IADD3 R98, R98, -0x7f, RZ ;  /* 0xffffff8162627810 */ /* 0x000fe40007ffe0ff */
[----:B------:R-:W-:-:S03]  /*73d0*/  IADD3 R100, -R99, R18, RZ ;  /* 0x0000001263647210 */ /* 0x000fc60007ffe1ff */
[----:B------:R-:W-:Y:S01]  /*73e0*/  IMAD R17, R98, -0x800000, R17 ;  /* 0xff80000062117824 */ /* 0x000fe200078e0211 */
[----:B------:R-:W0:Y:S01]  /*73f0*/  MUFU.RCP R18, R100 ;  /* 0x0000006400127308 */ /* 0x000e220000001000 */
[----:B------:R-:W-:-:S04]  /*7400*/  FADD.FTZ R102, -R100, -RZ ;  /* 0x800000ff64667221 */ /* 0x000fc80000010100 */
        /* <DEDUP_REMOVED lines=23> */
[C---:B------:R-:W-:Y:S02]  /*7580*/  ISETP.NE.AND P4, PT, R98.reuse, RZ, PT ;  /* 0x000000ff6200720c */ /* 0x040fe40003f85270 */
[----:B------:R-:W-:Y:S02]  /*7590*/  ISETP.NE.AND P1, PT, R98, RZ, PT ;  /* 0x000000ff6200720c */ /* 0x000fe40003f25270 */
[----:B------:R-:W-:Y:S01]  /*75a0*/  LOP3.LUT R96, R19, 0x7fffff, RZ, 0xc0, !PT ;  /* 0x007fffff13607812 */ /* 0x000fe200078ec0ff */
[CCC-:B------:R-:W-:Y:S01]  /*75b0*/  FFMA.RP R19, R18.reuse, R102.reuse, R99.reuse ;  /* 0x0000006612137223 */ /* 0x1c0fe20000008063 */
[----:B------:R-:W-:Y:S01]  /*75c0*/  FFMA.RM R18, R18, R102, R99 ;  /* 0x0000006612127223 */ /* 0x000fe20000004063 */
[----:B------:R-:W-:Y:S02]  /*75d0*/  IADD3 R99, R98, 0x20, RZ ;  /* 0x0000002062637810 */ /* 0x000fe40007ffe0ff */
[----:B------:R-:W-:-:S02]  /*75e0*/  LOP3.LUT R96, R96, 0x800000, RZ, 0xfc, !PT ;  /* 0x0080000060607812 */ /* 0x000fc400078efcff */
[----:B------:R-:W-:Y:S02]  /*75f0*/  IADD3 R98, -R98, RZ, RZ ;  /* 0x000000ff62627210 */ /* 0x000fe40007ffe1ff */
[----:B------:R-:W-:Y:S02]  /*7600*/  SHF.L.U32 R99, R96, R99, RZ ;  /* 0x0000006360637219 */ /* 0x000fe400000006ff */
[----:B------:R-:W-:Y:S02]  /*7610*/  FSETP.NEU.FTZ.AND P0, PT, R19, R18, PT ;  /* 0x000000121300720b */ /* 0x000fe40003f1d000 */
[----:B------:R-:W-:Y:S02]  /*7620*/  SEL R19, R98, RZ, P4 ;  /* 0x000000ff62137207 */ /* 0x000fe40002000000 */
[----:B------:R-:W-:Y:S02]  /*7630*/  ISETP.NE.AND P1, PT, R99, RZ, P1 ;  /* 0x000000ff6300720c */ /* 0x000fe40000f25270 */
[----:B------:R-:W-:-:S02]  /*7640*/  SHF.R.U32.HI R19, RZ, R19, R96 ;  /* 0x00000013ff137219 */ /* 0x000fc40000011660 */
[----:B------:R-:W-:Y:S02]  /*7650*/  PLOP3.LUT P0, PT, P0, P1, PT, 0xa8, 0x0 ;  /* 0x000000000000781c */ /* 0x000fe40000703570 */
[----:B------:R-:W-:Y:S02]  /*7660*/  SHF.R.U32.HI R99, RZ, 0x1, R19 ;  /* 0x00000001ff637819 */ /* 0x000fe40000011613 */
[----:B------:R-:W-:-:S04]  /*7670*/  SEL R18, RZ, 0x1, !P0 ;  /* 0x00000001ff127807 */ /* 0x000fc80004000000 */
[----:B------:R-:W-:-:S04]  /*7680*/  LOP3.LUT R18, R18, 0x1, R99, 0xf8, !PT ;  /* 0x0000000112127812 */ /* 0x000fc800078ef863 */
[----:B------:R-:W-:-:S04]  /*7690*/  LOP3.LUT R18, R18, R19, RZ, 0xc0, !PT ;  /* 0x0000001312127212 */ /* 0x000fc800078ec0ff */
[----:B------:R-:W-:-:S04]  /*76a0*/  IADD3 R18, R99, R18, RZ ;  /* 0x0000001263127210 */ /* 0x000fc80007ffe0ff */
[----:B------:R-:W-:Y:S01]  /*76b0*/  LOP3.LUT R17, R18, R17, RZ, 0xfc, !PT ;  /* 0x0000001112117212 */ /* 0x000fe200078efcff */
[----:B------:R-:W-:Y:S05]  /*76c0*/  BRA `(.L_x_512) ;  /* 0x0000004000007947 */ /* 0x000fea0003800000 */
.L_x_511:
[----:B------:R-:W-:-:S04]  /*76d0*/  LOP3.LUT R17, R17, 0x80000000, RZ, 0xc0, !PT ;  /* 0x8000000011117812 */ /* 0x000fc800078ec0ff */
[----:B------:R-:W-:Y:S01]  /*76e0*/  LOP3.LUT R17, R17, 0x7f800000, RZ, 0xfc, !PT ;  /* 0x7f80000011117812 */ /* 0x000fe200078efcff */
[----:B------:R-:W-:Y:S05]  /*76f0*/  BRA `(.L_x_512) ;  /* 0x0000001000007947 */ /* 0x000fea0003800000 */
.L_x_510:
[----:B------:R-:W-:Y:S02]  /*7700*/  LEA R17, R96, R17, 0x17 ;  /* 0x0000001160117211 */ /* 0x000fe400078eb8ff */
.L_x_512:
[----:B------:R-:W-:Y:S05]  /*7710*/  BSYNC B5 ;  /* 0x0000000000057941 */ /* 0x000fea0003800000 */
.L_x_509:
[----:B------:R-:W-:Y:S05]  /*7720*/  BRA `(.L_x_513) ;  /* 0x0000008000007947 */ /* 0x000fea0003800000 */
.L_x_508:
[----:B------:R-:W-:-:S04]  /*7730*/  LOP3.LUT R17, R18, 0x80000000, R17, 0x48, !PT ;  /* 0x8000000012117812 */ /* 0x000fc800078e4811 */
[----:B------:R-:W-:Y:S01]  /*7740*/  LOP3.LUT R17, R17, 0x7f800000, RZ, 0xfc, !PT ;  /* 0x7f80000011117812 */ /* 0x000fe200078efcff */
[----:B------:R-:W-:Y:S05]  /*7750*/  BRA `(.L_x_513) ;  /* 0x0000005000007947 */ /* 0x000fea0003800000 */
.L_x_507:
[----:B------:R-:W-:Y:S01]  /*7760*/  LOP3.LUT R17, R18, 0x80000000, R17, 0x48, !PT ;  /* 0x8000000012117812 */ /* 0x000fe200078e4811 */
[----:B------:R-:W-:Y:S05]  /*7770*/  BRA `(.L_x_513) ;  /* 0x0000003000007947 */ /* 0x000fea0003800000 */
.L_x_506:
[----:B------:R-:W0:Y:S01]  /*7780*/  MUFU.RSQ R17, -QNAN ;  /* 0xffc0000000117908 */ /* 0x000e220000001400 */
[----:B------:R-:W-:Y:S05]  /*7790*/  BRA `(.L_x_513) ;  /* 0x0000001000007947 */ /* 0x000fea0003800000 */
.L_x_505:
[----:B------:R-:W-:Y:S02]  /*77a0*/  FADD.FTZ R17, R17, R18 ;  /* 0x0000001211117221 */ /* 0x000fe40000010000 */
.L_x_513:
[----:B------:R-:W-:Y:S05]  /*77b0*/  BSYNC B4 ;  /* 0x0000000000047941 */ /* 0x000fea0003800000 */
.L_x_503:
[----:B------:R-:W-:Y:S02]  /*77c0*/  MOV R18, R94 ;  /* 0x0000005e00127202 */ /* 0x000fe40000000f00 */
[----:B------:R-:W-:-:S04]  /*77d0*/  MOV R19, 0x0 ;  /* 0x0000000000137802 */ /* 0x000fc80000000f00 */
[----:B------:R-:W-:Y:S05]  /*77e0*/  RET.REL.NODEC R18 `(my_solve_particle_shape_contacts_cuda_kernel_backward) ;  /* 0xffff881012007950 */ /* 0x000fea0003c3ffff */
.L_x_514:
        /* <DEDUP_REMOVED lines=9> */
.L_x_1180:


//--------------------- .text.my_solve_particle_shape_contacts_cuda_kernel_forward --------------------------
	.section	.text.my_solve_particle_shape_contacts_cuda_kernel_forward,"ax",@progbits
	.sectioninfo	@"SHI_REGISTERS=40"
	.align	128
        .global         my_solve_particle_shape_contacts_cuda_kernel_forward
        .type           my_solve_particle_shape_contacts_cuda_kernel_forward,@function
        .size           my_solve_particle_shape_contacts_cuda_kernel_forward,(.L_x_1182 - my_solve_particle_shape_contacts_cuda_kernel_forward)
        .other          my_solve_particle_shape_contacts_cuda_kernel_forward,@"STO_CUDA_ENTRY STV_DEFAULT"
my_solve_particle_shape_contacts_cuda_kernel_forward:
.text.my_solve_particle_shape_contacts_cuda_kernel_forward:
        /* <DEDUP_REMOVED lines=8> */
[----:B------:R-:W-:Y:S01]  /*0080*/  MOV R0, R2 ;  /* 0x0000000200007202 */ /* 0x000fe20000000f00 */
        /* <DEDUP_REMOVED lines=17> */
.L_x_538:
[----:B------:R-:W-:Y:S02]  /*01a0*/  MOV R4, c[0x0][0x510] ;  /* 0x0001440000047a02 */ /* 0x000fe40000000f00 */
[----:B0-----:R-:W-:-:S05]  /*01b0*/  MOV R5, c[0x0][0x514] ;  /* 0x0001450000057a02 */ /* 0x001fca0000000f00 */
[----:B------:R-:W2:Y:S01]  /*01c0*/  LDG.E R4, [R4.64] ;  /* 0x0000001004047981 */ /* 0x000ea2000c1e1900 */
[----:B------:R-:W-:Y:S01]  /*01d0*/  YIELD ;  /* 0x0000000000007946 */ /* 0x000fe20003800000 */
[----:B--2---:R-:W-:-:S04]  /*01e0*/  IMNMX R7, R4, c[0x0][0x660], PT ;  /* 0x0001980004077a17 */ /* 0x004fc80003800200 */
[----:B------:R-:W-:-:S13]  /*01f0*/  ISETP.GT.AND P0, PT, R7, R0, PT ;  /* 0x000000000700720c */ /* 0x000fda0003f04270 */
[----:B------:R-:W-:Y:S05]  /*0200*/  @!P0 EXIT ;  /* 0x000000000000894d */ /* 0x000fea0003800000 */
[----:B------:R-:W-:Y:S01]  /*0210*/  SHF.R.S32.HI R19, RZ, 0x1f, R0 ;  /* 0x0000001fff137819 */ /* 0x000fe20000011400 */
[----:B------:R-:W-:Y:S01]  /*0220*/  ULDC UR4, c[0x0][0x568] ;  /* 0x00015a0000047ab9 */ /* 0x000fe20000000800 */
[----:B------:R-:W-:Y:S01]  /*0230*/  MOV R5, c[0x0][0x568] ;  /* 0x00015a0000057a02 */ /* 0x000fe20000000f00 */
[----:B------:R-:W-:Y:S02]  /*0240*/  USHF.R.S32.HI UR4, URZ, 0x1f, UR4 ;  /* 0x0000001f3f047899 */ /* 0x000fe40008011404 */
[----:B------:R-:W-:Y:S02]  /*0250*/  IMAD R7, R19, c[0x0][0x568], RZ ;  /* 0x00015a0013077a24 */ /* 0x000fe400078e02ff */
[----:B------:R-:W-:-:S04]  /*0260*/  IMAD.WIDE.U32 R4, R0, R5, c[0x0][0x548] ;  /* 0x0001520000047625 */ /* 0x000fc800078e0005 */
[----:B------:R-:W-:Y:S01]  /*0270*/  IMAD R7, R0, UR4, R7 ;  /* 0x0000000400077c24 */ /* 0x000fe2000f8e0207 */
[----:B------:R-:W-:-:S04]  /*0280*/  MOV R8, R4 ;  /* 0x0000000400087202 */ /* 0x000fc80000000f00 */
[----:B------:R-:W-:-:S05]  /*0290*/  IADD3 R9, R5, R7, RZ ;  /* 0x0000000705097210 */ /* 0x000fca0007ffe0ff */
[----:B------:R0:W2:Y:S01]  /*02a0*/  LDG.E R2, [R8.64] ;  /* 0x0000001008027981 */ /* 0x0000a2000c1e1900 */
[----:B------:R-:W-:Y:S01]  /*02b0*/  ULDC UR4, c[0x0][0x5a0] ;  /* 0x0001680000047ab9 */ /* 0x000fe20000000800 */
[----:B------:R-:W-:Y:S01]  /*02c0*/  MOV R7, c[0x0][0x5a0] ;  /* 0x0001680000077a02 */ /* 0x000fe20000000f00 */
[----:B------:R-:W-:Y:S01]  /*02d0*/  USHF.R.S32.HI UR4, URZ, 0x1f, UR4 ;  /* 0x0000001f3f047899 */ /* 0x000fe20008011404 */
[----:B------:R-:W-:-:S03]  /*02e0*/  IMAD R5, R19, c[0x0][0x5a0], RZ ;  /* 0x0001680013057a24 */ /* 0x000fc600078e02ff */
[----:B------:R-:W-:Y:S01]  /*02f0*/  IMAD.WIDE.U32 R6, R0, R7, c[0x0][0x580] ;  /* 0x0001600000067625 */ /* 0x000fe200078e0007 */
[----:B0-----:R-:W-:-:S03]  /*0300*/  MOV R9, c[0x0][0x280] ;  /* 0x0000a00000097a02 */ /* 0x001fc60000000f00 */
[----:B------:R-:W-:Y:S01]  /*0310*/  IMAD R5, R0, UR4, R5 ;  /* 0x0000000400057c24 */ /* 0x000fe2000f8e0205 */
[----:B------:R-:W-:Y:S02]  /*0320*/  ULDC UR4, c[0x0][0x280] ;  /* 0x0000a00000047ab9 */ /* 0x000fe40000000800 */
[----:B------:R-:W-:Y:S02]  /*0330*/  USHF.R.S32.HI UR4, URZ, 0x1f, UR4 ;  /* 0x0000001f3f047899 */ /* 0x000fe40008011404 */
        /* <DEDUP_REMOVED lines=9> */
[----:B------:R-:W-:Y:S01]  /*03d0*/  ULDC UR4, c[0x0][0x3d0] ;  /* 0x0000f40000047ab9 */ /* 0x000fe20000000800 */
[----:B---3--:R-:W-:Y:S01]  /*03e0*/  SHF.R.S32.HI R37, RZ, 0x1f, R18 ;  /* 0x0000001fff257819 */ /* 0x008fe20000011412 */
[----:B------:R-:W-:Y:S01]  /*03f0*/  USHF.R.S32.HI UR4, URZ, 0x1f, UR4 ;  /* 0x0000001f3f047899 */ /* 0x000fe20008011404 */
[----:B------:R-:W-:-:S03]  /*0400*/  MOV R9, c[0x0][0x3d0] ;  /* 0x0000f40000097a02 */ /* 0x000fc60000000f00 */
[----:B------:R-:W-:Y:S02]  /*0410*/  IMAD R5, R37, c[0x0][0x3d0], RZ ;  /* 0x0000f40025057a24 */ /* 0x000fe400078e02ff */
[----:B------:R-:W-:-:S04]  /*0420*/  IMAD.WIDE.U32 R6, R18, R9, c[0x0][0x3b0] ;  /* 0x0000ec0012067625 */ /* 0x000fc800078e0009 */
[----:B------:R-:W-:-:S05]  /*0430*/  IMAD R5, R18, UR4, R5 ;  /* 0x0000000412057c24 */ /* 0x000fca000f8e0205 */
[----:B------:R-:W-:Y:S02]  /*0440*/  IADD3 R9, R7, R5, RZ ;  /* 0x0000000507097210 */ /* 0x000fe40007ffe0ff */
[----:B------:R-:W-:Y:S02]  /*0450*/  MOV R8, R6 ;  /* 0x0000000600087202 */ /* 0x000fe40000000f00 */
[----:B--2---:R-:W-:-:S04]  /*0460*/  LOP3.LUT R5, R10, 0x1, RZ, 0xc0, !PT ;  /* 0x000000010a057812 */ /* 0x004fc800078ec0ff */
[----:B------:R-:W-:-:S13]  /*0470*/  ISETP.NE.U32.AND P0, PT, R5, 0x1, PT ;  /* 0x000000010500780c */ /* 0x000fda0003f05070 */
[----:B------:R-:W-:Y:S05]  /*0480*/  @P0 EXIT ;  /* 0x000000000000094d */ /* 0x000fea0003800000 */
[----:B------:R0:W2:Y:S01]  /*0490*/  LDG.E R5, [R8.64] ;  /* 0x0000001008057981 */ /* 0x0000a2000c1e1900 */
[----:B------:R-:W-:Y:S01]  /*04a0*/  ULDC UR4, c[0x0][0x1a0] ;  /* 0x0000680000047ab9 */ /* 0x000fe20000000800 */
[C---:B------:R-:W-:Y:S01]  /*04b0*/  IMAD R25, R4.reuse, c[0x0][0x1a0], RZ ;  /* 0x0000680004197a24 */ /* 0x040fe200078e02ff */
[----:B------:R-:W-:Y:S01]  /*04c0*/  ULDC UR6, c[0x0][0x1d8] ;  /* 0x0000760000067ab9 */ /* 0x000fe20000000800 */
[----:B------:R-:W-:Y:S01]  /*04d0*/  IMAD R13, R4, c[0x0][0x1d8], RZ ;  /* 0x00007600040d7a24 */ /* 0x000fe200078e02ff */
[----:B------:R-:W-:Y:S01]  /*04e0*/  USHF.R.S32.HI UR4, URZ, 0x1f, UR4 ;  /* 0x0000001f3f047899 */ /* 0x000fe20008011404 */
[----:B------:R-:W-:Y:S01]  /*04f0*/  MOV R33, c[0x0][0x1a0] ;  /* 0x0000680000217a02 */ /* 0x000fe20000000f00 */
[----:B------:R-:W-:Y:S01]  /*0500*/  USHF.R.S32.HI UR6, URZ, 0x1f, UR6 ;  /* 0x0000001f3f067899 */ /* 0x000fe20008011406 */
[----:B------:R-:W-:Y:S01]  /*0510*/  MOV R15, c[0x0][0x5d8] ;  /* 0x00017600000f7a02 */ /* 0x000fe20000000f00 */
[----:B------:R-:W-:Y:S01]  /*0520*/  IMAD R29, R19, c[0x0][0x5d8], RZ ;  /* 0x00017600131d7a24 */ /* 0x000fe200078e02ff */
[----:B------:R-:W-:Y:S01]  /*0530*/  BSSY B0, `(.L_x_515) ;  /* 0x000002a000007945 */ /* 0x000fe20003800000 */
[C---:B------:R-:W-:Y:S01]  /*0540*/  IMAD R25, R2.reuse, UR4, R25 ;  /* 0x0000000402197c24 */ /* 0x040fe2000f8e0219 */
[----:B------:R-:W-:Y:S01]  /*0550*/  MOV R31, c[0x0][0x1d8] ;  /* 0x00007600001f7a02 */ /* 0x000fe20000000f00 */
[----:B------:R-:W-:Y:S01]  /*0560*/  IMAD R13, R2, UR6, R13 ;  /* 0x00000006020d7c24 */ /* 0x000fe2000f8e020d */
[----:B------:R-:W-:Y:S01]  /*0570*/  MOV R6, 0x3f800000 ;  /* 0x3f80000000067802 */ /* 0x000fe20000000f00 */
[----:B------:R-:W-:Y:S01]  /*0580*/  CS2R R20, SRZ ;  /* 0x0000000000147805 */ /* 0x000fe2000001ff00 */
[----:B------:R-:W-:Y:S01]  /*0590*/  MOV R34, RZ ;  /* 0x000000ff00227202 */ /* 0x000fe20000000f00 */
[----:B0-----:R-:W-:Y:S01]  /*05a0*/  CS2R R8, SRZ ;  /* 0x0000000000087805 */ /* 0x001fe2000001ff00 */
[----:B------:R-:W-:Y:S01]  /*05b0*/  MOV R22, RZ ;  /* 0x000000ff00167202 */ /* 0x000fe20000000f00 */
[----:B------:R-:W-:Y:S01]  /*05c0*/  IMAD R29, R0, UR5, R29 ;  /* 0x00000005001d7c24 */ /* 0x000fe2000f8e021d */
[----:B------:R-:W-:Y:S01]  /*05d0*/  MOV R11, RZ ;  /* 0x000000ff000b7202 */ /* 0x000fe20000000f00 */
[----:B------:R-:W-:Y:S01]  /*05e0*/  IMAD.WIDE.U32 R32, R2, R33, c[0x0][0x180] ;  /* 0x0000600002207625 */ /* 0x000fe200078e0021 */
[----:B------:R-:W-:-:S02]  /*05f0*/  MOV R12, RZ ;  /* 0x000000ff000c7202 */ /* 0x000fc40000000f00 */
[----:B------:R-:W-:Y:S01]  /*0600*/  MOV R7, RZ ;  /* 0x000000ff00077202 */ /* 0x000fe20000000f00 */
[----:B------:R-:W-:Y:S01]  /*0610*/  IMAD.WIDE.U32 R14, R0, R15, c[0x0][0x5b8] ;  /* 0x00016e00000e7625 */ /* 0x000fe200078e000f */
[----:B--2---:R-:W-:Y:S02]  /*0620*/  ISETP.GE.AND P2, PT, R5, RZ, PT ;  /* 0x000000ff0500720c */ /* 0x004fe40003f46270 */
[----:B------:R-:W-:-:S11]  /*0630*/  SHF.R.S32.HI R10, RZ, 0x1f, R5 ;  /* 0x0000001fff0a7819 */ /* 0x000fd60000011405 */
[----:B------:R-:W-:Y:S05]  /*0640*/  @!P2 BRA `(.L_x_516) ;  /* 0x000001800000a947 */ /* 0x000fea0003800000 */
[----:B------:R-:W-:Y:S01]  /*0650*/  ULDC UR4, c[0x0][0x328] ;  /* 0x0000ca0000047ab9 */ /* 0x000fe20000000800 */
[----:B------:R-:W-:Y:S01]  /*0660*/  MOV R16, c[0x0][0x2b8] ;  /* 0x0000ae0000107a02 */ /* 0x000fe20000000f00 */
[----:B------:R-:W-:Y:S01]  /*0670*/  ULDC UR6, c[0x0][0x2b8] ;  /* 0x0000ae0000067ab9 */ /* 0x000fe20000000800 */
[----:B------:R-:W-:Y:S01]  /*0680*/  MOV R26, c[0x0][0x328] ;  /* 0x0000ca00001a7a02 */ /* 0x000fe20000000f00 */
[----:B------:R-:W-:Y:S01]  /*0690*/  USHF.R.S32.HI UR6, URZ, 0x1f, UR6 ;  /* 0x0000001f3f067899 */ /* 0x000fe20008011406 */
[C---:B------:R-:W-:Y:S01]  /*06a0*/  IMAD R6, R10.reuse, c[0x0][0x2b8], RZ ;  /* 0x0000ae000a067a24 */ /* 0x040fe200078e02ff */
[----:B------:R-:W-:Y:S01]  /*06b0*/  USHF.R.S32.HI UR4, URZ, 0x1f, UR4 ;  /* 0x0000001f3f047899 */ /* 0x000fe20008011404 */
[----:B------:R-:W-:Y:S02]  /*06c0*/  IMAD R8, R10, c[0x0][0x328], RZ ;  /* 0x0000ca000a087a24 */ /* 0x000fe400078e02ff */
[----:B------:R-:W-:-:S04]  /*06d0*/  IMAD.WIDE.U32 R16, R5, R16, c[0x0][0x298] ;  /* 0x0000a60005107625 */ /* 0x000fc800078e0010 */
[----:B------:R-:W-:-:S04]  /*06e0*/  IMAD.WIDE.U32 R26, R5, R26, c[0x0][0x308] ;  /* 0x0000c200051a7625 */ /* 0x000fc800078e001a */
[C---:B------:R-:W-:Y:S02]  /*06f0*/  IMAD R7, R5.reuse, UR6, R6 ;  /* 0x0000000605077c24 */ /* 0x040fe4000f8e0206 */
[----:B------:R-:W-:-:S03]  /*0700*/  IMAD R9, R5, UR4, R8 ;  /* 0x0000000405097c24 */ /* 0x000fc6000f8e0208 */
[----:B------:R-:W-:Y:S02]  /*0710*/  IADD3 R17, R17, R7, RZ ;  /* 0x0000000711117210 */ /* 0x000fe40007ffe0ff */
[----:B------:R-:W-:-:S03]  /*0720*/  IADD3 R27, R27, R9, RZ ;  /* 0x000000091b1b7210 */ /* 0x000fc60007ffe0ff */
        /* <DEDUP_REMOVED lines=10> */
.L_x_516:
[----:B------:R-:W-:Y:S05]  /*07d0*/  BSYNC B0 ;  /* 0x0000000000007941 */ /* 0x000fea0003800000 */
.L_x_515:
[----:B0-----:R-:W-:Y:S01]  /*07e0*/  IMAD.WIDE.U32 R16, R2, R31, c[0x0][0x1b8] ;  /* 0x00006e0002107625 */ /* 0x001fe200078e001f */
[----:B-----5:R-:W-:-:S02]  /*07f0*/  FSEL R22, R22, RZ, P2 ;  /* 0x000000ff16167208 */ /* 0x020fc40001000000 */
[----:B------:R-:W-:Y:S02]  /*0800*/  FSEL R34, R34, RZ, P2 ;  /* 0x000000ff22227208 */ /* 0x000fe40001000000 */
[----:B------:R-:W-:Y:S01]  /*0810*/  IADD3 R17, R17, R13, RZ ;  /* 0x0000000d11117210 */ /* 0x000fe20007ffe0ff */
[-C--:B------:R-:W-:Y:S01]  /*0820*/  FMUL R13, R22, R8.reuse ;  /* 0x00000008160d7220 */ /* 0x080fe20000400000 */
[----:B------:R-:W-:Y:S02]  /*0830*/  FSEL R36, R11, RZ, P2 ;  /* 0x000000ff0b247208 */ /* 0x000fe40001000000 */
[----:B------:R-:W-:Y:S01]  /*0840*/  IADD3 R33, R33, R25, RZ ;  /* 0x0000001921217210 */ /* 0x000fe20007ffe0ff */
[----:B------:R-:W-:Y:S01]  /*0850*/  FFMA R13, R34, R7, R13 ;  /* 0x00000007220d7223 */ /* 0x000fe2000000000d */
[----:B------:R-:W-:Y:S01]  /*0860*/  FADD R11, R6, R6 ;  /* 0x00000006060b7221 */ /* 0x000fe20000000000 */
[----:B------:R-:W-:Y:S01]  /*0870*/  IADD3 R15, R15, R29, RZ ;  /* 0x0000001d0f0f7210 */ /* 0x000fe20007ffe0ff */
[----:B------:R-:W-:Y:S01]  /*0880*/  FMUL R31, R34, R8 ;  /* 0x00000008221f7220 */ /* 0x000fe20000400000 */
[----:B------:R-:W-:Y:S01]  /*0890*/  FFMA R13, R36, R9, R13 ;  /* 0x00000009240d7223 */ /* 0x000fe2000000000d */
[----:B------:R0:W2:Y:S03]  /*08a0*/  LDG.E R29, [R32.64] ;  /* 0x00000010201d7981 */ /* 0x0000a6000c1e1900 */
[----:B------:R-:W-:Y:S01]  /*08b0*/  FADD R35, R13, R13 ;  /* 0x0000000d0d237221 */ /* 0x000fe20000000000 */
[----:B------:R0:W3:Y:S01]  /*08c0*/  LDG.E R30, [R32.64+0x4] ;  /* 0x00000410201e7981 */ /* 0x0000e2000c1e1900 */
[----:B------:R-:W-:-:S02]  /*08d0*/  FFMA R11, R11, R6, -1 ;  /* 0xbf8000000b0b7423 */ /* 0x000fc40000000006 */
[-C--:B------:R-:W-:Y:S01]  /*08e0*/  FMUL R27, R35, R7.reuse ;  /* 0x00000007231b7220 */ /* 0x080fe20000400000 */
[----:B------:R0:W4:Y:S01]  /*08f0*/  LDG.E R28, [R32.64+0x8] ;  /* 0x00000810201c7981 */ /* 0x000122000c1e1900 */
[----:B------:R-:W-:-:S03]  /*0900*/  FFMA R31, R22, R7, -R31 ;  /* 0x00000007161f7223 */ /* 0x000fc6000000081f */
[----:B------:R1:W5:Y:S04]  /*0910*/  LDG.E R26, [R16.64] ;  /* 0x00000010101a7981 */ /* 0x000368000c1e1900 */
[----:B------:R1:W5:Y:S01]  /*0920*/  LDG.E R25, [R16.64+0x4] ;  /* 0x0000041010197981 */ /* 0x000362000c1e1900 */
[----:B0-----:R-:W-:Y:S01]  /*0930*/  FMUL R32, R35, R8 ;  /* 0x0000000823207220 */ /* 0x001fe20000400000 */
[C---:B------:R-:W-:Y:S02]  /*0940*/  FFMA R33, R11.reuse, R34, R27 ;  /* 0x000000220b217223 */ /* 0x040fe4000000001b */
[----:B------:R1:W5:Y:S01]  /*0950*/  LDG.E R24, [R16.64+0x8] ;  /* 0x0000081010187981 */ /* 0x000362000c1e1900 */
[----:B------:R-:W-:Y:S01]  /*0960*/  FMUL R13, R36, R7 ;  /* 0x00000007240d7220 */ /* 0x000fe20000400000 */
[----:B------:R-:W-:Y:S01]  /*0970*/  FFMA R27, R11, R22, R32 ;  /* 0x000000160b1b7223 */ /* 0x000fe20000000020 */
[-C--:B------:R-:W-:Y:S01]  /*0980*/  FMUL R22, R22, R9.reuse ;  /* 0x0000000916167220 */ /* 0x080fe20000400000 */
[----:B------:R-:W2:Y:S01]  /*0990*/  LDG.E R32, [R14.64] ;  /* 0x000000100e207981 */ /* 0x000ea2000c1e1900 */
[----:B------:R-:W-:-:S03]  /*09a0*/  FFMA R13, R34, R9, -R13 ;  /* 0x00000009220d7223 */ /* 0x000fc6000000080d */
[----:B------:R-:W2:Y:S01]  /*09b0*/  LDG.E R34, [R14.64+0x8] ;  /* 0x000008100e227981 */ /* 0x000ea2000c1e1900 */
[----:B-1----:R-:W-:Y:S01]  /*09c0*/  FMUL R16, R35, R9 ;  /* 0x0000000923107220 */ /* 0x002fe20000400000 */
[----:B------:R-:W-:-:S03]  /*09d0*/  FFMA R17, R36, R8, -R22 ;  /* 0x0000000824117223 */ /* 0x000fc60000000816 */
[----:B------:R-:W-:Y:S02]  /*09e0*/  FFMA R22, R11, R36, R16 ;  /* 0x000000240b167223 */ /* 0x000fe40000000010 */
[----:B------:R-:W2:Y:S01]  /*09f0*/  LDG.E R16, [R14.64+0x4] ;  /* 0x000004100e107981 */ /* 0x000ea2000c1e1900 */
[----:B------:R-:W-:-:S04]  /*0a00*/  FMUL R36, R17, R6 ;  /* 0x0000000611247220 */ /* 0x000fc80000400000 */
[----:B------:R-:W-:Y:S01]  /*0a10*/  FFMA R33, R36, 2, R33 ;  /* 0x4000000024217823 */ /* 0x000fe20000000021 */
[----:B------:R-:W-:-:S04]  /*0a20*/  FMUL R36, R13, R6 ;  /* 0x000000060d247220 */ /* 0x000fc80000400000 */
[----:B------:R-:W-:Y:S01]  /*0a30*/  FFMA R27, R36, 2, R27 ;  /* 0x40000000241b7823 */ /* 0x000fe2000000001b */
[----:B------:R-:W-:-:S04]  /*0a40*/  FMUL R31, R31, R6 ;  /* 0x000000061f1f7220 */ /* 0x000fc80000400000 */
[----:B------:R-:W-:Y:S01]  /*0a50*/  FFMA R22, R31, 2, R22 ;  /* 0x400000001f167823 */ /* 0x000fe20000000016 */
[----:B--2---:R-:W-:-:S04]  /*0a60*/  FMUL R17, R16, R8 ;  /* 0x0000000810117220 */ /* 0x004fc80000400000 */
[----:B------:R-:W-:Y:S01]  /*0a70*/  FFMA R17, R32, R7, R17 ;  /* 0x0000000720117223 */ /* 0x000fe20000000011 */
[----:B------:R-:W-:-:S03]  /*0a80*/  FMUL R13, R16, R9 ;  /* 0x00000009100d7220 */ /* 0x000fc60000400000 */
[C---:B------:R-:W-:Y:S01]  /*0a90*/  FFMA R17, R34.reuse, R9, R17 ;  /* 0x0000000922117223 */ /* 0x040fe20000000011 */
[----:B------:R-:W-:-:S03]  /*0aa0*/  FFMA R13, R34, R8, -R13 ;  /* 0x00000008220d7223 */ /* 0x000fc6000000080d */
[----:B------:R-:W-:Y:S01]  /*0ab0*/  FADD R36, R17, R17 ;  /* 0x0000001111247221 */ /* 0x000fe20000000000 */
[----:B------:R-:W-:-:S03]  /*0ac0*/  FMUL R15, R13, R6 ;  /* 0x000000060d0f7220 */ /* 0x000fc60000400000 */
[----:B------:R-:W-:-:S04]  /*0ad0*/  FMUL R14, R36, R7 ;  /* 0x00000007240e7220 */ /* 0x000fc80000400000 */
[----:B------:R-:W-:-:S04]  /*0ae0*/  FFMA R13, R11, R32, R14 ;  /* 0x000000200b0d7223 */ /* 0x000fc8000000000e */
[----:B------:R-:W-:Y:S01]  /*0af0*/  FFMA R13, R15, 2, R13 ;  /* 0x400000000f0d7823 */ /* 0x000fe2000000000d */
[----:B------:R-:W-:Y:S01]  /*0b00*/  FMUL R15, R34, R7 ;  /* 0x00000007220f7220 */ /* 0x000fe20000400000 */
[----:B------:R-:W-:-:S03]  /*0b10*/  FMUL R14, R36, R8 ;  /* 0x00000008240e7220 */ /* 0x000fc60000400000 */
[CC--:B------:R-:W-:Y:S01]  /*0b20*/  FFMA R15, R32.reuse, R9.reuse, -R15 ;  /* 0x00000009200f7223 */ /* 0x0c0fe2000000080f */
[----:B------:R-:W-:Y:S01]  /*0b30*/  FMUL R17, R32, R8 ;  /* 0x0000000820117220 */ /* 0x000fe20000400000 */
[----:B------:R-:W-:Y:S01]  /*0b40*/  FMUL R31, R36, R9 ;  /* 0x00000009241f7220 */ /* 0x000fe20000400000 */
[----:B------:R-:W-:Y:S01]  /*0b50*/  FFMA R14, R11, R16, R14 ;  /* 0x000000100b0e7223 */ /* 0x000fe2000000000e */
[----:B------:R-:W-:Y:S01]  /*0b60*/  FMUL R15, R15, R6 ;  /* 0x000000060f0f7220 */ /* 0x000fe20000400000 */
[----:B------:R-:W-:Y:S01]  /*0b70*/  FFMA R17, R16, R7, -R17 ;  /* 0x0000000710117223 */ /* 0x000fe20000000811 */
[----:B------:R-:W-:Y:S02]  /*0b80*/  FFMA R34, R11, R34, R31 ;  /* 0x000000220b227223 */ /* 0x000fe4000000001f */
[----:B------:R-:W-:Y:S01]  /*0b90*/  FFMA R31, R15, 2, R14 ;  /* 0x400000000f1f7823 */ /* 0x000fe2000000000e */
[----:B------:R-:W-:Y:S01]  /*0ba0*/  IMAD R15, R4, c[0x0][0x248], RZ ;  /* 0x00009200040f7a24 */ /* 0x000fe200078e02ff */
[----:B------:R-:W-:Y:S01]  /*0bb0*/  MOV R14, c[0x0][0x248] ;  /* 0x00009200000e7a02 */ /* 0x000fe20000000f00 */
[----:B------:R-:W-:-:S02]  /*0bc0*/  FMUL R17, R17, R6 ;  /* 0x0000000611117220 */ /* 0x000fc40000400000 */
[C---:B------:R-:W-:Y:S02]  /*0bd0*/  IMAD R35, R2.reuse, UR9, R15 ;  /* 0x0000000902237c24 */ /* 0x040fe4000f8e020f */
[----:B------:R-:W-:Y:S01]  /*0be0*/  IMAD.WIDE.U32 R14, R2, R14, c[0x0][0x228] ;  /* 0x00008a00020e7625 */ /* 0x000fe200078e000e */
[----:B------:R-:W-:Y:S01]  /*0bf0*/  FFMA R34, R17, 2, R34 ;  /* 0x4000000011227823 */ /* 0x000fe20000000022 */
[----:B------:R-:W-:Y:S02]  /*0c00*/  MOV R16, c[0x0][0x648] ;  /* 0x0001920000107a02 */ /* 0x000fe40000000f00 */
[----:B------:R-:W-:Y:S01]  /*0c10*/  IMAD R17, R19, c[0x0][0x648], RZ ;  /* 0x0001920013117a24 */ /* 0x000fe200078e02ff */
[----:B------:R-:W-:-:S03]  /*0c20*/  IADD3 R15, R15, R35, RZ ;  /* 0x000000230f0f7210 */ /* 0x000fc60007ffe0ff */
[C---:B------:R-:W-:Y:S02]  /*0c30*/  IMAD R35, R0.reuse, UR8, R17 ;  /* 0x0000000800237c24 */ /* 0x040fe4000f8e0211 */
[----:B------:R-:W-:Y:S01]  /*0c40*/  IMAD.WIDE.U32 R16, R0, R16, c[0x0][0x628] ;  /* 0x00018a0000107625 */ /* 0x000fe200078e0010 */
[--C-:B------:R-:W-:Y:S01]  /*0c50*/  FADD R32, R33, R12.reuse ;  /* 0x0000000c21207221 */ /* 0x100fe20000000000 */
[----:B------:R0:W2:Y:S03]  /*0c60*/  LDG.E R15, [R14.64] ;  /* 0x000000100e0f7981 */ /* 0x0000a6000c1e1900 */
[----:B------:R-:W-:Y:S01]  /*0c70*/  IADD3 R17, R17, R35, RZ ;  /* 0x0000002311117210 */ /* 0x000fe20007ffe0ff */
[----:B------:R-:W-:-:S04]  /*0c80*/  FADD R33, R13, R12 ;  /* 0x0000000c0d217221 */ /* 0x000fc80000000000 */
[----:B------:R-:W2:Y:S04]  /*0c90*/  LDG.E R12, [R16.64+0x4] ;  /* 0x00000410100c7981 */ /* 0x000ea8000c1e1900 */
[----:B------:R-:W4:Y:S04]  /*0ca0*/  LDG.E R13, [R16.64] ;  /* 0x00000010100d7981 */ /* 0x000f28000c1e1900 */
[----:B0-----:R-:W4:Y:S01]  /*0cb0*/  LDG.E R14, [R16.64+0x8] ;  /* 0x00000810100e7981 */ /* 0x001f22000c1e1900 */
[----:B------:R-:W-:-:S04]  /*0cc0*/  FADD R31, R31, R20 ;  /* 0x000000141f1f7221 */ /* 0x000fc80000000000 */
[----:B---3--:R-:W-:Y:S01]  /*0cd0*/  FADD R35, R30, -R31 ;  /* 0x8000001f1e237221 */ /* 0x008fe20000000000 */
[----:B------:R-:W-:Y:S01]  /*0ce0*/  FADD R30, R29, -R33 ;  /* 0x800000211d1e7221 */ /* 0x000fe20000000000 */
[--C-:B------:R-:W-:Y:S01]  /*0cf0*/  FADD R29, R34, R21.reuse ;  /* 0x00000015221d7221 */ /* 0x100fe20000000000 */
[----:B------:R-:W-:Y:S01]  /*0d00*/  FADD R20, R27, R20 ;  /* 0x000000141b147221 */ /* 0x000fe20000000000 */
[----:B------:R-:W-:Y:S01]  /*0d10*/  FADD R22, R22, R21 ;  /* 0x0000001516167221 */ /* 0x000fe20000000000 */
[----:B--2---:R-:W-:-:S04]  /*0d20*/  FMUL R35, R35, R12 ;  /* 0x0000000c23237220 */ /* 0x004fc80000400000 */
[----:B----4-:R-:W-:Y:S01]  /*0d30*/  FFMA R30, R30, R13, R35 ;  /* 0x0000000d1e1e7223 */ /* 0x010fe20000000023 */
[----:B------:R-:W-:-:S04]  /*0d40*/  FADD R35, R28, -R29 ;  /* 0x8000001d1c237221 */ /* 0x000fc80000000000 */
[----:B------:R-:W-:-:S04]  /*0d50*/  FFMA R30, R35, R14, R30 ;  /* 0x0000000e231e7223 */ /* 0x000fc8000000001e */
[----:B------:R-:W-:-:S05]  /*0d60*/  FADD R15, R30, -R15 ;  /* 0x8000000f1e0f7221 */ /* 0x000fca0000000000 */
[----:B------:R-:W-:-:S13]  /*0d70*/  FSETP.GT.AND P0, PT, R15, c[0x0][0x504], PT ;  /* 0x000141000f007a0b */ /* 0x000fda0003f04000 */
[----:B------:R-:W-:Y:S05]  /*0d80*/  @P0 EXIT ;  /* 0x000000000000094d */ /* 0x000fea0003800000 */
[----:B------:R-:W-:Y:S01]  /*0d90*/  MOV R21, c[0x0][0x4b0] ;  /* 0x00012c0000157a02 */ /* 0x000fe20000000f00 */
[----:B------:R-:W-:Y:S01]  /*0da0*/  FADD R16, R31, -R20 ;  /* 0x800000141f107221 */ /* 0x000fe20000000000 */
[----:B------:R-:W-:Y:S01]  /*0db0*/  @P2 MOV R34, c[0x0][0x2f0] ;  /* 0x0000bc0000222a02 */ /* 0x000fe20000000f00 */
[----:B------:R-:W-:Y:S01]  /*0dc0*/  @P2 IMAD R28, R10, c[0x0][0x2f0], RZ ;  /* 0x0000bc000a1c2a24 */ /* 0x000fe200078e02ff */
[----:B------:R-:W-:Y:S01]  /*0dd0*/  SHF.R.S32.HI R27, RZ, 0x1f, R21 ;  /* 0x0000001fff1b7819 */ /* 0x000fe20000011415 */
[----:B------:R-:W-:Y:S01]  /*0de0*/  FADD R17, R33, -R32 ;  /* 0x8000002021117221 */ /* 0x000fe20000000000 */
[----:B------:R-:W-:Y:S01]  /*0df0*/  MOV R36, c[0x0][0x610] ;  /* 0x0001840000247a02 */ /* 0x000fe20000000f00 */
[----:B------:R-:W-:Y:S01]  /*0e00*/  @P2 IMAD R31, R5, UR12, R28 ;  /* 0x0000000c051f2c24 */ /* 0x000fe2000f8e021c */
[----:B------:R-:W-:Y:S01]  /*0e10*/  FADD R22, R29, -R22 ;  /* 0x800000161d167221 */ /* 0x000fe20000000000 */
[----:B------:R-:W-:Y:S01]  /*0e20*/  IMAD R20, R27, R18, RZ ;  /* 0x000000121b147224 */ /* 0x000fe200078e02ff */
[----:B------:R-:W-:Y:S01]  /*0e30*/  MOV R27, RZ ;  /* 0x000000ff001b7202 */ /* 0x000fe20000000f00 */
[----:B------:R-:W-:Y:S01]  /*0e40*/  @P2 IMAD.WIDE.U32 R34, R5, R34, c[0x0][0x2d0] ;  /* 0x0000b40005222625 */ /* 0x000fe200078e0022 */
[----:B------:R-:W-:-:S03]  /*0e50*/  CS2R R28, SRZ ;  /* 0x00000000001c7805 */ /* 0x000fc6000001ff00 */
[----:B------:R-:W-:Y:S01]  /*0e60*/  IMAD R37, R37, c[0x0][0x4b0], R20 ;  /* 0x00012c0025257a24 */ /* 0x000fe200078e0214 */
[----:B------:R-:W-:Y:S01]  /*0e70*/  @P2 IADD3 R35, R35, R31, RZ ;  /* 0x0000001f23232210 */ /* 0x000fe20007ffe0ff */
[----:B------:R-:W-:Y:S02]  /*0e80*/  IMAD R20, R19, c[0x0][0x610], RZ ;  /* 0x0001840013147a24 */ /* 0x000fe400078e02ff */
[----:B------:R-:W-:Y:S01]  /*0e90*/  IMAD.WIDE.U32 R18, R18, R21, c[0x0][0x490] ;  /* 0x0001240012127625 */ /* 0x000fe200078e0015 */
[----:B------:R-:W-:Y:S01]  /*0ea0*/  CS2R R30, SRZ ;  /* 0x00000000001e7805 */ /* 0x000fe2000001ff00 */
[----:B------:R-:W-:Y:S01]  /*0eb0*/  MOV R33, RZ ;  /* 0x000000ff00217202 */ /* 0x000fe20000000f00 */
[----:B------:R0:W2:Y:S01]  /*0ec0*/  @P2 LDG.E R27, [R34.64+0x14] ;  /* 0x00001410221b2981 */ /* 0x0000a2000c1e1900 */
[C---:B------:R-:W-:Y:S02]  /*0ed0*/  IMAD R32, R0.reuse, UR10, R20 ;  /* 0x0000000a00207c24 */ /* 0x040fe4000f8e0214 */
[----:B------:R-:W-:Y:S01]  /*0ee0*/  IMAD.WIDE.U32 R20, R0, R36, c[0x0][0x5f0] ;  /* 0x00017c0000147625 */ /* 0x000fe200078e0024 */
[----:B------:R0:W3:Y:S04]  /*0ef0*/  @P2 LDG.E R28, [R34.64+0x10] ;  /* 0x00001010221c2981 */ /* 0x0000e8000c1e1900 */
[----:B------:R-:W-:Y:S01]  /*0f00*/  IADD3 R21, R21, R32, RZ ;  /* 0x0000002015157210 */ /* 0x000fe20007ffe0ff */
[----:B------:R0:W4:Y:S04]  /*0f10*/  @P2 LDG.E R29, [R34.64+0xc] ;  /* 0x00000c10221d2981 */ /* 0x000128000c1e1900 */
[----:B------:R-:W2:Y:S04]  /*0f20*/  LDG.E R36, [R20.64+0x4] ;  /* 0x0000041014247981 */ /* 0x000ea8000c1e1900 */
[----:B------:R0:W3:Y:S04]  /*0f30*/  @P2 LDG.E R30, [R34.64+0x8] ;  /* 0x00000810221e2981 */ /* 0x0000e8000c1e1900 */
[----:B------:R0:W4:Y:S04]  /*0f40*/  @P2 LDG.E R31, [R34.64+0x4] ;  /* 0x00000410221f2981 */ /* 0x000128000c1e1900 */
[----:B------:R0:W4:Y:S01]  /*0f50*/  @P2 LDG.E R33, [R34.64] ;  /* 0x0000001022212981 */ /* 0x000122000c1e1900 */
[----:B------:R-:W-:-:S05]  /*0f60*/  IADD3 R19, R19, R37, RZ ;  /* 0x0000002513137210 */ /* 0x000fca0007ffe0ff */
[----:B------:R2:W5:Y:S04]  /*0f70*/  LDG.E R32, [R18.64] ;  /* 0x0000001012207981 */ /* 0x000568000c1e1900 */
[----:B0-----:R-:W4:Y:S04]  /*0f80*/  LDG.E R34, [R20.64] ;  /* 0x0000001014227981 */ /* 0x001f28000c1e1900 */
[----:B------:R-:W4:Y:S01]  /*0f90*/  LDG.E R35, [R20.64+0x8] ;  /* 0x0000081014237981 */ /* 0x000f22000c1e1900 */
[----:B--2---:R-:W-:Y:S01]  /*0fa0*/  FMUL R19, R36, R8 ;  /* 0x0000000824137220 */ /* 0x004fe20000400000 */
[----:B---3--:R-:W-:-:S04]  /*0fb0*/  FMUL R37, R16, R30 ;  /* 0x0000001e10257220 */ /* 0x008fc80000400000 */
[----:B----4-:R-:W-:-:S04]  /*0fc0*/  FFMA R37, R22, R31, -R37 ;  /* 0x0000001f16257223 */ /* 0x010fc80000000825 */
[----:B------:R-:W-:Y:S01]  /*0fd0*/  FADD R29, R37, R29 ;  /* 0x0000001d251d7221 */ /* 0x000fe20000000000 */
[----:B------:R-:W-:Y:S01]  /*0fe0*/  FMUL R37, R17, R31 ;  /* 0x0000001f11257220 */ /* 0x000fe20000400000 */
[----:B------:R-:W-:-:S04]  /*0ff0*/  FFMA R18, R34, R7, R19 ;  /* 0x0000000722127223 */ /* 0x000fc80000000013 */
[----:B------:R-:W-:Y:S01]  /*1000*/  FFMA R20, R35, R9, R18 ;  /* 0x0000000923147223 */ /* 0x000fe20000000012 */
[----:B------:R-:W-:-:S03]  /*1010*/  FMUL R31, R22, R33 ;  /* 0x00000021161f7220 */ /* 0x000fc60000400000 */
[----:B------:R-:W-:Y:S01]  /*1020*/  FADD R18, R20, R20 ;  /* 0x0000001414127221 */ /* 0x000fe20000000000 */
[----:B------:R-:W-:-:S03]  /*1030*/  FFMA R31, R17, R30, -R31 ;  /* 0x0000001e111f7223 */ /* 0x000fc6000000081f */
[----:B------:R-:W-:Y:S01]  /*1040*/  FMUL R20, R18, R7 ;  /* 0x0000000712147220 */ /* 0x000fe20000400000 */
[----:B------:R-:W-:Y:S01]  /*1050*/  FFMA R30, R16, R33, -R37 ;  /* 0x00000021101e7223 */ /* 0x000fe20000000825 */
[----:B------:R-:W-:Y:S02]  /*1060*/  FADD R28, R31, R28 ;  /* 0x0000001c1f1c7221 */ /* 0x000fe40000000000 */
[----:B------:R-:W-:Y:S01]  /*1070*/  FFMA R19, R11, R34, R20 ;  /* 0x000000220b137223 */ /* 0x000fe20000000014 */
[----:B------:R-:W-:Y:S01]  /*1080*/  FMUL R20, R36, R9 ;  /* 0x0000000924147220 */ /* 0x000fe20000400000 */
[----:B------:R-:W-:Y:S01]  /*1090*/  FADD R27, R30, R27 ;  /* 0x0000001b1e1b7221 */ /* 0x000fe20000000000 */
[-C--:B------:R-:W-:Y:S01]  /*10a0*/  FMUL R31, R34, R8.reuse ;  /* 0x00000008221f7220 */ /* 0x080fe20000400000 */
[-C--:B------:R-:W-:Y:S01]  /*10b0*/  FMUL R30, R18, R8.reuse ;  /* 0x00000008121e7220 */ /* 0x080fe20000400000 */
[----:B------:R-:W-:Y:S02]  /*10c0*/  FFMA R33, R35, R8, -R20 ;  /* 0x0000000823217223 */ /* 0x000fe40000000814 */
[----:B------:R-:W-:Y:S01]  /*10d0*/  FFMA R31, R36, R7, -R31 ;  /* 0x00000007241f7223 */ /* 0x000fe2000000081f */
[----:B------:R-:W-:Y:S01]  /*10e0*/  FFMA R36, R11, R36, R30 ;  /* 0x000000240b247223 */ /* 0x000fe2000000001e */
[----:B------:R-:W-:Y:S01]  /*10f0*/  FMUL R30, R33, R6 ;  /* 0x00000006211e7220 */ /* 0x000fe20000400000 */
[----:B------:R-:W-:Y:S01]  /*1100*/  FMUL R18, R18, R9 ;  /* 0x0000000912127220 */ /* 0x000fe20000400000 */
[----:B------:R-:W-:-:S02]  /*1110*/  MOV R37, c[0x0][0x210] ;  /* 0x0000840000257a02 */ /* 0x000fc40000000f00 */
[----:B------:R-:W-:Y:S01]  /*1120*/  FFMA R30, R30, 2, R19 ;  /* 0x400000001e1e7823 */ /* 0x000fe20000000013 */
[----:B------:R-:W-:Y:S01]  /*1130*/  IMAD R19, R4, c[0x0][0x210], RZ ;  /* 0x0000840004137a24 */ /* 0x000fe200078e02ff */
[----:B------:R-:W-:Y:S01]  /*1140*/  FMUL R21, R35, R7 ;  /* 0x0000000723157220 */ /* 0x000fe20000400000 */
[----:B------:R-:W-:Y:S02]  /*1150*/  FFMA R35, R11, R35, R18 ;  /* 0x000000230b237223 */ /* 0x000fe40000000012 */
[C---:B------:R-:W-:Y:S02]  /*1160*/  IMAD R33, R2.reuse, UR11, R19 ;  /* 0x0000000b02217c24 */ /* 0x040fe4000f8e0213 */
[----:B------:R-:W-:-:S05]  /*1170*/  IMAD.WIDE.U32 R18, R2, R37, c[0x0][0x1f0] ;  /* 0x00007c0002127625 */ /* 0x000fca00078e0025 */
[----:B------:R-:W-:-:S05]  /*1180*/  IADD3 R19, R19, R33, RZ ;  /* 0x0000002113137210 */ /* 0x000fca0007ffe0ff */
[----:B------:R0:W5:Y:S01]  /*1190*/  LDG.E R20, [R18.64] ;  /* 0x0000001012147981 */ /* 0x000162000c1e1900 */
[----:B------:R-:W-:Y:S01]  /*11a0*/  FFMA R21, R34, R9, -R21 ;  /* 0x0000000922157223 */ /* 0x000fe20000000815 */
[----:B------:R-:W-:-:S03]  /*11b0*/  FMUL R34, R31, R6 ;  /* 0x000000061f227220 */ /* 0x000fc60000400000 */
[----:B------:R-:W-:Y:S01]  /*11c0*/  FMUL R21, R21, R6 ;  /* 0x0000000615157220 */ /* 0x000fe20000400000 */
[----:B------:R-:W-:-:S03]  /*11d0*/  FFMA R34, R34, 2, R35 ;  /* 0x4000000022227823 */ /* 0x000fc60000000023 */
[----:B------:R-:W-:Y:S01]  /*11e0*/  FFMA R21, R21, 2, R36 ;  /* 0x4000000015157823 */ /* 0x000fe20000000024 */
[----:B------:R-:W-:Y:S01]  /*11f0*/  FADD R29, R29, R30 ;  /* 0x0000001e1d1d7221 */ /* 0x000fe20000000000 */
[----:B------:R-:W-:Y:S02]  /*1200*/  BSSY B0, `(.L_x_517) ;  /* 0x0000047000007945 */ /* 0x000fe40003800000 */
[----:B------:R-:W-:Y:S01]  /*1210*/  FADD R28, R28, R21 ;  /* 0x000000151c1c7221 */ /* 0x000fe20000000000 */
[----:B------:R-:W-:Y:S01]  /*1220*/  FADD R21, R27, R34 ;  /* 0x000000221b157221 */ /* 0x000fe20000000000 */
[----:B-----5:R-:W-:Y:S02]  /*1230*/  FADD R26, R26, -R29 ;  /* 0x8000001d1a1a7221 */ /* 0x020fe40000000000 */
[----:B------:R-:W-:Y:S01]  /*1240*/  FADD R25, R25, -R28 ;  /* 0x8000001c19197221 */ /* 0x000fe20000000000 */
[----:B------:R-:W-:Y:S01]  /*1250*/  FADD R21, R24, -R21 ;  /* 0x8000001518157221 */ /* 0x000fe20000000000 */
[----:B------:R-:W-:Y:S05]  /*1260*/  @!P2 BRA `(.L_x_518) ;  /* 0x000004000000a947 */ /* 0x000fea0003800000 */
[----:B0-----:R-:W-:Y:S01]  /*1270*/  FMUL R23, R17, R14 ;  /* 0x0000000e11177220 */ /* 0x001fe20000400000 */
[----:B------:R-:W-:Y:S01]  /*1280*/  FMUL R28, R16, R13 ;  /* 0x0000000d101c7220 */ /* 0x000fe20000400000 */
[----:B------:R-:W-:-:S02]  /*1290*/  FMUL R19, R22, R12 ;  /* 0x0000000c16137220 */ /* 0x000fc40000400000 */
[----:B------:R-:W-:Y:S01]  /*12a0*/  FFMA R34, R22, R13, -R23 ;  /* 0x0000000d16227223 */ /* 0x000fe20000000817 */
[----:B------:R-:W-:Y:S01]  /*12b0*/  FFMA R28, R17, R12, -R28 ;  /* 0x0000000c111c7223 */ /* 0x000fe2000000081c */
[----:B------:R-:W-:Y:S02]  /*12c0*/  FFMA R30, R16, R14, -R19 ;  /* 0x0000000e101e7223 */ /* 0x000fe40000000813 */
[----:B------:R-:W-:Y:S01]  /*12d0*/  FMUL R19, R34, R9 ;  /* 0x0000000922137220 */ /* 0x000fe20000400000 */
[----:B------:R-:W-:Y:S01]  /*12e0*/  FMUL R23, R28, R7 ;  /* 0x000000071c177220 */ /* 0x000fe20000400000 */
[-C--:B------:R-:W-:Y:S02]  /*12f0*/  FMUL R27, R30, R8.reuse ;  /* 0x000000081e1b7220 */ /* 0x080fe40000400000 */
[----:B------:R-:W-:Y:S01]  /*1300*/  FFMA R19, R28, R8, -R19 ;  /* 0x000000081c137223 */ /* 0x000fe20000000813 */
[----:B------:R-:W-:Y:S01]  /*1310*/  FFMA R23, R30, R9, -R23 ;  /* 0x000000091e177223 */ /* 0x000fe20000000817 */
[----:B------:R-:W-:-:S02]  /*1320*/  FFMA R29, R34, R7, -R27 ;  /* 0x00000007221d7223 */ /* 0x000fc4000000081b */
[-C--:B------:R-:W-:Y:S01]  /*1330*/  FMUL R18, R19, R6.reuse ;  /* 0x0000000613127220 */ /* 0x080fe20000400000 */
[-C--:B------:R-:W-:Y:S01]  /*1340*/  FMUL R24, R23, R6.reuse ;  /* 0x0000000617187220 */ /* 0x080fe20000400000 */
[-C--:B------:R-:W-:Y:S02]  /*1350*/  FMUL R36, R29, R6.reuse ;  /* 0x000000061d247220 */ /* 0x080fe40000400000 */
[----:B------:R-:W-:Y:S01]  /*1360*/  FFMA R27, R19, R6, R18 ;  /* 0x00000006131b7223 */ /* 0x000fe20000000012 */
[----:B------:R-:W-:Y:S01]  /*1370*/  FMUL R19, R34, R8 ;  /* 0x0000000822137220 */ /* 0x000fe20000400000 */
[-C--:B------:R-:W-:Y:S01]  /*1380*/  FFMA R24, R23, R6.reuse, R24 ;  /* 0x0000000617187223 */ /* 0x080fe20000000018 */
[----:B------:R-:W-:Y:S01]  /*1390*/  FFMA R23, R29, R6, R36 ;  /* 0x000000061d177223 */ /* 0x000fe20000000024 */
[----:B------:R-:W-:Y:S01]  /*13a0*/  IMAD R6, R10, c[0x0][0x398], RZ ;  /* 0x0000e6000a067a24 */ /* 0x000fe200078e02ff */
[----:B------:R-:W-:Y:S01]  /*13b0*/  FFMA R19, R30, R7, R19 ;  /* 0x000000071e137223 */ /* 0x000fe20000000013 */
[----:B------:R-:W-:-:S02]  /*13c0*/  MOV R18, c[0x0][0x398] ;  /* 0x0000e60000127a02 */ /* 0x000fc40000000f00 */
[C---:B------:R-:W-:Y:S01]  /*13d0*/  IMAD R29, R5.reuse, UR13, R6 ;  /* 0x0000000d051d7c24 */ /* 0x040fe2000f8e0206 */
[----:B------:R-:W-:Y:S02]  /*13e0*/  FFMA R6, R28, R9, R19 ;  /* 0x000000091c067223 */ /* 0x000fe40000000013 */
[----:B------:R-:W-:Y:S02]  /*13f0*/  IMAD.WIDE.U32 R18, R5, R18, c[0x0][0x378] ;  /* 0x0000de0005127625 */ /* 0x000fe400078e0012 */
[----:B------:R-:W-:-:S03]  /*1400*/  FADD R6, R6, R6 ;  /* 0x0000000606067221 */ /* 0x000fc60000000000 */
[----:B------:R-:W-:Y:S01]  /*1410*/  IADD3 R19, R19, R29, RZ ;  /* 0x0000001d13137210 */ /* 0x000fe20007ffe0ff */
[C---:B------:R-:W-:Y:S01]  /*1420*/  FMUL R8, R6.reuse, R8 ;  /* 0x0000000806087220 */ /* 0x040fe20000400000 */
[C---:B------:R-:W-:Y:S01]  /*1430*/  FMUL R9, R6.reuse, R9 ;  /* 0x0000000906097220 */ /* 0x040fe20000400000 */
[----:B------:R-:W-:Y:S02]  /*1440*/  FMUL R29, R6, R7 ;  /* 0x00000007061d7220 */ /* 0x000fe40000400000 */
[C---:B------:R-:W-:Y:S01]  /*1450*/  FFMA R7, R11.reuse, R34, R8 ;  /* 0x000000220b077223 */ /* 0x040fe20000000008 */
[C---:B------:R-:W-:Y:S01]  /*1460*/  FFMA R8, R11.reuse, R28, R9 ;  /* 0x0000001c0b087223 */ /* 0x040fe20000000009 */
[----:B------:R-:W-:Y:S01]  /*1470*/  FFMA R6, R11, R30, R29 ;  /* 0x0000001e0b067223 */ /* 0x000fe2000000001d */
[----:B------:R-:W2:Y:S04]  /*1480*/  LDG.E R28, [R18.64+0x10] ;  /* 0x00001010121c7981 */ /* 0x000ea8000c1e1900 */
[----:B------:R2:W3:Y:S04]  /*1490*/  LDG.E R9, [R18.64+0x4] ;  /* 0x0000041012097981 */ /* 0x0004e8000c1e1900 */
[----:B------:R2:W4:Y:S01]  /*14a0*/  LDG.E R29, [R18.64+0xc] ;  /* 0x00000c10121d7981 */ /* 0x000522000c1e1900 */
[----:B------:R-:W-:Y:S01]  /*14b0*/  FADD R24, R7, -R24 ;  /* 0x8000001807187221 */ /* 0x000fe20000000000 */
[----:B------:R-:W-:Y:S01]  /*14c0*/  FADD R36, R6, -R27 ;  /* 0x8000001b06247221 */ /* 0x000fe20000000000 */
[----:B------:R-:W-:Y:S01]  /*14d0*/  IMAD R6, R10, c[0x0][0x360], RZ ;  /* 0x0000d8000a067a24 */ /* 0x000fe200078e02ff */
[----:B------:R2:W5:Y:S01]  /*14e0*/  LDG.E R11, [R18.64] ;  /* 0x00000010120b7981 */ /* 0x000562000c1e1900 */
[----:B------:R-:W-:-:S03]  /*14f0*/  MOV R7, c[0x0][0x360] ;  /* 0x0000d80000077a02 */ /* 0x000fc60000000f00 */
[----:B------:R2:W5:Y:S04]  /*1500*/  LDG.E R31, [R18.64+0x14] ;  /* 0x00001410121f7981 */ /* 0x000568000c1e1900 */
[----:B------:R2:W5:Y:S01]  /*1510*/  LDG.E R33, [R18.64+0x1c] ;  /* 0x00001c1012217981 */ /* 0x000562000c1e1900 */
[----:B------:R-:W-:-:S03]  /*1520*/  IMAD R27, R5, UR14, R6 ;  /* 0x0000000e051b7c24 */ /* 0x000fc6000f8e0206 */
[----:B------:R2:W5:Y:S01]  /*1530*/  LDG.E R30, [R18.64+0x8] ;  /* 0x00000810121e7981 */ /* 0x000562000c1e1900 */
[----:B------:R-:W-:-:S03]  /*1540*/  IMAD.WIDE.U32 R6, R5, R7, c[0x0][0x340] ;  /* 0x0000d00005067625 */ /* 0x000fc600078e0007 */
[----:B------:R2:W5:Y:S04]  /*1550*/  LDG.E R34, [R18.64+0x18] ;  /* 0x0000181012227981 */ /* 0x000568000c1e1900 */
[----:B------:R2:W5:Y:S01]  /*1560*/  LDG.E R35, [R18.64+0x20] ;  /* 0x0000201012237981 */ /* 0x000562000c1e1900 */
[----:B------:R-:W-:-:S05]  /*1570*/  IADD3 R7, R7, R27, RZ ;  /* 0x0000001b07077210 */ /* 0x000fca0007ffe0ff */
[----:B------:R-:W5:Y:S01]  /*1580*/  LDG.E R6, [R6.64] ;  /* 0x0000001006067981 */ /* 0x000f62000c1e1900 */
[----:B------:R-:W-:Y:S01]  /*1590*/  FADD R8, R8, -R23 ;  /* 0x8000001708087221 */ /* 0x000fe20000000000 */
[C---:B--2---:R-:W-:Y:S01]  /*15a0*/  FMUL R19, R24.reuse, R28 ;  /* 0x0000001c18137220 */ /* 0x044fe20000400000 */
[----:B---3--:R-:W-:-:S03]  /*15b0*/  FMUL R18, R24, R9 ;  /* 0x0000000918127220 */ /* 0x008fc60000400000 */
[C---:B----4-:R-:W-:Y:S01]  /*15c0*/  FFMA R19, R36.reuse, R29, R19 ;  /* 0x0000001d24137223 */ /* 0x050fe20000000013 */
[----:B-----5:R-:W-:-:S03]  /*15d0*/  FFMA R11, R36, R11, R18 ;  /* 0x0000000b240b7223 */ /* 0x020fc60000000012 */
[----:B------:R-:W-:Y:S01]  /*15e0*/  FFMA R19, R8, R31, R19 ;  /* 0x0000001f08137223 */ /* 0x000fe20000000013 */
[----:B------:R-:W-:-:S03]  /*15f0*/  FMUL R33, R24, R33 ;  /* 0x0000002118217220 */ /* 0x000fc60000400000 */
[----:B------:R-:W-:Y:S01]  /*1600*/  FMUL R24, R24, R19 ;  /* 0x0000001318187220 */ /* 0x000fe20000400000 */
[----:B------:R-:W-:Y:S01]  /*1610*/  FFMA R11, R8, R30, R11 ;  /* 0x0000001e080b7223 */ /* 0x000fe2000000000b */
[----:B------:R-:W-:-:S03]  /*1620*/  FFMA R34, R36, R34, R33 ;  /* 0x0000002224227223 */ /* 0x000fc60000000021 */
[----:B------:R-:W-:Y:S01]  /*1630*/  FFMA R24, R36, R11, R24 ;  /* 0x0000000b24187223 */ /* 0x000fe20000000018 */
[----:B------:R-:W-:-:S04]  /*1640*/  FFMA R35, R8, R35, R34 ;  /* 0x0000002308237223 */ /* 0x000fc80000000022 */
[----:B------:R-:W-:-:S04]  /*1650*/  FFMA R23, R8, R35, R24 ;  /* 0x0000002308177223 */ /* 0x000fc80000000018 */
[----:B------:R-:W-:Y:S02]  /*1660*/  FADD R23, R23, R6 ;  /* 0x0000000617177221 */ /* 0x000fe40000000000 */
.L_x_518:
[----:B0-----:R-:W-:Y:S05]  /*1670*/  BSYNC B0 ;  /* 0x0000000000007941 */ /* 0x001fea0003800000 */
.L_x_517:
[----:B------:R-:W-:Y:S01]  /*1680*/  FMUL R8, RZ, R20 ;  /* 0x00000014ff087220 */ /* 0x000fe20000400000 */
[----:B------:R-:W-:-:S04]  /*1690*/  FMUL R6, R12, R25 ;  /* 0x000000190c067220 */ /* 0x000fc80000400000 */
[----:B------:R-:W-:Y:S01]  /*16a0*/  FSEL R11, R8, R23, !P2 ;  /* 0x00000017080b7208 */ /* 0x000fe20005000000 */
[----:B------:R-:W-:-:S04]  /*16b0*/  FFMA R7, R13, R26, R6 ;  /* 0x0000001a0d077223 */ /* 0x000fc80000000006 */
[----:B------:R-:W-:Y:S01]  /*16c0*/  FADD R11, R20, R11 ;  /* 0x0000000b140b7221 */ /* 0x000fe20000000000 */
[----:B------:R-:W-:-:S04]  /*16d0*/  FFMA R19, R14, R21, R7 ;  /* 0x000000150e137223 */ /* 0x000fc80000000007 */
[----:B------:R-:W-:Y:S01]  /*16e0*/  FSETP.NEU.AND P0, PT, R11, RZ, PT ;  /* 0x000000ff0b00720b */ /* 0x000fe20003f0d000 */
[----:B------:R-:W-:-:S12]  /*16f0*/  FFMA R6, -R12, R19, R25 ;  /* 0x000000130c067223 */ /* 0x000fd80000000119 */
[----:B------:R-:W-:Y:S05]  /*1700*/  @!P0 EXIT ;  /* 0x000000000000894d */ /* 0x000fea0003800000 */
[-C--:B------:R-:W-:Y:S01]  /*1710*/  FFMA R7, -R13, R19.reuse, R26 ;  /* 0x000000130d077223 */ /* 0x080fe2000000011a */
[----:B------:R-:W-:Y:S01]  /*1720*/  FMUL R18, R6, R6 ;  /* 0x0000000606127220 */ /* 0x000fe20000400000 */
[----:B------:R-:W-:Y:S01]  /*1730*/  FFMA R8, -R14, R19, R21 ;  /* 0x000000130e087223 */ /* 0x000fe20000000115 */
[----:B------:R-:W-:Y:S01]  /*1740*/  FSETP.GEU.AND P0, PT, |R19|, c[0x0][0x508], PT ;  /* 0x0001420013007a0b */ /* 0x000fe20003f0e200 */
[----:B------:R-:W-:Y:S01]  /*1750*/  FADD R32, R32, c[0x0][0x500] ;  /* 0x0001400020207621 */ /* 0x000fe20000000000 */
[----:B------:R-:W-:Y:S01]  /*1760*/  FFMA R9, R7, R7, R18 ;  /* 0x0000000707097223 */ /* 0x000fe20000000012 */
[----:B------:R-:W-:Y:S02]  /*1770*/  BSSY B0, `(.L_x_519) ;  /* 0x0000011000007945 */ /* 0x000fe40003800000 */
[----:B------:R-:W-:Y:S01]  /*1780*/  FMUL R32, R32, 0.5 ;  /* 0x3f00000020207820 */ /* 0x000fe20000400000 */
[----:B------:R-:W-:-:S04]  /*1790*/  FFMA R18, R8, R8, R9 ;  /* 0x0000000808127223 */ /* 0x000fc80000000009 */
[----:B------:R0:W1:Y:S01]  /*17a0*/  MUFU.RSQ R9, R18 ;  /* 0x0000001200097308 */ /* 0x0000620000001400 */
[----:B------:R-:W-:Y:S02]  /*17b0*/  IADD3 R19, R18, -0xd000000, RZ ;  /* 0xf300000012137810 */ /* 0x000fe40007ffe0ff */
[----:B------:R-:W-:Y:S02]  /*17c0*/  FSEL R32, R32, c[0x0][0x50c], P0 ;  /* 0x0001430020207a08 */ /* 0x000fe40000000000 */
[----:B------:R-:W-:-:S03]  /*17d0*/  ISETP.GT.U32.AND P1, PT, R19, 0x727fffff, PT ;  /* 0x727fffff1300780c */ /* 0x000fc60003f24070 */
[----:B------:R-:W-:-:S10]  /*17e0*/  FMUL R21, R15, R32 ;  /* 0x000000200f157220 */ /* 0x000fd40000400000 */
[----:B------:R-:W-:Y:S05]  /*17f0*/  @!P1 BRA `(.L_x_520) ;  /* 0x0000004000009947 */ /* 0x000fea0003800000 */
[----:B01----:R-:W-:Y:S02]  /*1800*/  MOV R27, 0x1820 ;  /* 0x00001820001b7802 */ /* 0x003fe40000000f00 */
[----:B------:R-:W-:Y:S05]  /*1810*/  CALL.REL.NOINC `($__internal_11_$__cuda_sm20_sqrt_rn_f32_slowpath) ;  /* 0x00000a7000007944 */ /* 0x000fea0003c00000 */
[----:B------:R-:W-:Y:S01]  /*1820*/  MOV R19, R9 ;  /* 0x0000000900137202 */ /* 0x000fe20000000f00 */
[----:B------:R-:W-:Y:S05]  /*1830*/  BRA `(.L_x_521) ;  /* 0x0000004000007947 */ /* 0x000fea0003800000 */
.L_x_520:
[----:B01----:R-:W-:Y:S01]  /*1840*/  FMUL.FTZ R19, R18, R9 ;  /* 0x0000000912137220 */ /* 0x003fe20000410000 */
[----:B------:R-:W-:-:S03]  /*1850*/  FMUL.FTZ R9, R9, 0.5 ;  /* 0x3f00000009097820 */ /* 0x000fc60000410000 */
[----:B------:R-:W-:-:S04]  /*1860*/  FFMA R18, -R19, R19, R18 ;  /* 0x0000001313127223 */ /* 0x000fc80000000112 */
[----:B------:R-:W-:Y:S02]  /*1870*/  FFMA R19, R18, R9, R19 ;  /* 0x0000000912137223 */ /* 0x000fe40000000013 */
.L_x_521:
[----:B------:R-:W-:Y:S05]  /*1880*/  BSYNC B0 ;  /* 0x0000000000007941 */ /* 0x000fea0003800000 */
.L_x_519:
[----:B------:R-:W-:Y:S01]  /*1890*/  FSETP.GT.AND P0, PT, R19, RZ, PT ;  /* 0x000000ff1300720b */ /* 0x000fe20003f04000 */
[----:B------:R-:W-:Y:S01]  /*18a0*/  BSSY B0, `(.L_x_522) ;  /* 0x0000033000007945 */ /* 0x000fe20003800000 */
[-C--:B------:R-:W-:Y:S01]  /*18b0*/  FMUL R13, R13, R15.reuse ;  /* 0x0000000f0d0d7220 */ /* 0x080fe20000400000 */
[-C--:B------:R-:W-:Y:S01]  /*18c0*/  FMUL R12, R12, R15.reuse ;  /* 0x0000000f0c0c7220 */ /* 0x080fe20000400000 */
[----:B------:R-:W-:Y:S01]  /*18d0*/  FMUL R15, R14, R15 ;  /* 0x0000000f0e0f7220 */ /* 0x000fe20000400000 */
[----:B------:R-:W-:Y:S02]  /*18e0*/  MOV R18, RZ ;  /* 0x000000ff00127202 */ /* 0x000fe40000000f00 */
        /* <DEDUP_REMOVED lines=14> */
[----:B------:R-:W-:Y:S05]  /*19d0*/  CALL.REL.NOINC `($__internal_12_$__cuda_sm3x_div_rn_noftz_f32_slowpath) ;  /* 0x00000a2000007944 */ /* 0x000fea0003c00000 */
[----:B------:R-:W-:Y:S02]  /*19e0*/  MOV R14, R18 ;  /* 0x00000012000e7202 */ /* 0x000fe40000000f00 */
.L_x_525:
[----:B------:R-:W-:Y:S05]  /*19f0*/  BSYNC B1 ;  /* 0x0000000000017941 */ /* 0x000fea0003800000 */
.L_x_524:
        /* <DEDUP_REMOVED lines=12> */
[----:B------:R-:W-:Y:S05]  /*1ac0*/  CALL.REL.NOINC `($__internal_12_$__cuda_sm3x_div_rn_noftz_f32_slowpath) ;  /* 0x0000093000007944 */ /* 0x000fea0003c00000 */
[----:B------:R-:W-:Y:S02]  /*1ad0*/  MOV R25, R18 ;  /* 0x0000001200197202 */ /* 0x000fe40000000f00 */
.L_x_527:
[----:B------:R-:W-:Y:S05]  /*1ae0*/  BSYNC B1 ;  /* 0x0000000000017941 */ /* 0x000fea0003800000 */
.L_x_526:
        /* <DEDUP_REMOVED lines=13> */
.L_x_528:
[----:B------:R-:W-:Y:S05]  /*1bc0*/  BSYNC B1 ;  /* 0x0000000000017941 */ /* 0x000fea0003800000 */
.L_x_523:
[----:B------:R-:W-:Y:S05]  /*1bd0*/  BSYNC B0 ;  /* 0x0000000000007941 */ /* 0x000fea0003800000 */
.L_x_522:
[----:B------:R-:W-:Y:S01]  /*1be0*/  FADD R19, RZ, -R19 ;  /* 0x80000013ff137221 */ /* 0x000fe20000000000 */
[----:B------:R-:W0:Y:S01]  /*1bf0*/  MUFU.RCP R24, R11 ;  /* 0x0000000b00187308 */ /* 0x000e220000001000 */
[----:B------:R-:W-:Y:S02]  /*1c00*/  BSSY B0, `(.L_x_529) ;  /* 0x0000012000007945 */ /* 0x000fe40003800000 */
[----:B------:R-:W-:-:S05]  /*1c10*/  FMUL R6, R19, c[0x0][0x664] ;  /* 0x0001990013067a20 */ /* 0x000fca0000400000 */
[----:B------:R-:W-:-:S04]  /*1c20*/  FSETP.GT.AND P0, PT, R21, R6, PT ;  /* 0x000000061500720b */ /* 0x000fc80003f04000 */
[----:B------:R-:W-:Y:S01]  /*1c30*/  FSEL R7, R21, R6, P0 ;  /* 0x0000000615077208 */ /* 0x000fe20000000000 */
[----:B0-----:R-:W-:-:S04]  /*1c40*/  FFMA R9, -R11, R24, 1 ;  /* 0x3f8000000b097423 */ /* 0x001fc80000000118 */
[C---:B------:R-:W-:Y:S01]  /*1c50*/  FFMA R8, R7.reuse, R18, -R13 ;  /* 0x0000001207087223 */ /* 0x040fe2000000080d */
[C---:B------:R-:W-:Y:S01]  /*1c60*/  FFMA R6, R7.reuse, R25, -R12 ;  /* 0x0000001907067223 */ /* 0x040fe2000000080c */
[----:B------:R-:W-:Y:S01]  /*1c70*/  FFMA R7, R7, R14, -R15 ;  /* 0x0000000e07077223 */ /* 0x000fe2000000080f */
[----:B------:R-:W-:Y:S01]  /*1c80*/  FFMA R9, R24, R9, R24 ;  /* 0x0000000918097223 */ /* 0x000fe20000000018 */
[----:B------:R-:W0:Y:S03]  /*1c90*/  FCHK P0, R8, R11 ;  /* 0x0000000b08007302 */ /* 0x000e260000000000 */
[----:B------:R-:W-:-:S04]  /*1ca0*/  FFMA R18, R8, R9, RZ ;  /* 0x0000000908127223 */ /* 0x000fc800000000ff */
[----:B------:R-:W-:-:S04]  /*1cb0*/  FFMA R13, -R11, R18, R8 ;  /* 0x000000120b0d7223 */ /* 0x000fc80000000108 */
[----:B------:R-:W-:Y:S01]  /*1cc0*/  FFMA R12, R9, R13, R18 ;  /* 0x0000000d090c7223 */ /* 0x000fe20000000012 */
[----:B0-----:R-:W-:Y:S05]  /*1cd0*/  @!P0 BRA `(.L_x_530) ;  /* 0x0000004000008947 */ /* 0x001fea0003800000 */
[----:B------:R-:W-:Y:S02]  /*1ce0*/  MOV R9, R11 ;  /* 0x0000000b00097202 */ /* 0x000fe40000000f00 */
[----:B------:R-:W-:Y:S02]  /*1cf0*/  MOV R26, 0x1d10 ;  /* 0x00001d10001a7802 */ /* 0x000fe40000000f00 */
[----:B------:R-:W-:Y:S05]  /*1d00*/  CALL.REL.NOINC `($__internal_12_$__cuda_sm3x_div_rn_noftz_f32_slowpath) ;  /* 0x000006f000007944 */ /* 0x000fea0003c00000 */
[----:B------:R-:W-:Y:S02]  /*1d10*/  MOV R12, R18 ;  /* 0x00000012000c7202 */ /* 0x000fe40000000f00 */
.L_x_530:
[----:B------:R-:W-:Y:S05]  /*1d20*/  BSYNC B0 ;  /* 0x0000000000007941 */ /* 0x000fea0003800000 */
.L_x_529:
        /* <DEDUP_REMOVED lines=12> */
[----:B------:R-:W-:Y:S05]  /*1df0*/  CALL.REL.NOINC `($__internal_12_$__cuda_sm3x_div_rn_noftz_f32_slowpath) ;  /* 0x0000060000007944 */ /* 0x000fea0003c00000 */
[----:B------:R-:W-:Y:S02]  /*1e00*/  MOV R13, R18 ;  /* 0x00000012000d7202 */ /* 0x000fe40000000f00 */
.L_x_532:
[----:B------:R-:W-:Y:S05]  /*1e10*/  BSYNC B0 ;  /* 0x0000000000007941 */ /* 0x000fea0003800000 */
.L_x_531:
        /* <DEDUP_REMOVED lines=14> */
.L_x_534:
[----:B------:R-:W-:Y:S05]  /*1f00*/  BSYNC B0 ;  /* 0x0000000000007941 */ /* 0x000fea0003800000 */
.L_x_533:
[----:B------:R-:W-:Y:S01]  /*1f10*/  ULDC UR4, c[0x0][0x690] ;  /* 0x0001a40000047ab9 */ /* 0x000fe20000000800 */
[----:B------:R-:W-:Y:S01]  /*1f20*/  MOV R7, c[0x0][0x690] ;  /* 0x0001a40000077a02 */ /* 0x000fe20000000f00 */
[----:B------:R-:W-:Y:S01]  /*1f30*/  USHF.R.S32.HI UR4, URZ, 0x1f, UR4 ;  /* 0x0000001f3f047899 */ /* 0x000fe20008011404 */
[----:B------:R-:W-:Y:S01]  /*1f40*/  IMAD R11, R4, c[0x0][0x690], RZ ;  /* 0x0001a400040b7a24 */ /* 0x000fe200078e02ff */
[----:B------:R-:W-:Y:S01]  /*1f50*/  FMUL R13, R13, c[0x0][0x668] ;  /* 0x00019a000d0d7a20 */ /* 0x000fe20000400000 */
[----:B------:R-:W-:Y:S01]  /*1f60*/  FMUL R9, R9, c[0x0][0x668] ;  /* 0x00019a0009097a20 */ /* 0x000fe20000400000 */
[----:B------:R-:W-:-:S02]  /*1f70*/  IMAD.WIDE.U32 R6, R2, R7, c[0x0][0x670] ;  /* 0x00019c0002067625 */ /* 0x000fc400078e0007 */
[----:B------:R-:W-:Y:S02]  /*1f80*/  FMUL R19, R20, R13 ;  /* 0x0000000d14137220 */ /* 0x000fe40000400000 */
[----:B------:R-:W-:Y:S01]  /*1f90*/  IMAD R15, R2, UR4, R11 ;  /* 0x00000004020f7c24 */ /* 0x000fe2000f8e020b */
[----:B------:R-:W-:-:S04]  /*1fa0*/  FMUL R11, R12, c[0x0][0x668] ;  /* 0x00019a000c0b7a20 */ /* 0x000fc80000400000 */
[----:B------:R-:W-:Y:S01]  /*1fb0*/  IADD3 R7, R7, R15, RZ ;  /* 0x0000000f07077210 */ /* 0x000fe20007ffe0ff */
[C---:B------:R-:W-:Y:S01]  /*1fc0*/  FMUL R15, R20.reuse, R11 ;  /* 0x0000000b140f7220 */ /* 0x040fe20000400000 */
[----:B------:R-:W-:Y:S01]  /*1fd0*/  FMUL R20, R20, R9 ;  /* 0x0000000914147220 */ /* 0x000fe20000400000 */
[----:B------:R-:W-:Y:S03]  /*1fe0*/  BSSY B0, `(.L_x_535) ;  /* 0x000001e000007945 */ /* 0x000fe60003800000 */
[----:B------:R0:W-:Y:S04]  /*1ff0*/  RED.E.ADD.F32.FTZ.RN.STRONG.GPU [R6.64], R15 ;  /* 0x0000000f0600798e */ /* 0x0001e8000c10e790 */
[----:B------:R0:W-:Y:S04]  /*2000*/  RED.E.ADD.F32.FTZ.RN.STRONG.GPU [R6.64+0x4], R19 ;  /* 0x000004130600798e */ /* 0x0001e8000c10e790 */
[----:B------:R0:W-:Y:S01]  /*2010*/  RED.E.ADD.F32.FTZ.RN.STRONG.GPU [R6.64+0x8], R20 ;  /* 0x000008140600798e */ /* 0x0001e2000c10e790 */
[----:B------:R-:W-:Y:S05]  /*2020*/  @!P2 BRA `(.L_x_536) ;  /* 0x000001900000a947 */ /* 0x000fea0003800000 */
[----:B------:R-:W-:Y:S01]  /*2030*/  ULDC UR4, c[0x0][0x6c8] ;  /* 0x0001b20000047ab9 */ /* 0x000fe20000000800 */
[----:B0-----:R-:W-:Y:S01]  /*2040*/  MOV R6, c[0x0][0x6c8] ;  /* 0x0001b20000067a02 */ /* 0x001fe20000000f00 */
[----:B------:R-:W-:Y:S01]  /*2050*/  USHF.R.S32.HI UR4, URZ, 0x1f, UR4 ;  /* 0x0000001f3f047899 */ /* 0x000fe20008011404 */
[----:B------:R-:W-:Y:S01]  /*2060*/  IMAD R10, R10, c[0x0][0x6c8], RZ ;  /* 0x0001b2000a0a7a24 */ /* 0x000fe200078e02ff */
[----:B------:R-:W-:Y:S01]  /*2070*/  FMUL R9, R22, R19 ;  /* 0x0000001316097220 */ /* 0x000fe20000400000 */
[----:B------:R-:W-:Y:S01]  /*2080*/  FMUL R2, R16, R15 ;  /* 0x0000000f10027220 */ /* 0x000fe20000400000 */
[----:B------:R-:W-:-:S02]  /*2090*/  IMAD.WIDE.U32 R6, R5, R6, c[0x0][0x6a8] ;  /* 0x0001aa0005067625 */ /* 0x000fc400078e0006 */
[-C--:B------:R-:W-:Y:S01]  /*20a0*/  FFMA R9, R16, R20.reuse, -R9 ;  /* 0x0000001410097223 */ /* 0x080fe20000000809 */
[----:B------:R-:W-:Y:S01]  /*20b0*/  FFMA R2, R17, R19, -R2 ;  /* 0x0000001311027223 */ /* 0x000fe20000000802 */
[----:B------:R-:W-:Y:S01]  /*20c0*/  IMAD R11, R5, UR4, R10 ;  /* 0x00000004050b7c24 */ /* 0x000fe2000f8e020a */
[----:B------:R-:W-:Y:S01]  /*20d0*/  FMUL R5, R17, R20 ;  /* 0x0000001411057220 */ /* 0x000fe20000400000 */
[----:B------:R-:W-:-:S03]  /*20e0*/  FADD R9, -R9, -RZ ;  /* 0x800000ff09097221 */ /* 0x000fc60000000100 */
[----:B------:R-:W-:Y:S01]  /*20f0*/  FFMA R5, R22, R15, -R5 ;  /* 0x0000000f16057223 */ /* 0x000fe20000000805 */
[----:B------:R-:W-:Y:S01]  /*2100*/  IADD3 R7, R7, R11, RZ ;  /* 0x0000000b07077210 */ /* 0x000fe20007ffe0ff */
[----:B------:R-:W-:Y:S02]  /*2110*/  FADD R11, -R2, -RZ ;  /* 0x800000ff020b7221 */ /* 0x000fe40000000100 */
[----:B------:R-:W-:Y:S01]  /*2120*/  FADD R5, -R5, -RZ ;  /* 0x800000ff05057221 */ /* 0x000fe20000000100 */
[----:B------:R-:W-:Y:S01]  /*2130*/  FADD R13, -R15, -RZ ;  /* 0x800000ff0f0d7221 */ /* 0x000fe20000000100 */
[----:B------:R-:W-:Y:S01]  /*2140*/  FADD R15, -R19, -RZ ;  /* 0x800000ff130f7221 */ /* 0x000fe20000000100 */
[----:B------:R0:W-:Y:S01]  /*2150*/  RED.E.ADD.F32.FTZ.RN.STRONG.GPU [R6.64], R9 ;  /* 0x000000090600798e */ /* 0x0001e2000c10e790 */
[----:B------:R-:W-:-:S03]  /*2160*/  FADD R17, -R20, -RZ ;  /* 0x800000ff14117221 */ /* 0x000fc60000000100 */
[----:B------:R0:W-:Y:S04]  /*2170*/  RED.E.ADD.F32.FTZ.RN.STRONG.GPU [R6.64+0x4], R5 ;  /* 0x000004050600798e */ /* 0x0001e8000c10e790 */
[----:B------:R0:W-:Y:S04]  /*2180*/  RED.E.ADD.F32.FTZ.RN.STRONG.GPU [R6.64+0x8], R11 ;  /* 0x0000080b0600798e */ /* 0x0001e8000c10e790 */
[----:B------:R0:W-:Y:S04]  /*2190*/  RED.E.ADD.F32.FTZ.RN.STRONG.GPU [R6.64+0xc], R13 ;  /* 0x00000c0d0600798e */ /* 0x0001e8000c10e790 */
[----:B------:R0:W-:Y:S04]  /*21a0*/  RED.E.ADD.F32.FTZ.RN.STRONG.GPU [R6.64+0x10], R15 ;  /* 0x0000100f0600798e */ /* 0x0001e8000c10e790 */
[----:B------:R0:W-:Y:S02]  /*21b0*/  RED.E.ADD.F32.FTZ.RN.STRONG.GPU [R6.64+0x14], R17 ;  /* 0x000014110600798e */ /* 0x0001e4000c10e790 */
.L_x_536:
[----:B------:R-:W-:Y:S05]  /*21c0*/  BSYNC B0 ;  /* 0x0000000000007941 */ /* 0x000fea0003800000 */
.L_x_535:
[----:B------:R-:W-:Y:S02]  /*21d0*/  ULDC UR6, c[0x0][0x0] ;  /* 0x0000000000067ab9 */ /* 0x000fe40000000800 */
[----:B------:R-:W-:-:S02]  /*21e0*/  ULDC UR7, c[0x0][0xc] ;  /* 0x0000030000077ab9 */ /* 0x000fc40000000800 */
[----:B------:R-:W-:Y:S02]  /*21f0*/  UIMAD.WIDE.U32 UR6, UR6, UR7, URZ ;  /* 0x00000007060672a5 */ /* 0x000fe4000f8e003f */
[----:B------:R-:W-:Y:S02]  /*2200*/  UMOV UR4, URZ ;  /* 0x0000003f00047c82 */ /* 0x000fe40008000000 */
[----:B------:R-:W-:Y:S02]  /*2210*/  UIADD3 UR4, UR7, UR4, URZ ;  /* 0x0000000407047290 */ /* 0x000fe4000fffe03f */
[----:B------:R-:W-:-:S04]  /*2220*/  IADD3 R0, P0, R0, UR6, RZ ;  /* 0x0000000600007c10 */ /* 0x000fc8000ff1e0ff */
[----:B------:R-:W-:Y:S02]  /*2230*/  IADD3.X R3, R3, UR4, RZ, P0, !PT ;  /* 0x0000000403037c10 */ /* 0x000fe400087fe4ff */
[----:B------:R-:W-:-:S04]  /*2240*/  ISETP.GE.U32.AND P0, PT, R0, c[0x0][0x178], PT ;  /* 0x00005e0000007a0c */ /* 0x000fc80003f06070 */
[----:B------:R-:W-:-:S13]  /*2250*/  ISETP.GE.U32.AND.EX P0, PT, R3, c[0x0][0x17c], PT, P0 ;  /* 0x00005f0003007a0c */ /* 0x000fda0003f06100 */
[----:B------:R-:W-:Y:S01]  /*2260*/  @P0 CALL.REL.NOINC `(.L_x_537) ;  /* 0x0000001000000944 */ /* 0x000fe20003c00000 */
[----:B------:R-:W-:Y:S05]  /*2270*/  BRA `(.L_x_538) ;  /* 0xffffdf2000007947 */ /* 0x000fea000383ffff */
.L_x_537:
[----:B------:R-:W-:Y:S05]  /*2280*/  EXIT ;  /* 0x000000000000794d */ /* 0x000fea0003800000 */
        .weak           $__internal_11_$__cuda_sm20_sqrt_rn_f32_slowpath
        .type           $__internal_11_$__cuda_sm20_sqrt_rn_f32_slowpath,@function
        .size           $__internal_11_$__cuda_sm20_sqrt_rn_f32_slowpath,($__internal_12_$__cuda_sm3x_div_rn_noftz_f32_slowpath - $__internal_11_$__cuda_sm20_sqrt_rn_f32_slowpath)
$__internal_11_$__cuda_sm20_sqrt_rn_f32_slowpath:
        /* <DEDUP_REMOVED lines=19> */
.L_x_539:
[----:B------:R-:W-:Y:S02]  /*23c0*/  MOV R9, R18 ;  /* 0x0000001200097202 */ /* 0x000fe40000000f00 */
[----:B------:R-:W-:Y:S02]  /*23d0*/  MOV R18, R27 ;  /* 0x0000001b00127202 */ /* 0x000fe40000000f00 */
[----:B------:R-:W-:-:S04]  /*23e0*/  MOV R19, 0x0 ;  /* 0x0000000000137802 */ /* 0x000fc80000000f00 */
[----:B------:R-:W-:Y:S05]  /*23f0*/  RET.REL.NODEC R18 `(my_solve_particle_shape_contacts_cuda_kernel_forward) ;  /* 0xffffdc0012007950 */ /* 0x000fea0003c3ffff */
        .weak           $__internal_12_$__cuda_sm3x_div_rn_noftz_f32_slowpath
        .type           $__internal_12_$__cuda_sm3x_div_rn_noftz_f32_slowpath,@function
        .size           $__internal_12_$__cuda_sm3x_div_rn_noftz_f32_slowpath,(.L_x_1182 - $__internal_12_$__cuda_sm3x_div_rn_noftz_f32_slowpath)
$__internal_12_$__cuda_sm3x_div_rn_noftz_f32_slowpath:
        /* <DEDUP_REMOVED lines=34> */
.L_x_541:
        /* <DEDUP_REMOVED lines=31> */
[C---:B------:R-:W-:Y:S02]  /*2810*/  ISETP.NE.AND P1, PT, R18.reuse, RZ, PT ;  /* 0x000000ff1200720c */ /* 0x040fe40003f25270 */
        /* <DEDUP_REMOVED lines=19> */
.L_x_548:
[----:B------:R-:W-:-:S04]  /*2950*/  LOP3.LUT R8, R8, 0x80000000, RZ, 0xc0, !PT ;  /* 0x8000000008087812 */ /* 0x000fc800078ec0ff */
[----:B------:R-:W-:Y:S01]  /*2960*/  LOP3.LUT R8, R8, 0x7f800000, RZ, 0xfc, !PT ;  /* 0x7f80000008087812 */ /* 0x000fe200078efcff */
[----:B------:R-:W-:Y:S05]  /*2970*/  BRA `(.L_x_549) ;  /* 0x0000001000007947 */ /* 0x000fea0003800000 */
.L_x_547:
[----:B------:R-:W-:Y:S02]  /*2980*/  LEA R8, R31, R8, 0x17 ;  /* 0x000000081f087211 */ /* 0x000fe400078eb8ff */
.L_x_549:
[----:B------:R-:W-:Y:S05]  /*2990*/  BSYNC B3 ;  /* 0x0000000000037941 */ /* 0x000fea0003800000 */
.L_x_546:
[----:B------:R-:W-:Y:S05]  /*29a0*/  BRA `(.L_x_550) ;  /* 0x0000008000007947 */ /* 0x000fea0003800000 */
.L_x_545:
[----:B------:R-:W-:-:S04]  /*29b0*/  LOP3.LUT R8, R9, 0x80000000, R8, 0x48, !PT ;  /* 0x8000000009087812 */ /* 0x000fc800078e4808 */
[----:B------:R-:W-:Y:S01]  /*29c0*/  LOP3.LUT R8, R8, 0x7f800000, RZ, 0xfc, !PT ;  /* 0x7f80000008087812 */ /* 0x000fe200078efcff */
[----:B------:R-:W-:Y:S05]  /*29d0*/  BRA `(.L_x_550) ;  /* 0x0000005000007947 */ /* 0x000fea0003800000 */
.L_x_544:
[----:B------:R-:W-:Y:S01]  /*29e0*/  LOP3.LUT R8, R9, 0x80000000, R8, 0x48, !PT ;  /* 0x8000000009087812 */ /* 0x000fe200078e4808 */
[----:B------:R-:W-:Y:S05]  /*29f0*/  BRA `(.L_x_550) ;  /* 0x0000003000007947 */ /* 0x000fea0003800000 */
.L_x_543:
[----:B------:R-:W0:Y:S01]  /*2a00*/  MUFU.RSQ R8, -QNAN ;  /* 0xffc0000000087908 */ /* 0x000e220000001400 */
[----:B------:R-:W-:Y:S05]  /*2a10*/  BRA `(.L_x_550) ;  /* 0x0000001000007947 */ /* 0x000fea0003800000 */
.L_x_542:
[----:B------:R-:W-:Y:S02]  /*2a20*/  FADD.FTZ R8, R8, R9 ;  /* 0x0000000908087221 */ /* 0x000fe40000010000 */
.L_x_550:
[----:B------:R-:W-:Y:S05]  /*2a30*/  BSYNC B2 ;  /* 0x0000000000027941 */ /* 0x000fea0003800000 */
.L_x_540:
[----:B0-----:R-:W-:Y:S02]  /*2a40*/  MOV R18, R8 ;  /* 0x0000000800127202 */ /* 0x001fe40000000f00 */
[----:B------:R-:W-:Y:S02]  /*2a50*/  MOV R8, R26 ;  /* 0x0000001a00087202 */ /* 0x000fe40000000f00 */
[----:B------:R-:W-:-:S04]  /*2a60*/  MOV R9, 0x0 ;  /* 0x0000000000097802 */ /* 0x000fc80000000f00 */
[----:B------:R-:W-:Y:S05]  /*2a70*/  RET.REL.NODEC R8 `(my_solve_particle_shape_contacts_cuda_kernel_forward) ;  /* 0xffffd58008007950 */ /* 0x000fea0003c3ffff */
.L_x_551:
        /* <DEDUP_REMOVED lines=16> */
.L_x_1182:


//--------------------- .text.my_solve_particle_particle_contacts_cuda_kernel_backward --------------------------
	.section	.text.my_solve_particle_particle_contacts_cuda_kernel_backward,"ax",@progbits
	.sectioninfo	@"SHI_REGISTERS=102"
	.align	128
        .global         my_solve_particle_particle_contacts_cuda_kernel_backward
        .type           my_solve_particle_particle_contacts_cuda_kernel_backward,@function
        .size           my_solve_particle_particle_contacts_cuda_kernel_backward,(.L_x_1185 - my_solve_particle_particle_contacts_cuda_kernel_backward)
        .other          my_solve_particle_particle_contacts_cuda_kernel_backward,@"STO_CUDA_ENTRY STV_DEFAULT"
my_solve_particle_particle_contacts_cuda_kernel_backward:
.text.my_solve_particle_particle_contacts_cuda_kernel_backward:
        /* <DEDUP_REMOVED lines=9> */
[----:B------:R-:W-:Y:S01]  /*0090*/  MOV R19, c[0x0][0x2a0] ;  /* 0x0000a80000137a02 */ /* 0x000fe20000000f00 */
        /* <DEDUP_REMOVED lines=23> */
.L_x_650:
[----:B------:R-:W-:Y:S02]  /*0210*/  MOV R60, c[0x0][0x180] ;  /* 0x00006000003c7a02 */ /* 0x000fe40000000f00 */
[----:B------:R-:W-:-:S06]  /*0220*/  MOV R61, c[0x0][0x184] ;  /* 0x00006100003d7a02 */ /* 0x000fcc0000000f00 */
[----:B------:R-:W2:Y:S01]  /*0230*/  LDG.E.64 R60, [R60.64+0x10] ;  /* 0x000010123c3c7981 */ /* 0x000ea2000c1e1b00 */
[----:B------:R-:W-:Y:S02]  /*0240*/  MOV R18, 0xffffffff ;  /* 0xffffffff00127802 */ /* 0x000fe40000000f00 */
[----:B--2---:R-:W-:-:S04]  /*0250*/  ISETP.NE.U32.AND P1, PT, R60, RZ, PT ;  /* 0x000000ff3c00720c */ /* 0x004fc80003f25070 */
[----:B------:R-:W-:-:S13]  /*0260*/  ISETP.NE.AND.EX P1, PT, R61, RZ, PT, P1 ;  /* 0x000000ff3d00720c */ /* 0x000fda0003f25310 */
[----:B------:R-:W-:-:S04]  /*0270*/  @P1 SHF.R.S64 R5, RZ, 0x1e, R16 ;  /* 0x0000001eff051819 */ /* 0x000fc80000001010 */
[----:B------:R-:W-:-:S04]  /*0280*/  @P1 IADD3 R4, P2, R60, R5, RZ ;  /* 0x000000053c041210 */ /* 0x000fc80007f5e0ff */
[----:B------:R-:W-:-:S05]  /*0290*/  @P1 LEA.HI.X.SX32 R5, R16, R61, 0x2, P2 ;  /* 0x0000003d10051211 */ /* 0x000fca00010f16ff */
[----:B------:R-:W2:Y:S01]  /*02a0*/  @P1 LDG.E R18, [R4.64] ;  /* 0x0000001204121981 */ /* 0x000ea2000c1e1900 */
[----:B------:R-:W-:Y:S01]  /*02b0*/  YIELD ;  /* 0x0000000000007946 */ /* 0x000fe20003800000 */
[----:B------:R-:W-:Y:S01]  /*02c0*/  ULDC.64 UR16, c[0x0][0x180] ;  /* 0x0000600000107ab9 */ /* 0x000fe20000000a00 */
[----:B------:R-:W-:Y:S01]  /*02d0*/  BSSY B1, `(.L_x_553) ;  /* 0x0000487000017945 */ /* 0x000fe20003800000 */
[----:B------:R-:W-:-:S04]  /*02e0*/  UIADD3 UR15, UP0, UR16, 0x10, URZ ;  /* 0x00000010100f7890 */ /* 0x000fc8000ff1e03f */
[----:B------:R-:W-:Y:S02]  /*02f0*/  UIADD3.X UR16, URZ, UR17, URZ, UP0, !UPT ;  /* 0x000000113f107290 */ /* 0x000fe400087fe43f */
[----:B------:R-:W-:-:S04]  /*0300*/  MOV R2, UR15 ;  /* 0x0000000f00027c02 */ /* 0x000fc80008000f00 */
[----:B------:R-:W-:Y:S01]  /*0310*/  IMAD.U32 R3, RZ, RZ, UR16 ;  /* 0x00000010ff037e24 */ /* 0x000fe2000f8e00ff */
[----:B--2---:R-:W-:-:S13]  /*0320*/  ISETP.NE.AND P1, PT, R18, -0x1, PT ;  /* 0xffffffff1200780c */ /* 0x004fda0003f25270 */
[----:B-----5:R-:W-:Y:S05]  /*0330*/  @!P1 BRA `(.L_x_554) ;  /* 0x0000480000009947 */ /* 0x020fea0003800000 */
        /* <DEDUP_REMOVED lines=9> */
[----:B------:R-:W-:Y:S05]  /*03d0*/  @P1 BRA `(.L_x_554) ;  /* 0x0000476000001947 */ /* 0x000fea0003800000 */
[----:B------:R0:W2:Y:S01]  /*03e0*/  LDG.E.64 R62, [R2.64+0x18] ;  /* 0x00001812023e7981 */ /* 0x0000a2000c1e1b00 */
[----:B------:R-:W-:Y:S01]  /*03f0*/  IMAD R5, R20, c[0x0][0x250], RZ ;  /* 0x0000940014057a24 */ /* 0x000fe200078e02ff */
[----:B------:R-:W-:Y:S02]  /*0400*/  MOV R7, c[0x0][0x250] ;  /* 0x0000940000077a02 */ /* 0x000fe40000000f00 */
[----:B------:R0:W3:Y:S01]  /*0410*/  LDG.E R21, [R2.64+0x20] ;  /* 0x0000201202157981 */ /* 0x0000e2000c1e1900 */
[C---:B------:R-:W-:Y:S01]  /*0420*/  IMAD R9, R18.reuse, UR7, R5 ;  /* 0x0000000712097c24 */ /* 0x040fe2000f8e0205 */
[----:B------:R-:W-:Y:S01]  /*0430*/  MOV R11, c[0x0][0x1a8] ;  /* 0x00006a00000b7a02 */ /* 0x000fe20000000f00 */
[----:B------:R-:W-:Y:S01]  /*0440*/  IMAD.WIDE.U32 R4, R18, R7, c[0x0][0x230] ;  /* 0x00008c0012047625 */ /* 0x000fe200078e0007 */
[----:B------:R0:W4:Y:S03]  /*0450*/  LDG.E.64 R64, [R2.64+0x8] ;  /* 0x0000081202407981 */ /* 0x000126000c1e1b00 */
[----:B------:R-:W-:Y:S01]  /*0460*/  IMAD R7, R20, c[0x0][0x1a8], RZ ;  /* 0x00006a0014077a24 */ /* 0x000fe200078e02ff */
[----:B------:R-:W-:Y:S01]  /*0470*/  IADD3 R9, R5, R9, RZ ;  /* 0x0000000905097210 */ /* 0x000fe20007ffe0ff */
[----:B------:R0:W4:Y:S01]  /*0480*/  LDG.E.64 R66, [R2.64+0x10] ;  /* 0x0000101202427981 */ /* 0x000122000c1e1b00 */
[----:B------:R-:W-:Y:S01]  /*0490*/  MOV R8, R4 ;  /* 0x0000000400087202 */ /* 0x000fe20000000f00 */
[----:B------:R-:W-:-:S02]  /*04a0*/  IMAD R5, R18, UR5, R7 ;  /* 0x0000000512057c24 */ /* 0x000fc4000f8e0207 */
[----:B------:R-:W-:Y:S01]  /*04b0*/  IMAD.WIDE.U32 R6, R18, R11, c[0x0][0x188] ;  /* 0x0000620012067625 */ /* 0x000fe200078e000b */
[----:B------:R0:W4:Y:S04]  /*04c0*/  LDG.E R4, [R2.64+-0xc] ;  /* 0xfffff41202047981 */ /* 0x000128000c1e1900 */
[----:B------:R1:W4:Y:S01]  /*04d0*/  LDG.E R22, [R8.64] ;  /* 0x0000001208167981 */ /* 0x000322000c1e1900 */
[----:B------:R-:W-:-:S05]  /*04e0*/  IMAD.IADD R7, R7, 0x1, R5 ;  /* 0x0000000107077824 */ /* 0x000fca00078e0205 */
[----:B------:R0:W4:Y:S04]  /*04f0*/  LDG.E R23, [R6.64] ;  /* 0x0000001206177981 */ /* 0x000128000c1e1900 */
[----:B------:R1:W4:Y:S04]  /*0500*/  LDG.E R24, [R6.64+0x4] ;  /* 0x0000041206187981 */ /* 0x000328000c1e1900 */
[----:B------:R1:W4:Y:S04]  /*0510*/  LDG.E R25, [R6.64+0x8] ;  /* 0x0000081206197981 */ /* 0x000328000c1e1900 */
[----:B0-----:R-:W4:Y:S01]  /*0520*/  LDG.E.64 R2, [R2.64+-0x8] ;  /* 0xfffff81202027981 */ /* 0x001f22000c1e1b00 */
[----:B--2---:R-:W-:-:S02]  /*0530*/  IABS R33, R62 ;  /* 0x0000003e00217213 */ /* 0x004fc40000000000 */
[----:B------:R-:W-:Y:S02]  /*0540*/  IABS R37, R63 ;  /* 0x0000003f00257213 */ /* 0x000fe40000000000 */
[----:B------:R-:W0:Y:S01]  /*0550*/  I2F.RP R0, R33 ;  /* 0x0000002100007306 */ /* 0x000e220000209400 */
[----:B---3--:R-:W-:-:S07]  /*0560*/  IABS R41, R21 ;  /* 0x0000001500297213 */ /* 0x008fce0000000000 */
[----:B-1----:R-:W1:Y:S08]  /*0570*/  I2F.RP R8, R37 ;  /* 0x0000002500087306 */ /* 0x002e700000209400 */
[----:B------:R-:W2:Y:S01]  /*0580*/  I2F.RP R7, R41 ;  /* 0x0000002900077306 */ /* 0x000ea20000209400 */
[----:B----4-:R-:W-:-:S07]  /*0590*/  FADD R6, R22, c[0x0][0x2b0] ;  /* 0x0000ac0016067621 */ /* 0x010fce0000000000 */
[----:B0-----:R-:W0:Y:S01]  /*05a0*/  MUFU.RCP R0, R0 ;  /* 0x0000000000007308 */ /* 0x001e220000001000 */
[----:B------:R-:W-:-:S07]  /*05b0*/  FADD R6, R6, c[0x0][0x2ac] ;  /* 0x0000ab0006067621 */ /* 0x000fce0000000000 */
[----:B-1----:R-:W1:Y:S01]  /*05c0*/  MUFU.RCP R8, R8 ;  /* 0x0000000800087308 */ /* 0x002e620000001000 */
[----:B------:R-:W-:-:S07]  /*05d0*/  FADD R5, -R6, R23 ;  /* 0x0000001706057221 */ /* 0x000fce0000000100 */
[----:B--2---:R-:W2:Y:S01]  /*05e0*/  MUFU.RCP R7, R7 ;  /* 0x0000000700077308 */ /* 0x004ea20000001000 */
[----:B0-----:R-:W-:Y:S01]  /*05f0*/  IADD3 R10, R0, 0xffffffe, RZ ;  /* 0x0ffffffe000a7810 */ /* 0x001fe20007ffe0ff */
[----:B------:R-:W-:-:S06]  /*0600*/  FMUL R5, R4, R5 ;  /* 0x0000000504057220 */ /* 0x000fcc0000400000 */
[----:B------:R-:W0:Y:S01]  /*0610*/  F2I.FTZ.U32.TRUNC.NTZ R11, R10 ;  /* 0x0000000a000b7305 */ /* 0x000e22000021f000 */
[----:B-1----:R-:W-:-:S07]  /*0620*/  IADD3 R30, R8, 0xffffffe, RZ ;  /* 0x0ffffffe081e7810 */ /* 0x002fce0007ffe0ff */
[----:B------:R-:W1:Y:S01]  /*0630*/  F2I.TRUNC.NTZ R27, R5 ;  /* 0x00000005001b7305 */ /* 0x000e62000020f100 */
[----:B--2---:R-:W-:Y:S01]  /*0640*/  IADD3 R8, R7, 0xffffffe, RZ ;  /* 0x0ffffffe07087810 */ /* 0x004fe20007ffe0ff */
[----:B------:R-:W-:-:S06]  /*0650*/  FADD R7, -R6, R24 ;  /* 0x0000001806077221 */ /* 0x000fcc0000000100 */
[----:B------:R-:W2:Y:S01]  /*0660*/  F2I.FTZ.U32.TRUNC.NTZ R31, R30 ;  /* 0x0000001e001f7305 */ /* 0x000ea2000021f000 */
[----:B------:R-:W-:Y:S01]  /*0670*/  FMUL R7, R4, R7 ;  /* 0x0000000704077220 */ /* 0x000fe20000400000 */
[----:B------:R-:W-:Y:S01]  /*0680*/  FADD R29, -R6, R25 ;  /* 0x00000019061d7221 */ /* 0x000fe20000000100 */
[----:B0-----:R-:W-:-:S03]  /*0690*/  IADD3 R12, RZ, -R11, RZ ;  /* 0x8000000bff0c7210 */ /* 0x001fc60007ffe0ff */
[----:B------:R-:W-:Y:S02]  /*06a0*/  FMUL R29, R4, R29 ;  /* 0x0000001d041d7220 */ /* 0x000fe40000400000 */
[----:B------:R2:W0:Y:S01]  /*06b0*/  F2I.FTZ.U32.TRUNC.NTZ R9, R8 ;  /* 0x0000000800097305 */ /* 0x000422000021f000 */
[----:B-1----:R-:W-:Y:S01]  /*06c0*/  IADD3 R0, R27, 0x100000, RZ ;  /* 0x001000001b007810 */ /* 0x002fe20007ffe0ff */
[----:B------:R-:W-:Y:S01]  /*06d0*/  IMAD R35, R12, R33, RZ ;  /* 0x000000210c237224 */ /* 0x000fe200078e02ff */
[----:B------:R-:W-:-:S05]  /*06e0*/  MOV R10, RZ ;  /* 0x000000ff000a7202 */ /* 0x000fca0000000f00 */
[----:B------:R1:W3:Y:S01]  /*06f0*/  F2I.TRUNC.NTZ R26, R7 ;  /* 0x00000007001a7305 */ /* 0x0002e2000020f100 */
[----:B--2---:R-:W-:Y:S02]  /*0700*/  IADD3 R8, RZ, -R31, RZ ;  /* 0x8000001fff087210 */ /* 0x004fe40007ffe0ff */
[----:B------:R-:W-:Y:S01]  /*0710*/  IMNMX R5, RZ, R0, !PT ;  /* 0x00000000ff057217 */ /* 0x000fe20007800200 */
[----:B------:R-:W-:Y:S01]  /*0720*/  IMAD.HI.U32 R10, R11, R35, R10 ;  /* 0x000000230b0a7227 */ /* 0x000fe200078e000a */
[----:B------:R-:W-:-:S03]  /*0730*/  MOV R30, RZ ;  /* 0x000000ff001e7202 */ /* 0x000fc60000000f00 */
[----:B------:R-:W2:Y:S01]  /*0740*/  F2I.TRUNC.NTZ R28, R29 ;  /* 0x0000001d001c7305 */ /* 0x000ea2000020f100 */
[----:B------:R-:W-:Y:S01]  /*0750*/  IABS R0, R62 ;  /* 0x0000003e00007213 */ /* 0x000fe20000000000 */
[----:B------:R-:W-:Y:S01]  /*0760*/  IMAD R11, R8, R37, RZ ;  /* 0x00000025080b7224 */ /* 0x000fe200078e02ff */
[----:B-1----:R-:W-:Y:S02]  /*0770*/  IABS R7, R5 ;  /* 0x0000000500077213 */ /* 0x002fe40000000000 */
[----:B------:R-:W-:Y:S01]  /*0780*/  IADD3 R8, RZ, -R0, RZ ;  /* 0x80000000ff087210 */ /* 0x000fe20007ffe0ff */
[----:B------:R-:W-:Y:S01]  /*0790*/  IMAD.HI.U32 R30, R31, R11, R30 ;  /* 0x0000000b1f1e7227 */ /* 0x000fe200078e001e */
[----:B------:R-:W-:Y:S02]  /*07a0*/  IABS R11, R63 ;  /* 0x0000003f000b7213 */ /* 0x000fe40000000000 */
[----:B0-----:R-:W-:Y:S01]  /*07b0*/  IADD3 R32, RZ, -R9, RZ ;  /* 0x80000009ff207210 */ /* 0x001fe20007ffe0ff */
[----:B------:R-:W-:Y:S01]  /*07c0*/  IMAD.HI.U32 R10, R10, R7, RZ ;  /* 0x000000070a0a7227 */ /* 0x000fe200078e00ff */
[----:B---3--:R-:W-:-:S03]  /*07d0*/  IADD3 R0, R26, 0x100000, RZ ;  /* 0x001000001a007810 */ /* 0x008fc60007ffe0ff */
[----:B------:R-:W-:Y:S01]  /*07e0*/  IMAD R10, R10, R8, R7 ;  /* 0x000000080a0a7224 */ /* 0x000fe200078e0207 */
[----:B------:R-:W-:Y:S01]  /*07f0*/  IMNMX R12, RZ, R0, !PT ;  /* 0x00000000ff0c7217 */ /* 0x000fe20007800200 */
[----:B------:R-:W-:Y:S01]  /*0800*/  IMAD.MOV R31, RZ, RZ, -R11 ;  /* 0x000000ffff1f7224 */ /* 0x000fe200078e0a0b */
[----:B------:R-:W-:Y:S01]  /*0810*/  MOV R8, RZ ;  /* 0x000000ff00087202 */ /* 0x000fe20000000f00 */
[----:B------:R-:W-:Y:S01]  /*0820*/  IMAD R11, R32, R41, RZ ;  /* 0x00000029200b7224 */ /* 0x000fe200078e02ff */
[----:B--2---:R-:W-:Y:S02]  /*0830*/  IADD3 R0, R28, 0x100000, RZ ;  /* 0x001000001c007810 */ /* 0x004fe40007ffe0ff */
[----:B------:R-:W-:Y:S01]  /*0840*/  IABS R7, R12 ;  /* 0x0000000c00077213 */ /* 0x000fe20000000000 */
[----:B------:R-:W-:Y:S01]  /*0850*/  IMAD.HI.U32 R8, R9, R11, R8 ;  /* 0x0000000b09087227 */ /* 0x000fe200078e0008 */
[----:B------:R-:W-:Y:S02]  /*0860*/  IMNMX R29, RZ, R0, !PT ;  /* 0x00000000ff1d7217 */ /* 0x000fe40007800200 */
[----:B------:R-:W-:Y:S01]  /*0870*/  IABS R11, R21 ;  /* 0x00000015000b7213 */ /* 0x000fe20000000000 */
[----:B------:R-:W-:Y:S01]  /*0880*/  IMAD.HI.U32 R30, R30, R7, RZ ;  /* 0x000000071e1e7227 */ /* 0x000fe200078e00ff */
[----:B------:R-:W-:-:S02]  /*0890*/  MOV R0, R31 ;  /* 0x0000001f00007202 */ /* 0x000fc40000000f00 */
[----:B------:R-:W-:Y:S02]  /*08a0*/  IABS R9, R29 ;  /* 0x0000001d00097213 */ /* 0x000fe40000000000 */
[----:B------:R-:W-:Y:S01]  /*08b0*/  IADD3 R11, RZ, -R11, RZ ;  /* 0x8000000bff0b7210 */ /* 0x000fe20007ffe0ff */
[----:B------:R-:W-:Y:S01]  /*08c0*/  IMAD R30, R30, R0, R7 ;  /* 0x000000001e1e7224 */ /* 0x000fe200078e0207 */
[----:B------:R-:W-:Y:S01]  /*08d0*/  ISETP.GT.U32.AND P1, PT, R33, R10, PT ;  /* 0x0000000a2100720c */ /* 0x000fe20003f24070 */
[----:B------:R-:W-:Y:S01]  /*08e0*/  IMAD.HI.U32 R8, R8, R9, RZ ;  /* 0x0000000908087227 */ /* 0x000fe200078e00ff */
[----:B------:R-:W-:Y:S02]  /*08f0*/  MOV R0, R11 ;  /* 0x0000000b00007202 */ /* 0x000fe40000000f00 */
[----:B------:R-:W-:-:S03]  /*0900*/  ISETP.GT.U32.AND P2, PT, R37, R30, PT ;  /* 0x0000001e2500720c */ /* 0x000fc60003f44070 */
[----:B------:R-:W-:-:S05]  /*0910*/  IMAD R0, R8, R0, R9 ;  /* 0x0000000008007224 */ /* 0x000fca00078e0209 */
[----:B------:R-:W-:Y:S02]  /*0920*/  ISETP.GT.U32.AND P3, PT, R41, R0, PT ;  /* 0x000000002900720c */ /* 0x000fe40003f64070 */
[----:B------:R-:W-:-:S04]  /*0930*/  @!P1 IADD3 R10, R10, -R33, RZ ;  /* 0x800000210a0a9210 */ /* 0x000fc80007ffe0ff */
[----:B------:R-:W-:Y:S01]  /*0940*/  ISETP.GT.U32.AND P4, PT, R33, R10, PT ;  /* 0x0000000a2100720c */ /* 0x000fe20003f84070 */
[----:B------:R-:W-:Y:S01]  /*0950*/  @!P2 IMAD.IADD R30, R30, 0x1, -R37 ;  /* 0x000000011e1ea824 */ /* 0x000fe200078e0a25 */
[----:B------:R-:W-:-:S05]  /*0960*/  ISETP.GE.AND P2, PT, R5, RZ, PT ;  /* 0x000000ff0500720c */ /* 0x000fca0003f46270 */
[----:B------:R-:W-:Y:S02]  /*0970*/  @!P3 IADD3 R0, R0, -R41, RZ ;  /* 0x800000290000b210 */ /* 0x000fe40007ffe0ff */
[----:B------:R-:W-:Y:S02]  /*0980*/  ISETP.GT.U32.AND P5, PT, R37, R30, PT ;  /* 0x0000001e2500720c */ /* 0x000fe40003fa4070 */
[----:B------:R-:W-:Y:S02]  /*0990*/  ISETP.NE.U32.AND P1, PT, RZ, c[0x0][0x438], PT ;  /* 0x00010e00ff007a0c */ /* 0x000fe40003f25070 */
[----:B------:R-:W-:Y:S02]  /*09a0*/  ISETP.GT.U32.AND P3, PT, R41, R0, PT ;  /* 0x000000002900720c */ /* 0x000fe40003f64070 */
[----:B------:R-:W-:Y:S02]  /*09b0*/  @!P4 IADD3 R10, R10, -R33, RZ ;  /* 0x800000210a0ac210 */ /* 0x000fe40007ffe0ff */
[----:B------:R-:W-:Y:S01]  /*09c0*/  ISETP.NE.AND.EX P1, PT, RZ, c[0x0][0x43c], PT, P1 ;  /* 0x00010f00ff007a0c */ /* 0x000fe20003f25310 */
[----:B------:R-:W-:Y:S01]  /*09d0*/  IMAD R7, R20, c[0x0][0x218], RZ ;  /* 0x0000860014077a24 */ /* 0x000fe200078e02ff */
[----:B------:R-:W-:-:S02]  /*09e0*/  MOV R9, c[0x0][0x218] ;  /* 0x0000860000097a02 */ /* 0x000fc40000000f00 */
[----:B------:R-:W-:Y:S02]  /*09f0*/  ISETP.GE.AND P4, PT, R12, RZ, PT ;  /* 0x000000ff0c00720c */ /* 0x000fe40003f86270 */
[----:B------:R-:W-:Y:S01]  /*0a00*/  @!P2 IADD3 R10, -R10, RZ, RZ ;  /* 0x000000ff0a0aa210 */ /* 0x000fe20007ffe1ff */
[----:B------:R-:W-:Y:S01]  /*0a10*/  IMAD R7, R18, UR8, R7 ;  /* 0x0000000812077c24 */ /* 0x000fe2000f8e0207 */
[----:B------:R-:W-:Y:S01]  /*0a20*/  ISETP.NE.AND P6, PT, R62, RZ, PT ;  /* 0x000000ff3e00720c */ /* 0x000fe20003fc5270 */
[----:B------:R-:W-:Y:S01]  /*0a30*/  IMAD.WIDE.U32 R8, R18, R9, c[0x0][0x1f8] ;  /* 0x00007e0012087625 */ /* 0x000fe200078e0009 */
[----:B------:R-:W-:Y:S02]  /*0a40*/  ISETP.NE.AND P2, PT, R63, RZ, PT ;  /* 0x000000ff3f00720c */ /* 0x000fe40003f45270 */
[----:B------:R-:W-:Y:S01]  /*0a50*/  @!P5 IADD3 R30, R30, -R37, RZ ;  /* 0x800000251e1ed210 */ /* 0x000fe20007ffe0ff */
[----:B------:R-:W-:Y:S01]  /*0a60*/  IMAD R5, R20, c[0x0][0x1e0], RZ ;  /* 0x0000780014057a24 */ /* 0x000fe200078e02ff */
[----:B------:R-:W-:Y:S01]  /*0a70*/  ISETP.GE.AND P5, PT, R29, RZ, PT ;  /* 0x000000ff1d00720c */ /* 0x000fe20003fa6270 */
[----:B------:R-:W-:Y:S01]  /*0a80*/  @!P3 IMAD.IADD R0, R0, 0x1, -R41 ;  /* 0x000000010000b824 */ /* 0x000fe200078e0a29 */
[----:B------:R-:W-:-:S02]  /*0a90*/  ISETP.NE.AND P3, PT, R21, RZ, PT ;  /* 0x000000ff1500720c */ /* 0x000fc40003f65270 */
[----:B------:R-:W-:Y:S01]  /*0aa0*/  IADD3 R39, R9, R7, RZ ;  /* 0x0000000709277210 */ /* 0x000fe20007ffe0ff */
[----:B------:R-:W-:Y:S01]  /*0ab0*/  IMAD R7, R18, UR6, R5 ;  /* 0x0000000612077c24 */ /* 0x000fe2000f8e0205 */
[----:B------:R-:W-:Y:S01]  /*0ac0*/  MOV R9, c[0x0][0x1e0] ;  /* 0x0000780000097a02 */ /* 0x000fe20000000f00 */
[----:B------:R-:W-:Y:S01]  /*0ad0*/  @P1 IMAD R5, R20, c[0x0][0x458], RZ ;  /* 0x0001160014051a24 */ /* 0x000fe200078e02ff */
[----:B------:R-:W-:Y:S02]  /*0ae0*/  MOV R38, R8 ;  /* 0x0000000800267202 */ /* 0x000fe40000000f00 */
[----:B------:R-:W-:Y:S01]  /*0af0*/  @!P4 IADD3 R30, -R30, RZ, RZ ;  /* 0x000000ff1e1ec210 */ /* 0x000fe20007ffe1ff */
[C---:B------:R-:W-:Y:S01]  /*0b00*/  IMAD.WIDE.U32 R8, R18.reuse, R9, c[0x0][0x1c0] ;  /* 0x0000700012087625 */ /* 0x040fe200078e0009 */
[----:B------:R-:W-:Y:S02]  /*0b10*/  @P1 MOV R37, c[0x0][0x458] ;  /* 0x0001160000251a02 */ /* 0x000fe40000000f00 */
[----:B------:R-:W-:Y:S01]  /*0b20*/  @!P6 LOP3.LUT R10, RZ, R62, RZ, 0x33, !PT ;  /* 0x0000003eff0ae212 */ /* 0x000fe200078e33ff */
[----:B------:R-:W-:Y:S01]  /*0b30*/  @P1 IMAD R11, R18, UR9, R5 ;  /* 0x00000009120b1c24 */ /* 0x000fe2000f8e0205 */
[----:B------:R-:W-:-:S02]  /*0b40*/  MOV R5, R0 ;  /* 0x0000000000057202 */ /* 0x000fc40000000f00 */
[----:B------:R-:W-:Y:S01]  /*0b50*/  @!P2 LOP3.LUT R30, RZ, R63, RZ, 0x33, !PT ;  /* 0x0000003fff1ea212 */ /* 0x000fe200078e33ff */
[----:B------:R-:W-:Y:S01]  /*0b60*/  @P1 IMAD.WIDE.U32 R36, R18, R37, c[0x0][0x438] ;  /* 0x00010e0012241625 */ /* 0x000fe200078e0025 */
[----:B------:R-:W-:Y:S01]  /*0b70*/  @!P5 IADD3 R5, -R5, RZ, RZ ;  /* 0x000000ff0505d210 */ /* 0x000fe20007ffe1ff */
[----:B------:R-:W-:Y:S01]  /*0b80*/  FADD R31, R6, R25 ;  /* 0x00000019061f7221 */ /* 0x000fe20000000000 */
[----:B------:R-:W-:Y:S01]  /*0b90*/  IADD3 R9, R9, R7, RZ ;  /* 0x0000000709097210 */ /* 0x000fe20007ffe0ff */
[C---:B------:R-:W-:Y:S01]  /*0ba0*/  IMAD R7, R62.reuse, R30, R10 ;  /* 0x0000001e3e077224 */ /* 0x040fe200078e020a */
[----:B------:R-:W-:Y:S01]  /*0bb0*/  @!P3 LOP3.LUT R5, RZ, R21, RZ, 0x33, !PT ;  /* 0x00000015ff05b212 */ /* 0x000fe200078e33ff */
[----:B------:R-:W-:Y:S01]  /*0bc0*/  IMAD R10, R62, R63, RZ ;  /* 0x0000003f3e0a7224 */ /* 0x000fe200078e02ff */
[----:B------:R-:W-:Y:S01]  /*0bd0*/  @P1 IADD3 R37, R37, R11, RZ ;  /* 0x0000000b25251210 */ /* 0x000fe20007ffe0ff */
[----:B------:R0:W5:Y:S02]  /*0be0*/  LDG.E R30, [R8.64] ;  /* 0x00000012081e7981 */ /* 0x000164000c1e1900 */
[----:B------:R-:W-:-:S02]  /*0bf0*/  IMAD R7, R5, R10, R7 ;  /* 0x0000000a05077224 */ /* 0x000fc400078e0207 */
[----:B------:R1:W2:Y:S02]  /*0c00*/  @P1 LDG.E R45, [R36.64] ;  /* 0x00000012242d1981 */ /* 0x0002a4000c1e1900 */
[C---:B------:R-:W-:Y:S02]  /*0c10*/  IMAD.WIDE R10, R7.reuse, 0x4, R64 ;  /* 0x00000004070a7825 */ /* 0x040fe400078e0240 */
[----:B------:R1:W3:Y:S04]  /*0c20*/  @P1 LDG.E R44, [R36.64+0x4] ;  /* 0x00000412242c1981 */ /* 0x0002e8000c1e1900 */
[----:B------:R1:W4:Y:S04]  /*0c30*/  @P1 LDG.E R43, [R36.64+0x8] ;  /* 0x00000812242b1981 */ /* 0x000328000c1e1900 */
[----:B------:R0:W5:Y:S01]  /*0c40*/  LD.E R76, [R10.64] ;  /* 0x000000120a4c7980 */ /* 0x000162000c101900 */
[----:B------:R-:W-:Y:S01]  /*0c50*/  IMAD.WIDE R34, R7, 0x4, R66 ;  /* 0x0000000407227825 */ /* 0x000fe200078e0242 */
[C---:B------:R-:W-:Y:S01]  /*0c60*/  FADD R5, R6.reuse, R23 ;  /* 0x0000001706057221 */ /* 0x040fe20000000000 */
[----:B------:R-:W-:Y:S01]  /*0c70*/  FADD R7, R6, R24 ;  /* 0x0000001806077221 */ /* 0x000fe20000000000 */
[----:B------:R0:W5:Y:S02]  /*0c80*/  LDG.E R29, [R8.64+0x4] ;  /* 0x00000412081d7981 */ /* 0x000164000c1e1900 */
[C---:B------:R-:W-:Y:S01]  /*0c90*/  FMUL R5, R4.reuse, R5 ;  /* 0x0000000504057220 */ /* 0x040fe20000400000 */
[C---:B------:R-:W-:Y:S01]  /*0ca0*/  FMUL R7, R4.reuse, R7 ;  /* 0x0000000704077220 */ /* 0x040fe20000400000 */
[----:B------:R-:W-:Y:S01]  /*0cb0*/  FMUL R4, R4, R31 ;  /* 0x0000001f04047220 */ /* 0x000fe20000400000 */
[----:B------:R0:W5:Y:S03]  /*0cc0*/  LDG.E R32, [R8.64+0x8] ;  /* 0x0000081208207981 */ /* 0x000166000c1e1900 */
[----:B------:R-:W0:Y:S01]  /*0cd0*/  F2I.TRUNC.NTZ R5, R5 ;  /* 0x0000000500057305 */ /* 0x000e22000020f100 */
[----:B------:R-:W-:Y:S01]  /*0ce0*/  ISETP.NE.U32.AND P2, PT, R2, RZ, PT ;  /* 0x000000ff0200720c */ /* 0x000fe20003f45070 */
[----:B------:R0:W5:Y:S01]  /*0cf0*/  LDG.E R0, [R38.64] ;  /* 0x0000001226007981 */ /* 0x000162000c1e1900 */
[----:B-1----:R-:W-:Y:S01]  /*0d00*/  CS2R R36, SRZ ;  /* 0x0000000000247805 */ /* 0x002fe2000001ff00 */
[----:B------:R-:W-:-:S02]  /*0d10*/  MOV R40, RZ ;  /* 0x000000ff00287202 */ /* 0x000fc40000000f00 */
[----:B------:R1:W5:Y:S02]  /*0d20*/  LD.E R75, [R34.64] ;  /* 0x00000012224b7980 */ /* 0x000364000c101900 */
[----:B------:R-:W1:Y:S08]  /*0d30*/  F2I.TRUNC.NTZ R7, R7 ;  /* 0x0000000700077305 */ /* 0x000e70000020f100 */
[----:B------:R-:W1:Y:S01]  /*0d40*/  F2I.TRUNC.NTZ R4, R4 ;  /* 0x0000000400047305 */ /* 0x000e62000020f100 */
[----:B------:R-:W-:-:S02]  /*0d50*/  IADD3 R6, R62, -0x1, R27 ;  /* 0xffffffff3e067810 */ /* 0x000fc40007ffe01b */
[----:B0-----:R-:W-:Y:S02]  /*0d60*/  IADD3 R8, R63, -0x1, R26 ;  /* 0xffffffff3f087810 */ /* 0x001fe40007ffe01a */
[----:B------:R-:W-:Y:S01]  /*0d70*/  IADD3 R9, R21, -0x1, R28 ;  /* 0xffffffff15097810 */ /* 0x000fe20007ffe01c */
[----:B-1----:R-:W-:Y:S01]  /*0d80*/  IMAD.MOV.U32 R35, RZ, RZ, RZ ;  /* 0x000000ffff237224 */ /* 0x002fe200078e00ff */
[----:B------:R-:W-:Y:S01]  /*0d90*/  IMNMX R31, R5, R6, PT ;  /* 0x00000006051f7217 */ /* 0x000fe20003800200 */
[----:B------:R-:W-:Y:S01]  /*0da0*/  CS2R R38, SRZ ;  /* 0x0000000000267805 */ /* 0x000fe2000001ff00 */
[----:B------:R-:W-:Y:S02]  /*0db0*/  IMNMX R33, R7, R8, PT ;  /* 0x0000000807217217 */ /* 0x000fe40003800200 */
[----:B------:R-:W-:Y:S02]  /*0dc0*/  ISETP.NE.AND.EX P2, PT, R3, RZ, PT, P2 ;  /* 0x000000ff0300720c */ /* 0x000fe40003f45320 */
[----:B------:R-:W-:Y:S01]  /*0dd0*/  IMNMX R34, R4, R9, PT ;  /* 0x0000000904227217 */ /* 0x000fe20003800200 */
[----:B--2---:R-:W-:Y:S01]  /*0de0*/  @P1 FADD R45, RZ, R45 ;  /* 0x0000002dff2d1221 */ /* 0x004fe20000000000 */
[----:B---3--:R-:W-:Y:S01]  /*0df0*/  @P1 FADD R44, RZ, R44 ;  /* 0x0000002cff2c1221 */ /* 0x008fe20000000000 */
[----:B----4-:R-:W-:Y:S01]  /*0e00*/  @P1 FADD R43, RZ, R43 ;  /* 0x0000002bff2b1221 */ /* 0x010fe20000000000 */
[----:B------:R-:W-:Y:S05]  /*0e10*/  @P1 BRA `(.L_x_555) ;  /* 0x0000010000001947 */ /* 0x000fea0003800000 */
[----:B------:R-:W-:Y:S01]  /*0e20*/  ISETP.NE.U32.AND P1, PT, RZ, c[0x0][0x2c8], PT ;  /* 0x0000b200ff007a0c */ /* 0x000fe20003f25070 */
[----:B------:R-:W-:Y:S01]  /*0e30*/  CS2R R44, SRZ ;  /* 0x00000000002c7805 */ /* 0x000fe2000001ff00 */
[----:B------:R-:W-:-:S02]  /*0e40*/  MOV R43, RZ ;  /* 0x000000ff002b7202 */ /* 0x000fc40000000f00 */
[----:B------:R-:W-:-:S13]  /*0e50*/  ISETP.NE.AND.EX P1, PT, RZ, c[0x0][0x2cc], PT, P1 ;  /* 0x0000b300ff007a0c */ /* 0x000fda0003f25310 */
[----:B------:R-:W-:Y:S05]  /*0e60*/  @!P1 BRA `(.L_x_555) ;  /* 0x000000b000009947 */ /* 0x000fea0003800000 */
[----:B------:R-:W-:Y:S01]  /*0e70*/  IMAD R3, R20, c[0x0][0x2e0], RZ ;  /* 0x0000b80014037a24 */ /* 0x000fe200078e02ff */
[----:B------:R-:W-:-:S03]  /*0e80*/  MOV R7, c[0x0][0x2e0] ;  /* 0x0000b80000077a02 */ /* 0x000fc60000000f00 */
[C---:B------:R-:W-:Y:S02]  /*0e90*/  IMAD R5, R18.reuse, UR10, R3 ;  /* 0x0000000a12057c24 */ /* 0x040fe4000f8e0203 */
[----:B------:R-:W-:-:S05]  /*0ea0*/  IMAD.WIDE.U32 R2, R18, R7, c[0x0][0x2c8] ;  /* 0x0000b20012027625 */ /* 0x000fca00078e0007 */
[----:B------:R-:W-:-:S05]  /*0eb0*/  IADD3 R3, R3, R5, RZ ;  /* 0x0000000503037210 */ /* 0x000fca0007ffe0ff */
[----:B------:R-:W2:Y:S04]  /*0ec0*/  LDG.E R45, [R2.64] ;  /* 0x00000012022d7981 */ /* 0x000ea8000c1e1900 */
[----:B------:R-:W3:Y:S04]  /*0ed0*/  LDG.E R44, [R2.64+0x4] ;  /* 0x00000412022c7981 */ /* 0x000ee8000c1e1900 */
[----:B------:R-:W4:Y:S01]  /*0ee0*/  LDG.E R43, [R2.64+0x8] ;  /* 0x00000812022b7981 */ /* 0x000f22000c1e1900 */
[----:B--2---:R-:W-:Y:S01]  /*0ef0*/  FADD R45, RZ, R45 ;  /* 0x0000002dff2d7221 */ /* 0x004fe20000000000 */
[----:B---3--:R-:W-:Y:S01]  /*0f00*/  FADD R44, RZ, R44 ;  /* 0x0000002cff2c7221 */ /* 0x008fe20000000000 */
[----:B----4-:R-:W-:Y:S01]  /*0f10*/  FADD R43, RZ, R43 ;  /* 0x0000002bff2b7221 */ /* 0x010fe20000000000 */
.L_x_555:
[----:B------:R-:W-:Y:S02]  /*0f20*/  MOV R41, RZ ;  /* 0x000000ff00297202 */ /* 0x000fe40000000f00 */
[----:B------:R-:W-:Y:S01]  /*0f30*/  MOV R42, RZ ;  /* 0x000000ff002a7202 */ /* 0x000fe20000000f00 */
[----:B------:R-:W-:Y:S05]  /*0f40*/  @!P2 BRA `(.L_x_556) ;  /* 0x000036300000a947 */ /* 0x000fea0003800000 */
[----:B------:R-:W-:Y:S01]  /*0f50*/  BSSY B0, `(.L_x_556) ;  /* 0x0000362000007945 */ /* 0x000fe20003800000 */
[----:B------:R-:W-:Y:S01]  /*0f60*/  FFMA R43, R43, c[0x0][0x2b8], RZ ;  /* 0x0000ae002b2b7a23 */ /* 0x000fe200000000ff */
[----:B------:R-:W-:Y:S01]  /*0f70*/  FFMA R44, R44, c[0x0][0x2b8], RZ ;  /* 0x0000ae002c2c7a23 */ /* 0x000fe200000000ff */
[----:B------:R-:W-:Y:S01]  /*0f80*/  FFMA R45, R45, c[0x0][0x2b8], RZ ;  /* 0x0000ae002d2d7a23 */ /* 0x000fe200000000ff */
[----:B------:R-:W-:Y:S01]  /*0f90*/  MOV R46, RZ ;  /* 0x000000ff002e7202 */ /* 0x000fe20000000f00 */
[----:B------:R-:W-:Y:S01]  /*0fa0*/  IMAD.MOV.U32 R47, RZ, RZ, R26 ;  /* 0x000000ffff2f7224 */ /* 0x000fe200078e001a */
[----:B------:R-:W-:Y:S01]  /*0fb0*/  MOV R48, R27 ;  /* 0x0000001b00307202 */ /* 0x000fe20000000f00 */
[----:B------:R-:W-:Y:S01]  /*0fc0*/  CS2R R50, SRZ ;  /* 0x0000000000327805 */ /* 0x000fe2000001ff00 */
[----:B------:R-:W-:Y:S01]  /*0fd0*/  MOV R49, RZ ;  /* 0x000000ff00317202 */ /* 0x000fe20000000f00 */
[----:B------:R-:W-:Y:S01]  /*0fe0*/  CS2R R2, SRZ ;  /* 0x0000000000027805 */ /* 0x000fe2000001ff00 */
[----:B------:R-:W-:Y:S01]  /*0ff0*/  CS2R R52, SRZ ;  /* 0x0000000000347805 */ /* 0x000fe2000001ff00 */
[----:B------:R-:W-:Y:S01]  /*1000*/  CS2R R54, SRZ ;  /* 0x0000000000367805 */ /* 0x000fe2000001ff00 */
[----:B------:R-:W-:Y:S01]  /*1010*/  MOV R56, RZ ;  /* 0x000000ff00387202 */ /* 0x000fe20000000f00 */
[----:B------:R-:W-:Y:S01]  /*1020*/  CS2R R4, SRZ ;  /* 0x0000000000047805 */ /* 0x000fe2000001ff00 */
[----:B------:R-:W-:Y:S01]  /*1030*/  CS2R R6, SRZ ;  /* 0x0000000000067805 */ /* 0x000fe2000001ff00 */
[----:B------:R-:W-:Y:S01]  /*1040*/  MOV R58, RZ ;  /* 0x000000ff003a7202 */ /* 0x000fe20000000f00 */
[----:B------:R-:W-:Y:S01]  /*1050*/  CS2R R8, SRZ ;  /* 0x0000000000087805 */ /* 0x000fe2000001ff00 */
[----:B------:R-:W-:Y:S01]  /*1060*/  CS2R R10, SRZ ;  /* 0x00000000000a7805 */ /* 0x000fe2000001ff00 */
[----:B------:R-:W-:Y:S01]  /*1070*/  MOV R12, RZ ;  /* 0x000000ff000c7202 */ /* 0x000fe20000000f00 */
[----:B------:R-:W-:Y:S01]  /*1080*/  CS2R R40, SRZ ;  /* 0x0000000000287805 */ /* 0x000fe2000001ff00 */
[----:B------:R-:W-:Y:S01]  /*1090*/  MOV R42, RZ ;  /* 0x000000ff002a7202 */ /* 0x000fe20000000f00 */
[----:B------:R-:W-:Y:S01]  /*10a0*/  CS2R R38, SRZ ;  /* 0x0000000000267805 */ /* 0x000fe2000001ff00 */
[----:B------:R-:W-:Y:S01]  /*10b0*/  CS2R R36, SRZ ;  /* 0x0000000000247805 */ /* 0x000fe2000001ff00 */
[----:B------:R-:W-:-:S02]  /*10c0*/  MOV R35, RZ ;  /* 0x000000ff00237202 */ /* 0x000fc40000000f00 */
.L_x_641:
[----:B-----5:R-:W-:Y:S01]  /*10d0*/  ISETP.GE.AND P1, PT, R76, R75, PT ;  /* 0x0000004b4c00720c */ /* 0x020fe20003f26270 */
[----:B------:R-:W-:Y:S01]  /*10e0*/  YIELD ;  /* 0x0000000000007946 */ /* 0x000fe20003800000 */
[----:B------:R-:W-:Y:S11]  /*10f0*/  BSSY B3, `(.L_x_557) ;  /* 0x0000068000037945 */ /* 0x000ff60003800000 */
[----:B0-----:R-:W-:Y:S05]  /*1100*/  @!P1 BRA `(.L_x_558) ;  /* 0x0000066000009947 */ /* 0x001fea0003800000 */
[----:B------:R-:W-:Y:S01]  /*1110*/  BSSY B4, `(.L_x_559) ;  /* 0x0000064000047945 */ /* 0x000fe20003800000 */
[----:B------:R-:W-:-:S02]  /*1120*/  ISETP.NE.AND P1, PT, R21, RZ, PT ;  /* 0x000000ff1500720c */ /* 0x000fc40003f25270 */
[----:B------:R-:W-:Y:S02]  /*1130*/  LOP3.LUT R75, RZ, R21, RZ, 0x33, !PT ;  /* 0x00000015ff4b7212 */ /* 0x000fe400078e33ff */
.L_x_561:
[-C--:B------:R-:W-:Y:S02]  /*1140*/  ISETP.GE.AND P2, PT, R48, R31.reuse, PT ;  /* 0x0000001f3000720c */ /* 0x080fe40003f46270 */
[----:B------:R-:W-:Y:S02]  /*1150*/  IADD3 R68, R47, 0x1, RZ ;  /* 0x000000012f447810 */ /* 0x000fe40007ffe0ff */
[----:B------:R-:W-:Y:S02]  /*1160*/  IADD3 R83, R28, 0x1, RZ ;  /* 0x000000011c537810 */ /* 0x000fe40007ffe0ff */
[C---:B------:R-:W-:Y:S02]  /*1170*/  ISETP.GE.AND P3, PT, R48.reuse, R31, PT ;  /* 0x0000001f3000720c */ /* 0x040fe40003f66270 */
[----:B------:R-:W-:-:S04]  /*1180*/  IADD3 R48, R48, 0x1, RZ ;  /* 0x0000000130307810 */ /* 0x000fc80007ffe0ff */
[----:B------:R-:W-:Y:S01]  /*1190*/  SEL R48, R48, R27, !P3 ;  /* 0x0000001b30307207 */ /* 0x000fe20005800000 */
[----:B------:R-:W-:-:S05]  /*11a0*/  @!P2 IMAD.MOV R68, RZ, RZ, R47 ;  /* 0x000000ffff44a224 */ /* 0x000fca00078e022f */
[----:B------:R-:W-:-:S04]  /*11b0*/  ISETP.GT.AND P2, PT, R68, R33, PT ;  /* 0x000000214400720c */ /* 0x000fc80003f44270 */
[----:B------:R-:W-:-:S09]  /*11c0*/  SEL R47, R26, R68, P2 ;  /* 0x000000441a2f7207 */ /* 0x000fd20001000000 */
[----:B------:R-:W-:-:S04]  /*11d0*/  @!P2 IADD3 R83, R28, RZ, RZ ;  /* 0x000000ff1c53a210 */ /* 0x000fc80007ffe0ff */
[----:B------:R-:W-:-:S13]  /*11e0*/  ISETP.GT.AND P4, PT, R83, R34, PT ;  /* 0x000000225300720c */ /* 0x000fda0003f84270 */
[----:B------:R-:W-:Y:S01]  /*11f0*/  @P4 BREAK B4 ;  /* 0x0000000000044942 */ /* 0x000fe20003800000 */
[----:B------:R-:W-:Y:S01]  /*1200*/  @P4 BREAK B3 ;  /* 0x0000000000034942 */ /* 0x000fe20003800000 */
[----:B------:R-:W-:Y:S05]  /*1210*/  @P4 BRA `(.L_x_560) ;  /* 0x0000335000004947 */ /* 0x000fea0003800000 */
[----:B------:R-:W-:Y:S02]  /*1220*/  IABS R79, R21 ;  /* 0x00000015004f7213 */ /* 0x000fe40000000000 */
[----:B------:R-:W-:Y:S02]  /*1230*/  IABS R76, R63 ;  /* 0x0000003f004c7213 */ /* 0x000fe40000000000 */
[----:B------:R-:W0:Y:S01]  /*1240*/  I2F.RP R85, R79 ;  /* 0x0000004f00557306 */ /* 0x000e220000209400 */
[----:B------:R-:W-:-:S07]  /*1250*/  IABS R82, R62 ;  /* 0x0000003e00527213 */ /* 0x000fce0000000000 */
[----:B------:R-:W1:Y:S08]  /*1260*/  I2F.RP R84, R76 ;  /* 0x0000004c00547306 */ /* 0x000e700000209400 */
[----:B------:R-:W2:Y:S08]  /*1270*/  I2F.RP R28, R82 ;  /* 0x00000052001c7306 */ /* 0x000eb00000209400 */
[----:B0-----:R-:W0:Y:S08]  /*1280*/  MUFU.RCP R85, R85 ;  /* 0x0000005500557308 */ /* 0x001e300000001000 */
[----:B-1----:R-:W1:Y:S08]  /*1290*/  MUFU.RCP R84, R84 ;  /* 0x0000005400547308 */ /* 0x002e700000001000 */
[----:B--2---:R-:W2:Y:S01]  /*12a0*/  MUFU.RCP R28, R28 ;  /* 0x0000001c001c7308 */ /* 0x004ea20000001000 */
[----:B0-----:R-:W-:-:S02]  /*12b0*/  IADD3 R68, R85, 0xffffffe, RZ ;  /* 0x0ffffffe55447810 */ /* 0x001fc40007ffe0ff */
[----:B-1----:R-:W-:-:S05]  /*12c0*/  IADD3 R70, R84, 0xffffffe, RZ ;  /* 0x0ffffffe54467810 */ /* 0x002fca0007ffe0ff */
[----:B------:R0:W1:Y:S01]  /*12d0*/  F2I.FTZ.U32.TRUNC.NTZ R69, R68 ;  /* 0x0000004400457305 */ /* 0x000062000021f000 */
[----:B--2---:R-:W-:-:S07]  /*12e0*/  IADD3 R80, R28, 0xffffffe, RZ ;  /* 0x0ffffffe1c507810 */ /* 0x004fce0007ffe0ff */
[----:B------:R2:W3:Y:S01]  /*12f0*/  F2I.FTZ.U32.TRUNC.NTZ R71, R70 ;  /* 0x0000004600477305 */ /* 0x0004e2000021f000 */
[----:B0-----:R-:W-:-:S07]  /*1300*/  MOV R68, RZ ;  /* 0x000000ff00447202 */ /* 0x001fce0000000f00 */
[----:B------:R0:W4:Y:S01]  /*1310*/  F2I.FTZ.U32.TRUNC.NTZ R81, R80 ;  /* 0x0000005000517305 */ /* 0x000122000021f000 */
[----:B-1----:R-:W-:Y:S02]  /*1320*/  IADD3 R28, RZ, -R69, RZ ;  /* 0x80000045ff1c7210 */ /* 0x002fe40007ffe0ff */
[----:B--2---:R-:W-:-:S03]  /*1330*/  MOV R70, RZ ;  /* 0x000000ff00467202 */ /* 0x004fc60000000f00 */
[----:B------:R-:W-:Y:S01]  /*1340*/  IMAD R89, R28, R79, RZ ;  /* 0x0000004f1c597224 */ /* 0x000fe200078e02ff */
[----:B---3--:R-:W-:Y:S01]  /*1350*/  IADD3 R87, RZ, -R71, RZ ;  /* 0x80000047ff577210 */ /* 0x008fe20007ffe0ff */
[----:B------:R-:W-:Y:S01]  /*1360*/  IMAD.MOV.U32 R28, RZ, RZ, R83 ;  /* 0x000000ffff1c7224 */ /* 0x000fe200078e0053 */
[----:B0-----:R-:W-:Y:S01]  /*1370*/  MOV R80, RZ ;  /* 0x000000ff00507202 */ /* 0x001fe20000000f00 */
[----:B------:R-:W-:Y:S01]  /*1380*/  IMAD.HI.U32 R90, R69, R89, R68 ;  /* 0x00000059455a7227 */ /* 0x000fe200078e0044 */
[----:B------:R-:W-:Y:S02]  /*1390*/  IADD3 R69, R47, 0x100000, RZ ;  /* 0x001000002f457810 */ /* 0x000fe40007ffe0ff */
[----:B------:R-:W-:Y:S01]  /*13a0*/  IABS R68, R63 ;  /* 0x0000003f00447213 */ /* 0x000fe20000000000 */
[----:B------:R-:W-:Y:S01]  /*13b0*/  IMAD R87, R87, R76, RZ ;  /* 0x0000004c57577224 */ /* 0x000fe200078e02ff */
[----:B----4-:R-:W-:Y:S02]  /*13c0*/  IADD3 R85, RZ, -R81, RZ ;  /* 0x80000051ff557210 */ /* 0x010fe40007ffe0ff */
[----:B------:R-:W-:Y:S01]  /*13d0*/  IMNMX R83, RZ, R69, !PT ;  /* 0x00000045ff537217 */ /* 0x000fe20007800200 */
[----:B------:R-:W-:Y:S01]  /*13e0*/  IMAD.HI.U32 R86, R71, R87, R70 ;  /* 0x0000005747567227 */ /* 0x000fe200078e0046 */
[----:B------:R-:W-:-:S02]  /*13f0*/  IADD3 R70, R28, 0x100000, RZ ;  /* 0x001000001c467810 */ /* 0x000fc40007ffe0ff */
[----:B------:R-:W-:Y:S01]  /*1400*/  IADD3 R88, RZ, -R68, RZ ;  /* 0x80000044ff587210 */ /* 0x000fe20007ffe0ff */
[----:B------:R-:W-:Y:S01]  /*1410*/  IMAD R85, R85, R82, RZ ;  /* 0x0000005255557224 */ /* 0x000fe200078e02ff */
[----:B------:R-:W-:Y:S02]  /*1420*/  IADD3 R68, R48, 0x100000, RZ ;  /* 0x0010000030447810 */ /* 0x000fe40007ffe0ff */
[----:B------:R-:W-:Y:S01]  /*1430*/  IABS R71, R62 ;  /* 0x0000003e00477213 */ /* 0x000fe20000000000 */
[----:B------:R-:W-:Y:S01]  /*1440*/  IMAD.HI.U32 R87, R81, R85, R80 ;  /* 0x0000005551577227 */ /* 0x000fe200078e0050 */
[----:B------:R-:W-:Y:S02]  /*1450*/  IMNMX R85, RZ, R70, !PT ;  /* 0x00000046ff557217 */ /* 0x000fe40007800200 */
[----:B------:R-:W-:Y:S02]  /*1460*/  IABS R70, R83 ;  /* 0x0000005300467213 */ /* 0x000fe40000000000 */
[----:B------:R-:W-:-:S02]  /*1470*/  IMNMX R68, RZ, R68, !PT ;  /* 0x00000044ff447217 */ /* 0x000fc40007800200 */
[----:B------:R-:W-:Y:S02]  /*1480*/  IADD3 R69, RZ, -R71, RZ ;  /* 0x80000047ff457210 */ /* 0x000fe40007ffe0ff */
[----:B------:R-:W-:Y:S02]  /*1490*/  MOV R71, R70 ;  /* 0x0000004600477202 */ /* 0x000fe40000000f00 */
[----:B------:R-:W-:Y:S02]  /*14a0*/  IABS R84, R68 ;  /* 0x0000004400547213 */ /* 0x000fe40000000000 */
[----:B------:R-:W-:Y:S01]  /*14b0*/  IABS R80, R21 ;  /* 0x0000001500507213 */ /* 0x000fe20000000000 */
[----:B------:R-:W-:Y:S01]  /*14c0*/  IMAD.HI.U32 R70, R86, R71, RZ ;  /* 0x0000004756467227 */ /* 0x000fe200078e00ff */
[----:B------:R-:W-:Y:S02]  /*14d0*/  IABS R81, R85 ;  /* 0x0000005500517213 */ /* 0x000fe40000000000 */
[----:B------:R-:W-:Y:S01]  /*14e0*/  MOV R86, R69 ;  /* 0x0000004500567202 */ /* 0x000fe20000000f00 */
[----:B------:R-:W-:Y:S01]  /*14f0*/  IMAD.HI.U32 R69, R87, R84, RZ ;  /* 0x0000005457457227 */ /* 0x000fe200078e00ff */
[----:B------:R-:W-:-:S02]  /*1500*/  IADD3 R89, RZ, -R80, RZ ;  /* 0x80000050ff597210 */ /* 0x000fc40007ffe0ff */
[----:B------:R-:W-:Y:S01]  /*1510*/  ISETP.GE.AND P5, PT, R85, RZ, PT ;  /* 0x000000ff5500720c */ /* 0x000fe20003fa6270 */
[----:B------:R-:W-:-:S04]  /*1520*/  IMAD.HI.U32 R80, R90, R81, RZ ;  /* 0x000000515a507227 */ /* 0x000fc800078e00ff */
[----:B------:R-:W-:Y:S02]  /*1530*/  IMAD R71, R70, R88, R71 ;  /* 0x0000005846477224 */ /* 0x000fe400078e0247 */
[----:B------:R-:W-:Y:S02]  /*1540*/  IMAD R69, R69, R86, R84 ;  /* 0x0000005645457224 */ /* 0x000fe400078e0254 */
[----:B------:R-:W-:Y:S01]  /*1550*/  IMAD R80, R80, R89, R81 ;  /* 0x0000005950507224 */ /* 0x000fe200078e0251 */
[----:B------:R-:W-:Y:S02]  /*1560*/  ISETP.GT.U32.AND P3, PT, R76, R71, PT ;  /* 0x000000474c00720c */ /* 0x000fe40003f64070 */
[----:B------:R-:W-:Y:S02]  /*1570*/  ISETP.GT.U32.AND P2, PT, R82, R69, PT ;  /* 0x000000455200720c */ /* 0x000fe40003f44070 */
[----:B------:R-:W-:-:S09]  /*1580*/  ISETP.GT.U32.AND P4, PT, R79, R80, PT ;  /* 0x000000504f00720c */ /* 0x000fd20003f84070 */
[----:B------:R-:W-:Y:S02]  /*1590*/  @!P3 IADD3 R71, R71, -R76, RZ ;  /* 0x8000004c4747b210 */ /* 0x000fe40007ffe0ff */
[----:B------:R-:W-:Y:S02]  /*15a0*/  @!P2 IMAD.IADD R69, R69, 0x1, -R82 ;  /* 0x000000014545a824 */ /* 0x000fe400078e0a52 */
[----:B------:R-:W-:Y:S02]  /*15b0*/  @!P4 IADD3 R80, R80, -R79, RZ ;  /* 0x8000004f5050c210 */ /* 0x000fe40007ffe0ff */
[----:B------:R-:W-:Y:S02]  /*15c0*/  ISETP.GT.U32.AND P6, PT, R76, R71, PT ;  /* 0x000000474c00720c */ /* 0x000fe40003fc4070 */
[----:B------:R-:W-:Y:S02]  /*15d0*/  ISETP.GT.U32.AND P2, PT, R79, R80, PT ;  /* 0x000000504f00720c */ /* 0x000fe40003f44070 */
[----:B------:R-:W-:-:S02]  /*15e0*/  ISETP.GT.U32.AND P3, PT, R82, R69, PT ;  /* 0x000000455200720c */ /* 0x000fc40003f64070 */
[----:B------:R-:W-:-:S07]  /*15f0*/  ISETP.GE.AND P4, PT, R83, RZ, PT ;  /* 0x000000ff5300720c */ /* 0x000fce0003f86270 */
[----:B------:R-:W-:Y:S02]  /*1600*/  @!P6 IADD3 R71, R71, -R76, RZ ;  /* 0x8000004c4747e210 */ /* 0x000fe40007ffe0ff */
[----:B------:R-:W-:Y:S01]  /*1610*/  ISETP.GE.AND P6, PT, R68, RZ, PT ;  /* 0x000000ff4400720c */ /* 0x000fe20003fc6270 */
[----:B------:R-:W-:Y:S01]  /*1620*/  IMAD R68, R62, R63, RZ ;  /* 0x0000003f3e447224 */ /* 0x000fe200078e02ff */
[----:B------:R-:W-:Y:S02]  /*1630*/  @!P2 IADD3 R80, R80, -R79, RZ ;  /* 0x8000004f5050a210 */ /* 0x000fe40007ffe0ff */
[----:B------:R-:W-:Y:S02]  /*1640*/  @!P3 IADD3 R69, R69, -R82, RZ ;  /* 0x800000524545b210 */ /* 0x000fe40007ffe0ff */
[----:B------:R-:W-:Y:S02]  /*1650*/  ISETP.NE.AND P3, PT, R63, RZ, PT ;  /* 0x000000ff3f00720c */ /* 0x000fe40003f65270 */
[----:B------:R-:W-:-:S02]  /*1660*/  ISETP.NE.AND P2, PT, R62, RZ, PT ;  /* 0x000000ff3e00720c */ /* 0x000fc40003f45270 */
[----:B------:R-:W-:Y:S02]  /*1670*/  @!P4 IADD3 R71, -R71, RZ, RZ ;  /* 0x000000ff4747c210 */ /* 0x000fe40007ffe1ff */
[----:B------:R-:W-:Y:S02]  /*1680*/  @!P5 IADD3 R80, -R80, RZ, RZ ;  /* 0x000000ff5050d210 */ /* 0x000fe40007ffe1ff */
[----:B------:R-:W-:Y:S02]  /*1690*/  @!P6 IADD3 R69, -R69, RZ, RZ ;  /* 0x000000ff4545e210 */ /* 0x000fe40007ffe1ff */
[----:B------:R-:W-:-:S03]  /*16a0*/  SEL R80, R75, R80, !P1 ;  /* 0x000000504b507207 */ /* 0x000fc60004800000 */
[----:B------:R-:W-:Y:S02]  /*16b0*/  @!P3 LOP3.LUT R71, RZ, R63, RZ, 0x33, !PT ;  /* 0x0000003fff47b212 */ /* 0x000fe400078e33ff */
[----:B------:R-:W-:-:S05]  /*16c0*/  @!P2 LOP3.LUT R69, RZ, R62, RZ, 0x33, !PT ;  /* 0x0000003eff45a212 */ /* 0x000fca00078e33ff */
[----:B------:R-:W-:-:S04]  /*16d0*/  IMAD R69, R62, R71, R69 ;  /* 0x000000473e457224 */ /* 0x000fc800078e0245 */
[----:B------:R-:W-:-:S04]  /*16e0*/  IMAD R71, R68, R80, R69 ;  /* 0x0000005044477224 */ /* 0x000fc800078e0245 */
[----:B------:R-:W-:-:S04]  /*16f0*/  IMAD.WIDE R68, R71, 0x4, R64 ;  /* 0x0000000447447825 */ /* 0x000fc800078e0240 */
[----:B------:R-:W-:Y:S01]  /*1700*/  IMAD.WIDE R70, R71, 0x4, R66 ;  /* 0x0000000447467825 */ /* 0x000fe200078e0242 */
[----:B------:R-:W2:Y:S05]  /*1710*/  LD.E R76, [R68.64] ;  /* 0x00000012444c7980 */ /* 0x000eaa000c101900 */
[----:B------:R-:W2:Y:S02]  /*1720*/  LD.E R70, [R70.64] ;  /* 0x0000001246467980 */ /* 0x000ea4000c101900 */
[----:B--2---:R-:W-:-:S13]  /*1730*/  ISETP.GE.AND P2, PT, R76, R70, PT ;  /* 0x000000464c00720c */ /* 0x004fda0003f46270 */
[----:B------:R-:W-:Y:S05]  /*1740*/  @P2 BRA `(.L_x_561) ;  /* 0xfffff9f000002947 */ /* 0x000fea000383ffff */
[----:B------:R-:W-:Y:S05]  /*1750*/  BSYNC B4 ;  /* 0x0000000000047941 */ /* 0x000fea0003800000 */
.L_x_559:
[----:B------:R-:W-:Y:S02]  /*1760*/  MOV R75, R70 ;  /* 0x00000046004b7202 */ /* 0x000fe40000000f00 */
.L_x_558:
[----:B------:R-:W-:Y:S05]  /*1770*/  BSYNC B3 ;  /* 0x0000000000037941 */ /* 0x000fea0003800000 */
.L_x_557:
[----:B------:R-:W-:-:S05]  /*1780*/  IMAD.WIDE R68, R76, 0x4, R60 ;  /* 0x000000044c447825 */ /* 0x000fca00078e023c */
[----:B------:R-:W2:Y:S01]  /*1790*/  LD.E R79, [R68.64] ;  /* 0x00000012444f7980 */ /* 0x000ea2000c101900 */
[----:B------:R-:W-:Y:S01]  /*17a0*/  IMAD.MOV.U32 R70, RZ, RZ, c[0x0][0x288] ;  /* 0x0000a200ff467624 */ /* 0x000fe200078e00ff */
[----:B--2---:R-:W-:-:S03]  /*17b0*/  SHF.R.S32.HI R80, RZ, 0x1f, R79 ;  /* 0x0000001fff507819 */ /* 0x004fc6000001144f */
[----:B------:R-:W-:-:S04]  /*17c0*/  IMAD.WIDE.U32 R70, R79, R70, c[0x0][0x268] ;  /* 0x00009a004f467625 */ /* 0x000fc800078e0046 */
[----:B------:R-:W-:-:S04]  /*17d0*/  IMAD R82, R80, c[0x0][0x288], RZ ;  /* 0x0000a20050527a24 */ /* 0x000fc800078e02ff */
[----:B------:R-:W-:-:S05]  /*17e0*/  IMAD R81, R79, UR4, R82 ;  /* 0x000000044f517c24 */ /* 0x000fca000f8e0252 */
[----:B------:R-:W-:-:S05]  /*17f0*/  IADD3 R71, R71, R81, RZ ;  /* 0x0000005147477210 */ /* 0x000fca0007ffe0ff */
[----:B------:R-:W2:Y:S01]  /*1800*/  LDG.E R70, [R70.64] ;  /* 0x0000001246467981 */ /* 0x000ea2000c1e1900 */
[----:B------:R-:W-:Y:S01]  /*1810*/  BSSY B3, `(.L_x_562) ;  /* 0x00000f7000037945 */ /* 0x000fe20003800000 */
[----:B--2---:R-:W-:-:S04]  /*1820*/  LOP3.LUT R81, R70, 0x1, RZ, 0xc0, !PT ;  /* 0x0000000146517812 */ /* 0x004fc800078ec0ff */
[----:B------:R-:W-:-:S04]  /*1830*/  ISETP.NE.U32.AND P1, PT, R81, 0x1, PT ;  /* 0x000000015100780c */ /* 0x000fc80003f25070 */
[----:B------:R-:W-:-:S13]  /*1840*/  ISETP.NE.AND P1, PT, R79, R18, !P1 ;  /* 0x000000124f00720c */ /* 0x000fda0004f25270 */
[----:B------:R-:W-:Y:S05]  /*1850*/  @!P1 BRA `(.L_x_563) ;  /* 0x00000f2000009947 */ /* 0x000fea0003800000 */
[----:B------:R-:W-:Y:S01]  /*1860*/  IMAD R10, R80, c[0x0][0x1a8], RZ ;  /* 0x00006a00500a7a24 */ /* 0x000fe200078e02ff */
[----:B------:R-:W-:-:S03]  /*1870*/  MOV R12, c[0x0][0x1a8] ;  /* 0x00006a00000c7a02 */ /* 0x000fc60000000f00 */
[C---:B------:R-:W-:Y:S02]  /*1880*/  IMAD R69, R79.reuse, UR5, R10 ;  /* 0x000000054f457c24 */ /* 0x040fe4000f8e020a */
[----:B------:R-:W-:-:S05]  /*1890*/  IMAD.WIDE.U32 R10, R79, R12, c[0x0][0x188] ;  /* 0x000062004f0a7625 */ /* 0x000fca00078e000c */
[----:B------:R-:W-:Y:S02]  /*18a0*/  IADD3 R69, R11, R69, RZ ;  /* 0x000000450b457210 */ /* 0x000fe40007ffe0ff */
[----:B------:R-:W-:-:S05]  /*18b0*/  MOV R68, R10 ;  /* 0x0000000a00447202 */ /* 0x000fca0000000f00 */
[----:B------:R-:W2:Y:S04]  /*18c0*/  LDG.E R11, [R68.64+0x4] ;  /* 0x00000412440b7981 */ /* 0x000ea8000c1e1900 */
[----:B------:R-:W3:Y:S04]  /*18d0*/  LDG.E R10, [R68.64] ;  /* 0x00000012440a7981 */ /* 0x000ee8000c1e1900 */
[----:B------:R-:W4:Y:S01]  /*18e0*/  LDG.E R12, [R68.64+0x8] ;  /* 0x00000812440c7981 */ /* 0x000f22000c1e1900 */
[----:B------:R-:W-:Y:S01]  /*18f0*/  BSSY B4, `(.L_x_564) ;  /* 0x0000014000047945 */ /* 0x000fe20003800000 */
[----:B--2---:R-:W-:Y:S01]  /*1900*/  FADD R11, R24, -R11 ;  /* 0x8000000b180b7221 */ /* 0x004fe20000000000 */
[----:B---3--:R-:W-:-:S03]  /*1910*/  FADD R10, R23, -R10 ;  /* 0x8000000a170a7221 */ /* 0x008fc60000000000 */
[----:B------:R-:W-:Y:S01]  /*1920*/  FMUL R57, R11, R11 ;  /* 0x0000000b0b397220 */ /* 0x000fe20000400000 */
[----:B----4-:R-:W-:-:S03]  /*1930*/  FADD R12, R25, -R12 ;  /* 0x8000000c190c7221 */ /* 0x010fc60000000000 */
[----:B------:R-:W-:-:S04]  /*1940*/  FFMA R57, R10, R10, R57 ;  /* 0x0000000a0a397223 */ /* 0x000fc80000000039 */
[----:B------:R-:W-:-:S04]  /*1950*/  FFMA R70, R12, R12, R57 ;  /* 0x0000000c0c467223 */ /* 0x000fc80000000039 */
[----:B------:R0:W1:Y:S01]  /*1960*/  MUFU.RSQ R71, R70 ;  /* 0x0000004600477308 */ /* 0x0000620000001400 */
[----:B------:R-:W-:-:S04]  /*1970*/  IADD3 R57, R70, -0xd000000, RZ ;  /* 0xf300000046397810 */ /* 0x000fc80007ffe0ff */
[----:B------:R-:W-:-:S13]  /*1980*/  ISETP.GT.U32.AND P0, PT, R57, 0x727fffff, PT ;  /* 0x727fffff3900780c */ /* 0x000fda0003f04070 */
[----:B------:R-:W-:Y:S05]  /*1990*/  @!P0 BRA `(.L_x_565) ;  /* 0x0000005000008947 */ /* 0x000fea0003800000 */
[----:B01----:R-:W-:Y:S02]  /*19a0*/  MOV R68, R70 ;  /* 0x0000004600447202 */ /* 0x003fe40000000f00 */
[----:B------:R-:W-:Y:S02]  /*19b0*/  MOV R91, 0x19d0 ;  /* 0x000019d0005b7802 */ /* 0x000fe40000000f00 */
[----:B------:R-:W-:Y:S05]  /*19c0*/  CALL.REL.NOINC `($__internal_14_$__cuda_sm20_sqrt_rn_f32_slowpath) ;  /* 0x0000355000007944 */ /* 0x000fea0003c00000 */
[----:B------:R-:W-:Y:S01]  /*19d0*/  MOV R57, R86 ;  /* 0x0000005600397202 */ /* 0x000fe20000000f00 */
[----:B------:R-:W-:Y:S05]  /*19e0*/  BRA `(.L_x_566) ;  /* 0x0000004000007947 */ /* 0x000fea0003800000 */
.L_x_565:
[----:B01----:R-:W-:Y:S01]  /*19f0*/  FMUL.FTZ R57, R70, R71 ;  /* 0x0000004746397220 */ /* 0x003fe20000410000 */
[----:B------:R-:W-:-:S03]  /*1a00*/  FMUL.FTZ R69, R71, 0.5 ;  /* 0x3f00000047457820 */ /* 0x000fc60000410000 */
[----:B------:R-:W-:-:S04]  /*1a10*/  FFMA R68, -R57, R57, R70 ;  /* 0x0000003939447223 */ /* 0x000fc80000000146 */
[----:B------:R-:W-:Y:S02]  /*1a20*/  FFMA R57, R68, R69, R57 ;  /* 0x0000004544397223 */ /* 0x000fe40000000039 */
.L_x_566:
[----:B------:R-:W-:Y:S05]  /*1a30*/  BSYNC B4 ;  /* 0x0000000000047941 */ /* 0x000fea0003800000 */
.L_x_564:
[C---:B------:R-:W-:Y:S01]  /*1a40*/  IMAD R68, R80.reuse, c[0x0][0x250], RZ ;  /* 0x0000940050447a24 */ /* 0x040fe200078e02ff */
[----:B------:R-:W-:Y:S01]  /*1a50*/  MOV R78, c[0x0][0x250] ;  /* 0x00009400004e7a02 */ /* 0x000fe20000000f00 */
[----:B------:R-:W-:Y:S02]  /*1a60*/  IMAD R70, R80, c[0x0][0x218], RZ ;  /* 0x0000860050467a24 */ /* 0x000fe400078e02ff */
[----:B------:R-:W-:Y:S02]  /*1a70*/  IMAD.MOV.U32 R82, RZ, RZ, c[0x0][0x218] ;  /* 0x00008600ff527624 */ /* 0x000fe400078e00ff */
[C---:B------:R-:W-:Y:S02]  /*1a80*/  IMAD R77, R79.reuse, UR7, R68 ;  /* 0x000000074f4d7c24 */ /* 0x040fe4000f8e0244 */
[C---:B------:R-:W-:Y:S02]  /*1a90*/  IMAD R81, R79.reuse, UR8, R70 ;  /* 0x000000084f517c24 */ /* 0x040fe4000f8e0246 */
[----:B------:R-:W-:-:S04]  /*1aa0*/  IMAD.WIDE.U32 R70, R79, R78, c[0x0][0x230] ;  /* 0x00008c004f467625 */ /* 0x000fc800078e004e */
[----:B------:R-:W-:Y:S01]  /*1ab0*/  IMAD.WIDE.U32 R68, R79, R82, c[0x0][0x1f8] ;  /* 0x00007e004f447625 */ /* 0x000fe200078e0052 */
[----:B------:R-:W-:-:S04]  /*1ac0*/  IADD3 R71, R71, R77, RZ ;  /* 0x0000004d47477210 */ /* 0x000fc80007ffe0ff */
[----:B------:R-:W-:Y:S01]  /*1ad0*/  IADD3 R69, R69, R81, RZ ;  /* 0x0000005145457210 */ /* 0x000fe20007ffe0ff */
[----:B------:R-:W2:Y:S05]  /*1ae0*/  LDG.E R70, [R70.64] ;  /* 0x0000001246467981 */ /* 0x000eaa000c1e1900 */
[----:B------:R-:W3:Y:S01]  /*1af0*/  LDG.E R69, [R68.64] ;  /* 0x0000001244457981 */ /* 0x000ee2000c1e1900 */
[----:B------:R-:W-:Y:S01]  /*1b00*/  FADD R81, -R22, R57 ;  /* 0x0000003916517221 */ /* 0x000fe20000000100 */
[----:B------:R-:W-:Y:S03]  /*1b10*/  BSSY B6, `(.L_x_567) ;  /* 0x00000c5000067945 */ /* 0x000fe60003800000 */
[----:B--2---:R-:W-:Y:S01]  /*1b20*/  FADD R81, R81, -R70 ;  /* 0x8000004651517221 */ /* 0x004fe20000000000 */
[C---:B---3--:R-:W-:Y:S01]  /*1b30*/  FSETP.GT.AND P0, PT, R0.reuse, -R69, PT ;  /* 0x800000450000720b */ /* 0x048fe20003f04000 */
[----:B------:R-:W-:-:S03]  /*1b40*/  FADD R77, R0, R69 ;  /* 0x00000045004d7221 */ /* 0x000fc60000000000 */
[----:B------:R-:W-:-:S13]  /*1b50*/  FSETP.LE.AND P0, PT, R81, c[0x0][0x2ac], P0 ;  /* 0x0000ab0051007a0b */ /* 0x000fda0000703000 */
        /* <DEDUP_REMOVED lines=17> */
[----:B--2---:R-:W-:Y:S01]  /*1c70*/  FADD R58, R30, -R5 ;  /* 0x800000051e3a7221 */ /* 0x004fe20000000000 */
[----:B---3--:R-:W-:Y:S01]  /*1c80*/  FADD R53, R29, -R4 ;  /* 0x800000041d357221 */ /* 0x008fe20000000000 */
[----:B----4-:R-:W-:Y:S01]  /*1c90*/  FADD R55, R32, -R55 ;  /* 0x8000003720377221 */ /* 0x010fe20000000000 */
[----:B-1----:R-:W-:Y:S05]  /*1ca0*/  @!P2 BRA `(.L_x_570) ;  /* 0x000000500000a947 */ /* 0x002fea0003800000 */
[----:B------:R-:W-:Y:S02]  /*1cb0*/  MOV R68, R10 ;  /* 0x0000000a00447202 */ /* 0x000fe40000000f00 */
[----:B------:R-:W-:Y:S02]  /*1cc0*/  MOV R69, R57 ;  /* 0x0000003900457202 */ /* 0x000fe40000000f00 */
[----:B------:R-:W-:Y:S02]  /*1cd0*/  MOV R85, 0x1cf0 ;  /* 0x00001cf000557802 */ /* 0x000fe40000000f00 */
[----:B------:R-:W-:Y:S05]  /*1ce0*/  CALL.REL.NOINC `($__internal_15_$__cuda_sm3x_div_rn_noftz_f32_slowpath) ;  /* 0x000033a000007944 */ /* 0x000fea0003c00000 */
[----:B------:R-:W-:Y:S02]  /*1cf0*/  MOV R7, R87 ;  /* 0x0000005700077202 */ /* 0x000fe40000000f00 */
.L_x_570:
[----:B------:R-:W-:Y:S05]  /*1d00*/  BSYNC B7 ;  /* 0x0000000000077941 */ /* 0x000fea0003800000 */
.L_x_569:
        /* <DEDUP_REMOVED lines=9> */
[----:B------:R-:W-:Y:S01]  /*1da0*/  IMAD.MOV.U32 R68, RZ, RZ, R11 ;  /* 0x000000ffff447224 */ /* 0x000fe200078e000b */
[----:B------:R-:W-:Y:S02]  /*1db0*/  MOV R69, R57 ;  /* 0x0000003900457202 */ /* 0x000fe40000000f00 */
[----:B------:R-:W-:Y:S02]  /*1dc0*/  MOV R85, 0x1de0 ;  /* 0x00001de000557802 */ /* 0x000fe40000000f00 */
[----:B------:R-:W-:Y:S05]  /*1dd0*/  CALL.REL.NOINC `($__internal_15_$__cuda_sm3x_div_rn_noftz_f32_slowpath) ;  /* 0x000032b000007944 */ /* 0x000fea0003c00000 */
[----:B------:R-:W-:Y:S02]  /*1de0*/  MOV R8, R87 ;  /* 0x0000005700087202 */ /* 0x000fe40000000f00 */
.L_x_572:
[----:B------:R-:W-:Y:S05]  /*1df0*/  BSYNC B7 ;  /* 0x0000000000077941 */ /* 0x000fea0003800000 */
.L_x_571:
        /* <DEDUP_REMOVED lines=12> */
[----:B------:R-:W-:Y:S05]  /*1ec0*/  CALL.REL.NOINC `($__internal_15_$__cuda_sm3x_div_rn_noftz_f32_slowpath) ;  /* 0x000031c000007944 */ /* 0x000fea0003c00000 */
[----:B------:R-:W-:Y:S02]  /*1ed0*/  MOV R9, R87 ;  /* 0x0000005700097202 */ /* 0x000fe40000000f00 */
.L_x_574:
[----:B------:R-:W-:Y:S05]  /*1ee0*/  BSYNC B7 ;  /* 0x0000000000077941 */ /* 0x000fea0003800000 */
.L_x_573:
[----:B------:R-:W-:Y:S01]  /*1ef0*/  FMUL R3, R53, R8 ;  /* 0x0000000835037220 */ /* 0x000fe20000400000 */
[----:B------:R-:W-:Y:S03]  /*1f00*/  BSSY B4, `(.L_x_575) ;  /* 0x0000018000047945 */ /* 0x000fe60003800000 */
[----:B------:R-:W-:-:S04]  /*1f10*/  FFMA R2, R58, R7, R3 ;  /* 0x000000073a027223 */ /* 0x000fc80000000003 */
[----:B------:R-:W-:-:S04]  /*1f20*/  FFMA R13, R55, R9, R2 ;  /* 0x00000009370d7223 */ /* 0x000fc80000000002 */
[-C--:B------:R-:W-:Y:S01]  /*1f30*/  FFMA R5, -R8, R13.reuse, R29 ;  /* 0x0000000d08057223 */ /* 0x080fe2000000011d */
[----:B------:R-:W-:Y:S01]  /*1f40*/  FFMA R4, -R7, R13, R30 ;  /* 0x0000000d07047223 */ /* 0x000fe2000000011e */
[C---:B------:R-:W-:Y:S01]  /*1f50*/  FFMA R6, R13.reuse, -R9, R32 ;  /* 0x800000090d067223 */ /* 0x040fe20000000020 */
[----:B------:R-:W-:Y:S01]  /*1f60*/  FSETP.GEU.AND P2, PT, |R13|, c[0x0][0x2a4], PT ;  /* 0x0000a9000d007a0b */ /* 0x000fe20003f4e200 */
[----:B------:R-:W-:-:S03]  /*1f70*/  FMUL R3, R5, R5 ;  /* 0x0000000505037220 */ /* 0x000fc60000400000 */
[----:B------:R-:W-:Y:S01]  /*1f80*/  FSEL R14, R19, c[0x0][0x2a8], P2 ;  /* 0x0000aa00130e7a08 */ /* 0x000fe20001000000 */
[----:B------:R-:W-:-:S04]  /*1f90*/  FFMA R3, R4, R4, R3 ;  /* 0x0000000404037223 */ /* 0x000fc80000000003 */
[----:B------:R-:W-:Y:S01]  /*1fa0*/  FFMA R68, R6, R6, R3 ;  /* 0x0000000606447223 */ /* 0x000fe20000000003 */
[----:B------:R-:W-:-:S03]  /*1fb0*/  FMUL R59, R81, R14 ;  /* 0x0000000e513b7220 */ /* 0x000fc60000400000 */
[----:B------:R0:W1:Y:S01]  /*1fc0*/  MUFU.RSQ R3, R68 ;  /* 0x0000004400037308 */ /* 0x0000620000001400 */
[----:B------:R-:W-:-:S04]  /*1fd0*/  IADD3 R2, R68, -0xd000000, RZ ;  /* 0xf300000044027810 */ /* 0x000fc80007ffe0ff */
[----:B------:R-:W-:-:S13]  /*1fe0*/  ISETP.GT.U32.AND P3, PT, R2, 0x727fffff, PT ;  /* 0x727fffff0200780c */ /* 0x000fda0003f64070 */
[----:B------:R-:W-:Y:S05]  /*1ff0*/  @!P3 BRA `(.L_x_576) ;  /* 0x000000400000b947 */ /* 0x000fea0003800000 */
[----:B01----:R-:W-:Y:S02]  /*2000*/  MOV R91, 0x2020 ;  /* 0x00002020005b7802 */ /* 0x003fe40000000f00 */
[----:B------:R-:W-:Y:S05]  /*2010*/  CALL.REL.NOINC `($__internal_14_$__cuda_sm20_sqrt_rn_f32_slowpath) ;  /* 0x00002f0000007944 */ /* 0x000fea0003c00000 */
[----:B------:R-:W-:Y:S01]  /*2020*/  MOV R73, R86 ;  /* 0x0000005600497202 */ /* 0x000fe20000000f00 */
[----:B------:R-:W-:Y:S05]  /*2030*/  BRA `(.L_x_577) ;  /* 0x0000004000007947 */ /* 0x000fea0003800000 */
.L_x_576:
[----:B01----:R-:W-:Y:S01]  /*2040*/  FMUL.FTZ R73, R68, R3 ;  /* 0x0000000344497220 */ /* 0x003fe20000410000 */
[----:B------:R-:W-:-:S03]  /*2050*/  FMUL.FTZ R3, R3, 0.5 ;  /* 0x3f00000003037820 */ /* 0x000fc60000410000 */
[----:B------:R-:W-:-:S04]  /*2060*/  FFMA R2, -R73, R73, R68 ;  /* 0x0000004949027223 */ /* 0x000fc80000000144 */
[----:B------:R-:W-:Y:S02]  /*2070*/  FFMA R73, R2, R3, R73 ;  /* 0x0000000302497223 */ /* 0x000fe40000000049 */
.L_x_577:
[----:B------:R-:W-:Y:S05]  /*2080*/  BSYNC B4 ;  /* 0x0000000000047941 */ /* 0x000fea0003800000 */
.L_x_575:
[----:B------:R-:W-:Y:S01]  /*2090*/  FSETP.GT.AND P3, PT, R73, RZ, PT ;  /* 0x000000ff4900720b */ /* 0x000fe20003f64000 */
[----:B------:R-:W-:Y:S01]  /*20a0*/  FADD R72, RZ, -R73 ;  /* 0x80000049ff487221 */ /* 0x000fe20000000000 */
[----:B------:R-:W-:Y:S01]  /*20b0*/  BSSY B7, `(.L_x_578) ;  /* 0x0000035000077945 */ /* 0x000fe20003800000 */
[----:B------:R-:W-:Y:S01]  /*20c0*/  MOV R52, RZ ;  /* 0x000000ff00347202 */ /* 0x000fe20000000f00 */
[----:B------:R-:W-:Y:S01]  /*20d0*/  IMAD.MOV.U32 R54, RZ, RZ, RZ ;  /* 0x000000ffff367224 */ /* 0x000fe200078e00ff */
[----:B------:R-:W-:Y:S01]  /*20e0*/  FMUL R72, R72, c[0x0][0x2b4] ;  /* 0x0000ad0048487a20 */ /* 0x000fe20000400000 */
[----:B------:R-:W-:-:S04]  /*20f0*/  MOV R56, RZ ;  /* 0x000000ff00387202 */ /* 0x000fc80000000f00 */
[----:B------:R-:W-:-:S04]  /*2100*/  FSETP.GT.AND P2, PT, R59, R72, PT ;  /* 0x000000483b00720b */ /* 0x000fc80003f44000 */
[----:B------:R-:W-:Y:S01]  /*2110*/  FSEL R15, R59, R72, P2 ;  /* 0x000000483b0f7208 */ /* 0x000fe20001000000 */
        /* <DEDUP_REMOVED lines=15> */
.L_x_581:
[----:B------:R-:W-:Y:S05]  /*2210*/  BSYNC B8 ;  /* 0x0000000000087941 */ /* 0x000fea0003800000 */
.L_x_580:
        /* <DEDUP_REMOVED lines=14> */
.L_x_583:
[----:B------:R-:W-:Y:S05]  /*2300*/  BSYNC B8 ;  /* 0x0000000000087941 */ /* 0x000fea0003800000 */
.L_x_582:
        /* <DEDUP_REMOVED lines=14> */
.L_x_584:
[----:B------:R-:W-:Y:S05]  /*23f0*/  BSYNC B8 ;  /* 0x0000000000087941 */ /* 0x000fea0003800000 */
.L_x_579:
[----:B------:R-:W-:Y:S05]  /*2400*/  BSYNC B7 ;  /* 0x0000000000077941 */ /* 0x000fea0003800000 */
.L_x_578:
[----:B------:R-:W0:Y:S01]  /*2410*/  MUFU.RCP R2, R77 ;  /* 0x0000004d00027308 */ /* 0x000e220000001000 */
[----:B------:R-:W-:Y:S01]  /*2420*/  FADD R3, -R22, R57 ;  /* 0x0000003916037221 */ /* 0x000fe20000000100 */
[----:B------:R-:W-:Y:S03]  /*2430*/  BSSY B7, `(.L_x_585) ;  /* 0x0000014000077945 */ /* 0x000fe60003800000 */
[----:B------:R-:W-:-:S04]  /*2440*/  FADD R74, R3, -R70 ;  /* 0x80000046034a7221 */ /* 0x000fc80000000000 */
[----:B------:R-:W-:-:S04]  /*2450*/  FMUL R3, R7, R74 ;  /* 0x0000004a07037220 */ /* 0x000fc80000400000 */
[----:B------:R-:W-:Y:S01]  /*2460*/  FFMA R68, R52, R15, -R3 ;  /* 0x0000000f34447223 */ /* 0x000fe20000000803 */
[----:B------:R-:W-:Y:S01]  /*2470*/  FMUL R3, R8, R74 ;  /* 0x0000004a08037220 */ /* 0x000fe20000400000 */
[----:B0-----:R-:W-:Y:S02]  /*2480*/  FFMA R49, -R77, R2, 1 ;  /* 0x3f8000004d317423 */ /* 0x001fe40000000102 */
[----:B------:R-:W0:Y:S02]  /*2490*/  FCHK P2, R68, R77 ;  /* 0x0000004d44007302 */ /* 0x000e240000040000 */
[----:B------:R-:W-:Y:S01]  /*24a0*/  FFMA R51, R2, R49, R2 ;  /* 0x0000003102337223 */ /* 0x000fe20000000002 */
[----:B------:R-:W-:-:S03]  /*24b0*/  FMUL R49, R9, R74 ;  /* 0x0000004a09317220 */ /* 0x000fc60000400000 */
[----:B------:R-:W-:-:S04]  /*24c0*/  FFMA R2, R68, R51, RZ ;  /* 0x0000003344027223 */ /* 0x000fc800000000ff */
[----:B------:R-:W-:-:S04]  /*24d0*/  FFMA R46, -R77, R2, R68 ;  /* 0x000000024d2e7223 */ /* 0x000fc80000000144 */
[----:B------:R-:W-:Y:S01]  /*24e0*/  FFMA R46, R51, R46, R2 ;  /* 0x0000002e332e7223 */ /* 0x000fe20000000002 */
[-C--:B------:R-:W-:Y:S01]  /*24f0*/  FFMA R2, R54, R15.reuse, -R3 ;  /* 0x0000000f36027223 */ /* 0x080fe20000000803 */
[----:B------:R-:W-:Y:S01]  /*2500*/  FFMA R3, R56, R15, -R49 ;  /* 0x0000000f38037223 */ /* 0x000fe20000000831 */
[----:B------:R-:W-:Y:S01]  /*2510*/  MOV R51, R68 ;  /* 0x0000004400337202 */ /* 0x000fe20000000f00 */
[----:B0-----:R-:W-:Y:S05]  /*2520*/  @!P2 BRA `(.L_x_586) ;  /* 0x000000400000a947 */ /* 0x001fea0003800000 */
[----:B------:R-:W-:Y:S02]  /*2530*/  MOV R69, R77 ;  /* 0x0000004d00457202 */ /* 0x000fe40000000f00 */
[----:B------:R-:W-:Y:S02]  /*2540*/  MOV R85, 0x2560 ;  /* 0x0000256000557802 */ /* 0x000fe40000000f00 */
[----:B------:R-:W-:Y:S05]  /*2550*/  CALL.REL.NOINC `($__internal_15_$__cuda_sm3x_div_rn_noftz_f32_slowpath) ;  /* 0x00002b3000007944 */ /* 0x000fea0003c00000 */
[----:B------:R-:W-:Y:S02]  /*2560*/  MOV R46, R87 ;  /* 0x00000057002e7202 */ /* 0x000fe40000000f00 */
.L_x_586:
[----:B------:R-:W-:Y:S05]  /*2570*/  BSYNC B7 ;  /* 0x0000000000077941 */ /* 0x000fea0003800000 */
.L_x_585:
        /* <DEDUP_REMOVED lines=13> */
[----:B------:R-:W-:Y:S02]  /*2650*/  IMAD.MOV.U32 R49, RZ, RZ, R87 ;  /* 0x000000ffff317224 */ /* 0x000fe400078e0057 */
.L_x_588:
[----:B------:R-:W-:Y:S05]  /*2660*/  BSYNC B7 ;  /* 0x0000000000077941 */ /* 0x000fea0003800000 */
.L_x_587:
        /* <DEDUP_REMOVED lines=14> */
.L_x_589:
[----:B------:R-:W-:Y:S05]  /*2750*/  BSYNC B7 ;  /* 0x0000000000077941 */ /* 0x000fea0003800000 */
.L_x_568:
[----:B------:R-:W-:Y:S05]  /*2760*/  BSYNC B6 ;  /* 0x0000000000067941 */ /* 0x000fea0003800000 */
.L_x_567:
[----:B------:R-:W-:Y:S02]  /*2770*/  FSEL R78, R14, R19, P0 ;  /* 0x000000130e4e7208 */ /* 0x000fe40000000000 */
.L_x_563:
[----:B------:R-:W-:Y:S05]  /*2780*/  BSYNC B3 ;  /* 0x0000000000037941 */ /* 0x000fea0003800000 */
.L_x_562:
[----:B------:R-:W-:Y:S01]  /*2790*/  FADD R68, RZ, R43 ;  /* 0x0000002bff447221 */ /* 0x000fe20000000000 */
[----:B------:R-:W-:Y:S01]  /*27a0*/  FADD R69, RZ, R44 ;  /* 0x0000002cff457221 */ /* 0x000fe20000000000 */
[----:B------:R-:W-:Y:S01]  /*27b0*/  FADD R70, RZ, R45 ;  /* 0x0000002dff467221 */ /* 0x000fe20000000000 */
[----:B------:R-:W-:Y:S01]  /*27c0*/  BSSY B6, `(.L_x_590) ;  /* 0x00001d9000067945 */ /* 0x000fe20003800000 */
[----:B------:R-:W-:Y:S02]  /*27d0*/  IADD3 R76, R76, 0x1, RZ ;  /* 0x000000014c4c7810 */ /* 0x000fe40007ffe0ff */
[----:B------:R-:W-:-:S02]  /*27e0*/  FSEL R19, R78, R19, P1 ;  /* 0x000000134e137208 */ /* 0x000fc40000800000 */
[----:B------:R-:W-:Y:S02]  /*27f0*/  FSEL R43, R68, RZ, !P1 ;  /* 0x000000ff442b7208 */ /* 0x000fe40004800000 */
[----:B------:R-:W-:Y:S02]  /*2800*/  FSEL R44, R69, RZ, !P1 ;  /* 0x000000ff452c7208 */ /* 0x000fe40004800000 */
[----:B------:R-:W-:Y:S01]  /*2810*/  FSEL R45, R70, RZ, !P1 ;  /* 0x000000ff462d7208 */ /* 0x000fe20004800000 */
[----:B------:R-:W-:Y:S05]  /*2820*/  @!P1 BRA `(.L_x_591) ;  /* 0x00001d2000009947 */ /* 0x000fea0003800000 */
[----:B------:R-:W-:Y:S01]  /*2830*/  MOV R88, R68 ;  /* 0x0000004400587202 */ /* 0x000fe20000000f00 */
[----:B------:R-:W-:Y:S01]  /*2840*/  BSSY B3, `(.L_x_592) ;  /* 0x0000153000037945 */ /* 0x000fe20003800000 */
[----:B------:R-:W-:Y:S01]  /*2850*/  MOV R81, R69 ;  /* 0x0000004500517202 */ /* 0x000fe20000000f00 */
[----:B------:R-:W-:Y:S01]  /*2860*/  CS2R R82, SRZ ;  /* 0x0000000000527805 */ /* 0x000fe2000001ff00 */
[----:B------:R-:W-:Y:S01]  /*2870*/  MOV R90, R70 ;  /* 0x00000046005a7202 */ /* 0x000fe20000000f00 */
[----:B------:R-:W-:Y:S01]  /*2880*/  IMAD.MOV.U32 R69, RZ, RZ, RZ ;  /* 0x000000ffff457224 */ /* 0x000fe200078e00ff */
[----:B------:R-:W-:Y:S01]  /*2890*/  @!P0 MOV R43, R88 ;  /* 0x00000058002b8202 */ /* 0x000fe20000000f00 */
[----:B------:R-:W-:Y:S01]  /*28a0*/  CS2R R70, SRZ ;  /* 0x0000000000467805 */ /* 0x000fe2000001ff00 */
[----:B------:R-:W-:-:S02]  /*28b0*/  @!P0 MOV R44, R81 ;  /* 0x00000051002c8202 */ /* 0x000fc40000000f00 */
[----:B------:R-:W-:Y:S02]  /*28c0*/  @!P0 MOV R45, R90 ;  /* 0x0000005a002d8202 */ /* 0x000fe40000000f00 */
[----:B------:R-:W-:Y:S02]  /*28d0*/  MOV R86, RZ ;  /* 0x000000ff00567202 */ /* 0x000fe40000000f00 */
[----:B------:R-:W-:Y:S02]  /*28e0*/  @!P0 MOV R88, RZ ;  /* 0x000000ff00588202 */ /* 0x000fe40000000f00 */
[----:B------:R-:W-:Y:S02]  /*28f0*/  @!P0 MOV R81, RZ ;  /* 0x000000ff00518202 */ /* 0x000fe40000000f00 */
[----:B------:R-:W-:Y:S01]  /*2900*/  @!P0 MOV R90, RZ ;  /* 0x000000ff005a8202 */ /* 0x000fe20000000f00 */
[----:B------:R-:W-:Y:S05]  /*2910*/  @!P0 BRA `(.L_x_593) ;  /* 0x0000145000008947 */ /* 0x000fea0003800000 */
[--C-:B------:R-:W-:Y:S01]  /*2920*/  FADD R83, RZ, R81.reuse ;  /* 0x00000051ff537221 */ /* 0x100fe20000000000 */
[----:B------:R-:W-:Y:S01]  /*2930*/  FMUL R87, R77, R77 ;  /* 0x0000004d4d577220 */ /* 0x000fe20000400000 */
[----:B------:R-:W-:Y:S01]  /*2940*/  FADD R69, RZ, R90 ;  /* 0x0000005aff457221 */ /* 0x000fe20000000000 */
[----:B------:R-:W-:Y:S01]  /*2950*/  FADD R71, RZ, R88 ;  /* 0x00000058ff477221 */ /* 0x000fe20000000000 */
[C---:B------:R-:W-:Y:S01]  /*2960*/  FFMA R70, R0.reuse, R83, RZ ;  /* 0x0000005300467223 */ /* 0x040fe200000000ff */
[----:B------:R-:W0:Y:S01]  /*2970*/  MUFU.RCP R85, R87 ;  /* 0x0000005700557308 */ /* 0x000e220000001000 */
[C---:B------:R-:W-:Y:S01]  /*2980*/  FFMA R82, R0.reuse, R69, RZ ;  /* 0x0000004500527223 */ /* 0x040fe200000000ff */
[----:B------:R-:W-:Y:S01]  /*2990*/  FFMA R84, R0, R71, RZ ;  /* 0x0000004700547223 */ /* 0x000fe200000000ff */
[----:B------:R-:W-:Y:S01]  /*29a0*/  FMUL R68, R2, R70 ;  /* 0x0000004602447220 */ /* 0x000fe20000400000 */
[----:B------:R-:W-:Y:S01]  /*29b0*/  FMUL R83, R49, R83 ;  /* 0x0000005331537220 */ /* 0x000fe20000400000 */
[----:B------:R-:W-:Y:S01]  /*29c0*/  BSSY B7, `(.L_x_594) ;  /* 0x0000013000077945 */ /* 0x000fe20003800000 */
[----:B------:R-:W-:Y:S01]  /*29d0*/  FADD R44, R44, R81 ;  /* 0x000000512c2c7221 */ /* 0x000fe20000000000 */
[----:B------:R-:W-:Y:S01]  /*29e0*/  FFMA R68, R51, R82, R68 ;  /* 0x0000005233447223 */ /* 0x000fe20000000044 */
[----:B------:R-:W-:Y:S01]  /*29f0*/  FFMA R83, R46, R69, R83 ;  /* 0x000000452e537223 */ /* 0x000fe20000000053 */
[----:B------:R-:W-:Y:S01]  /*2a00*/  FADD R45, R45, R90 ;  /* 0x0000005a2d2d7221 */ /* 0x000fe20000000000 */
[----:B------:R-:W-:Y:S01]  /*2a10*/  FADD R43, R43, R88 ;  /* 0x000000582b2b7221 */ /* 0x000fe20000000000 */
[----:B------:R-:W-:Y:S01]  /*2a20*/  FFMA R68, R3, R84, R68 ;  /* 0x0000005403447223 */ /* 0x000fe20000000044 */
[----:B------:R-:W-:-:S03]  /*2a30*/  FFMA R71, R50, R71, R83 ;  /* 0x0000004732477223 */ /* 0x000fc60000000053 */
        /* <DEDUP_REMOVED lines=9> */
[----:B------:R-:W-:Y:S05]  /*2ad0*/  CALL.REL.NOINC `($__internal_15_$__cuda_sm3x_div_rn_noftz_f32_slowpath) ;  /* 0x000025b000007944 */ /* 0x000fea0003c00000 */
[----:B------:R-:W-:Y:S02]  /*2ae0*/  IMAD.MOV.U32 R81, RZ, RZ, R87 ;  /* 0x000000ffff517224 */ /* 0x000fe400078e0057 */
.L_x_595:
[----:B------:R-:W-:Y:S05]  /*2af0*/  BSYNC B7 ;  /* 0x0000000000077941 */ /* 0x000fea0003800000 */
.L_x_594:
        /* <DEDUP_REMOVED lines=14> */
.L_x_597:
[----:B------:R-:W-:Y:S05]  /*2be0*/  BSYNC B7 ;  /* 0x0000000000077941 */ /* 0x000fea0003800000 */
.L_x_596:
        /* <DEDUP_REMOVED lines=15> */
.L_x_599:
[----:B------:R-:W-:Y:S05]  /*2ce0*/  BSYNC B7 ;  /* 0x0000000000077941 */ /* 0x000fea0003800000 */
.L_x_598:
        /* <DEDUP_REMOVED lines=10> */
[----:B------:R-:W-:Y:S01]  /*2d90*/  MOV R68, R84 ;  /* 0x0000005400447202 */ /* 0x000fe20000000f00 */
[----:B------:R-:W-:Y:S01]  /*2da0*/  IMAD.MOV.U32 R69, RZ, RZ, R77 ;  /* 0x000000ffff457224 */ /* 0x000fe200078e004d */
[----:B------:R-:W-:Y:S02]  /*2db0*/  MOV R85, 0x2dd0 ;  /* 0x00002dd000557802 */ /* 0x000fe40000000f00 */
[----:B------:R-:W-:Y:S05]  /*2dc0*/  CALL.REL.NOINC `($__internal_15_$__cuda_sm3x_div_rn_noftz_f32_slowpath) ;  /* 0x000022c000007944 */ /* 0x000fea0003c00000 */
[----:B------:R-:W-:Y:S02]  /*2dd0*/  MOV R68, R87 ;  /* 0x0000005700447202 */ /* 0x000fe40000000f00 */
.L_x_601:
[----:B------:R-:W-:Y:S05]  /*2de0*/  BSYNC B7 ;  /* 0x0000000000077941 */ /* 0x000fea0003800000 */
.L_x_600:
[----:B------:R-:W-:Y:S01]  /*2df0*/  FMUL R84, R4, R4 ;  /* 0x0000000404547220 */ /* 0x000fe20000400000 */
[----:B------:R-:W-:Y:S01]  /*2e00*/  FADD R42, R42, R71 ;  /* 0x000000472a2a7221 */ /* 0x000fe20000000000 */
[----:B------:R-:W-:Y:S01]  /*2e10*/  FADD R71, RZ, R68 ;  /* 0x00000044ff477221 */ /* 0x000fe20000000000 */
[----:B------:R-:W-:Y:S01]  /*2e20*/  BSSY B4, `(.L_x_602) ;  /* 0x0000016000047945 */ /* 0x000fe20003800000 */
[----:B------:R-:W-:Y:S01]  /*2e30*/  FFMA R69, R5, R5, R84 ;  /* 0x0000000505457223 */ /* 0x000fe20000000054 */
[C---:B------:R-:W-:Y:S01]  /*2e40*/  FFMA R87, R15.reuse, R82, RZ ;  /* 0x000000520f577223 */ /* 0x040fe200000000ff */
[----:B------:R-:W-:Y:S02]  /*2e50*/  FFMA R85, R15, R70, RZ ;  /* 0x000000460f557223 */ /* 0x000fe400000000ff */
[----:B------:R-:W-:Y:S01]  /*2e60*/  FFMA R88, R6, R6, R69 ;  /* 0x0000000606587223 */ /* 0x000fe20000000045 */
[----:B------:R-:W-:-:S03]  /*2e70*/  FMUL R69, R54, R70 ;  /* 0x0000004636457220 */ /* 0x000fc60000400000 */
[----:B------:R0:W1:Y:S01]  /*2e80*/  MUFU.RSQ R89, R88 ;  /* 0x0000005800597308 */ /* 0x0000620000001400 */
[----:B------:R-:W-:Y:S01]  /*2e90*/  IADD3 R83, R88, -0xd000000, RZ ;  /* 0xf300000058537810 */ /* 0x000fe20007ffe0ff */
[----:B------:R-:W-:-:S03]  /*2ea0*/  FFMA R69, R52, R82, R69 ;  /* 0x0000005234457223 */ /* 0x000fc60000000045 */
[----:B------:R-:W-:Y:S01]  /*2eb0*/  ISETP.GT.U32.AND P1, PT, R83, 0x727fffff, PT ;  /* 0x727fffff5300780c */ /* 0x000fe20003f24070 */
[-C--:B------:R-:W-:Y:S01]  /*2ec0*/  FFMA R83, R15, R71.reuse, RZ ;  /* 0x000000470f537223 */ /* 0x080fe200000000ff */
[----:B------:R-:W-:-:S11]  /*2ed0*/  FFMA R84, R56, R71, R69 ;  /* 0x0000004738547223 */ /* 0x000fd60000000045 */
[----:B------:R-:W-:Y:S05]  /*2ee0*/  @!P1 BRA `(.L_x_603) ;  /* 0x0000005000009947 */ /* 0x000fea0003800000 */
[----:B01----:R-:W-:Y:S02]  /*2ef0*/  MOV R68, R88 ;  /* 0x0000005800447202 */ /* 0x003fe40000000f00 */
[----:B------:R-:W-:Y:S02]  /*2f00*/  MOV R91, 0x2f20 ;  /* 0x00002f20005b7802 */ /* 0x000fe40000000f00 */
[----:B------:R-:W-:Y:S05]  /*2f10*/  CALL.REL.NOINC `($__internal_14_$__cuda_sm20_sqrt_rn_f32_slowpath) ;  /* 0x0000200000007944 */ /* 0x000fea0003c00000 */
[----:B------:R-:W-:Y:S01]  /*2f20*/  MOV R69, R86 ;  /* 0x0000005600457202 */ /* 0x000fe20000000f00 */
[----:B------:R-:W-:Y:S05]  /*2f30*/  BRA `(.L_x_604) ;  /* 0x0000004000007947 */ /* 0x000fea0003800000 */
.L_x_603:
[----:B01----:R-:W-:Y:S01]  /*2f40*/  FMUL.FTZ R69, R88, R89 ;  /* 0x0000005958457220 */ /* 0x003fe20000410000 */
[----:B------:R-:W-:-:S03]  /*2f50*/  FMUL.FTZ R86, R89, 0.5 ;  /* 0x3f00000059567820 */ /* 0x000fc60000410000 */
[----:B------:R-:W-:-:S04]  /*2f60*/  FFMA R68, -R69, R69, R88 ;  /* 0x0000004545447223 */ /* 0x000fc80000000158 */
[----:B------:R-:W-:Y:S02]  /*2f70*/  FFMA R69, R68, R86, R69 ;  /* 0x0000005644457223 */ /* 0x000fe40000000045 */
.L_x_604:
[----:B------:R-:W-:Y:S05]  /*2f80*/  BSYNC B4 ;  /* 0x0000000000047941 */ /* 0x000fea0003800000 */
.L_x_602:
[----:B------:R-:W-:Y:S01]  /*2f90*/  FSETP.GT.AND P1, PT, R69, RZ, PT ;  /* 0x000000ff4500720b */ /* 0x000fe20003f24000 */
[----:B------:R-:W-:Y:S01]  /*2fa0*/  BSSY B4, `(.L_x_605) ;  /* 0x0000022000047945 */ /* 0x000fe20003800000 */
[----:B------:R-:W-:Y:S02]  /*2fb0*/  MOV R89, RZ ;  /* 0x000000ff00597202 */ /* 0x000fe40000000f00 */
[----:B------:R-:W-:Y:S02]  /*2fc0*/  MOV R86, RZ ;  /* 0x000000ff00567202 */ /* 0x000fe40000000f00 */
[----:B------:R-:W-:-:S07]  /*2fd0*/  MOV R91, RZ ;  /* 0x000000ff005b7202 */ /* 0x000fce0000000f00 */
[----:B------:R-:W-:Y:S05]  /*2fe0*/  @!P1 BRA `(.L_x_606) ;  /* 0x000001d000009947 */ /* 0x000fea0003800000 */
[----:B------:R-:W-:Y:S01]  /*2ff0*/  IADD3 R68, R69, 0x1800000, RZ ;  /* 0x0180000045447810 */ /* 0x000fe20007ffe0ff */
[----:B------:R-:W-:Y:S03]  /*3000*/  BSSY B5, `(.L_x_607) ;  /* 0x000000c000057945 */ /* 0x000fe60003800000 */
[----:B------:R-:W-:-:S04]  /*3010*/  LOP3.LUT R68, R68, 0x7f800000, RZ, 0xc0, !PT ;  /* 0x7f80000044447812 */ /* 0x000fc800078ec0ff */
[----:B------:R-:W-:-:S13]  /*3020*/  ISETP.GT.U32.AND P1, PT, R68, 0x1ffffff, PT ;  /* 0x01ffffff4400780c */ /* 0x000fda0003f24070 */
[----:B------:R-:W-:Y:S05]  /*3030*/  @P1 BRA `(.L_x_608) ;  /* 0x0000004000001947 */ /* 0x000fea0003800000 */
[----:B------:R-:W-:Y:S02]  /*3040*/  MOV R90, 0x3060 ;  /* 0x00003060005a7802 */ /* 0x000fe40000000f00 */
[----:B------:R-:W-:Y:S05]  /*3050*/  CALL.REL.NOINC `($__internal_13_$__cuda_sm20_rcp_rn_f32_slowpath) ;  /* 0x00001b7000007944 */ /* 0x000fea0003c00000 */
[----:B-1----:R-:W-:Y:S01]  /*3060*/  MOV R68, R86 ;  /* 0x0000005600447202 */ /* 0x002fe20000000f00 */
[----:B------:R-:W-:Y:S05]  /*3070*/  BRA `(.L_x_609) ;  /* 0x0000004000007947 */ /* 0x000fea0003800000 */
.L_x_608:
[----:B------:R-:W0:Y:S02]  /*3080*/  MUFU.RCP R68, R69 ;  /* 0x0000004500447308 */ /* 0x000e240000001000 */
[----:B0-----:R-:W-:-:S04]  /*3090*/  FFMA R86, R68, R69, -1 ;  /* 0xbf80000044567423 */ /* 0x001fc80000000045 */
[----:B------:R-:W-:-:S04]  /*30a0*/  FADD.FTZ R89, -R86, -RZ ;  /* 0x800000ff56597221 */ /* 0x000fc80000010100 */
[----:B------:R-:W-:Y:S02]  /*30b0*/  FFMA R68, R68, R89, R68 ;  /* 0x0000005944447223 */ /* 0x000fe40000000044 */
.L_x_609:
[----:B------:R-:W-:Y:S05]  /*30c0*/  BSYNC B5 ;  /* 0x0000000000057941 */ /* 0x000fea0003800000 */
.L_x_607:
[----:B------:R-:W-:-:S04]  /*30d0*/  FMUL R69, R54, R85 ;  /* 0x0000005536457220 */ /* 0x000fc80000400000 */
[----:B------:R-:W-:-:S04]  /*30e0*/  FFMA R69, R52, R87, R69 ;  /* 0x0000005734457223 */ /* 0x000fc80000000045 */
[----:B------:R-:W-:-:S04]  /*30f0*/  FFMA R69, R56, R83, R69 ;  /* 0x0000005338457223 */ /* 0x000fc80000000045 */
[-C--:B------:R-:W-:Y:S01]  /*3100*/  FMUL R89, R52, R69.reuse ;  /* 0x0000004534597220 */ /* 0x080fe20000400000 */
[-C--:B------:R-:W-:Y:S01]  /*3110*/  FMUL R91, R54, R69.reuse ;  /* 0x00000045365b7220 */ /* 0x080fe20000400000 */
        /* <DEDUP_REMOVED lines=10> */
.L_x_606:
[----:B------:R-:W-:Y:S05]  /*31c0*/  BSYNC B4 ;  /* 0x0000000000047941 */ /* 0x000fea0003800000 */
.L_x_605:
[----:B------:R-:W-:Y:S01]  /*31d0*/  FSETP.GT.AND P2, PT, R73, RZ, PT ;  /* 0x000000ff4900720b */ /* 0x000fe20003f44000 */
[----:B------:R-:W-:Y:S01]  /*31e0*/  FADD R84, RZ, R84 ;  /* 0x00000054ff547221 */ /* 0x000fe20000000000 */
[----:B------:R-:W-:Y:S01]  /*31f0*/  FSETP.GT.AND P1, PT, R59, R72, PT ;  /* 0x000000483b00720b */ /* 0x000fe20003f24000 */
[----:B------:R-:W-:Y:S01]  /*3200*/  BSSY B7, `(.L_x_610) ;  /* 0x0000039000077945 */ /* 0x000fe20003800000 */
[----:B------:R-:W-:Y:S01]  /*3210*/  FADD R82, RZ, -R82 ;  /* 0x80000052ff527221 */ /* 0x000fe20000000000 */
[----:B------:R-:W-:Y:S01]  /*3220*/  FADD R83, RZ, -R70 ;  /* 0x80000046ff537221 */ /* 0x000fe20000000000 */
[C---:B------:R-:W-:Y:S01]  /*3230*/  FSEL R68, R84.reuse, RZ, !P1 ;  /* 0x000000ff54447208 */ /* 0x040fe20004800000 */
[----:B------:R-:W-:Y:S01]  /*3240*/  FADD R71, RZ, -R71 ;  /* 0x80000047ff477221 */ /* 0x000fe20000000000 */
[----:B------:R-:W-:-:S03]  /*3250*/  FSEL R93, R84, RZ, P1 ;  /* 0x000000ff545d7208 */ /* 0x000fc60000800000 */
[----:B------:R-:W-:Y:S02]  /*3260*/  FFMA R68, R68, c[0x0][0x2b4], RZ ;  /* 0x0000ad0044447a23 */ /* 0x000fe400000000ff */
[----:B------:R-:W-:Y:S05]  /*3270*/  @!P2 BRA `(.L_x_611) ;  /* 0x000003100000a947 */ /* 0x000fea0003800000 */
[----:B------:R-:W0:Y:S01]  /*3280*/  MUFU.RCP R70, R73 ;  /* 0x0000004900467308 */ /* 0x000e220000001000 */
[----:B------:R-:W-:Y:S07]  /*3290*/  BSSY B8, `(.L_x_612) ;  /* 0x000000e000087945 */ /* 0x000fee0003800000 */
[----:B------:R-:W1:Y:S01]  /*32a0*/  FCHK P1, R4, R73 ;  /* 0x0000004904007302 */ /* 0x000e620000020000 */
[----:B0-----:R-:W-:-:S04]  /*32b0*/  FFMA R69, -R73, R70, 1 ;  /* 0x3f80000049457423 */ /* 0x001fc80000000146 */
[----:B------:R-:W-:Y:S01]  /*32c0*/  FFMA R69, R70, R69, R70 ;  /* 0x0000004546457223 */ /* 0x000fe20000000046 */
[----:B------:R-:W-:-:S03]  /*32d0*/  FADD R70, RZ, -R68 ;  /* 0x80000044ff467221 */ /* 0x000fc60000000000 */
        /* <DEDUP_REMOVED lines=9> */
.L_x_613:
[----:B------:R-:W-:Y:S05]  /*3370*/  BSYNC B8 ;  /* 0x0000000000087941 */ /* 0x000fea0003800000 */
.L_x_612:
        /* <DEDUP_REMOVED lines=14> */
.L_x_615:
[----:B------:R-:W-:Y:S05]  /*3460*/  BSYNC B8 ;  /* 0x0000000000087941 */ /* 0x000fea0003800000 */
.L_x_614:
        /* <DEDUP_REMOVED lines=14> */
.L_x_617:
[----:B------:R-:W-:Y:S05]  /*3550*/  BSYNC B8 ;  /* 0x0000000000087941 */ /* 0x000fea0003800000 */
.L_x_616:
[C---:B------:R-:W-:Y:S01]  /*3560*/  FFMA R91, R70.reuse, R84, R91 ;  /* 0x00000054465b7223 */ /* 0x040fe2000000005b */
[C---:B------:R-:W-:Y:S01]  /*3570*/  FFMA R86, R70.reuse, R95, R86 ;  /* 0x0000005f46567223 */ /* 0x040fe20000000056 */
[----:B------:R-:W-:Y:S02]  /*3580*/  FFMA R89, R70, R68, R89 ;  /* 0x0000004446597223 */ /* 0x000fe40000000059 */
.L_x_611:
[----:B------:R-:W-:Y:S05]  /*3590*/  BSYNC B7 ;  /* 0x0000000000077941 */ /* 0x000fea0003800000 */
.L_x_610:
[----:B------:R-:W-:Y:S01]  /*35a0*/  FADD R68, RZ, -R86 ;  /* 0x80000056ff447221 */ /* 0x000fe20000000000 */
[--C-:B------:R-:W-:Y:S01]  /*35b0*/  FADD R70, RZ, -R91.reuse ;  /* 0x8000005bff467221 */ /* 0x100fe20000000000 */
[----:B------:R-:W-:Y:S01]  /*35c0*/  FADD R88, R40, R91 ;  /* 0x0000005b28587221 */ /* 0x000fe20000000000 */
[C---:B------:R-:W-:Y:S01]  /*35d0*/  FMUL R69, R8.reuse, R83 ;  /* 0x0000005308457220 */ /* 0x040fe20000400000 */
[----:B------:R-:W-:Y:S01]  /*35e0*/  FMUL R84, R8, R68 ;  /* 0x0000004408547220 */ /* 0x000fe20000400000 */
[--C-:B------:R-:W-:Y:S01]  /*35f0*/  FADD R40, RZ, -R89.reuse ;  /* 0x80000059ff287221 */ /* 0x100fe20000000000 */
[----:B------:R-:W-:Y:S01]  /*3600*/  FADD R90, R38, R89 ;  /* 0x00000059265a7221 */ /* 0x000fe20000000000 */
[C---:B------:R-:W-:Y:S01]  /*3610*/  FFMA R38, R7.reuse, R82, R69 ;  /* 0x0000005207267223 */ /* 0x040fe20000000045 */
[-C--:B------:R-:W-:Y:S01]  /*3620*/  FFMA R84, R7, R70.reuse, R84 ;  /* 0x0000004607547223 */ /* 0x080fe20000000054 */
[----:B------:R-:W-:Y:S01]  /*3630*/  ISETP.NE.U32.AND P1, PT, RZ, c[0x0][0x338], PT ;  /* 0x0000ce00ff007a0c */ /* 0x000fe20003f25070 */
[----:B------:R-:W-:Y:S01]  /*3640*/  FADD R85, R39, R86 ;  /* 0x0000005627557221 */ /* 0x000fe20000000000 */
[----:B------:R-:W-:Y:S01]  /*3650*/  FFMA R39, R13, R70, RZ ;  /* 0x000000460d277223 */ /* 0x000fe200000000ff */
[C---:B------:R-:W-:Y:S01]  /*3660*/  FFMA R84, R9.reuse, R40, R84 ;  /* 0x0000002809547223 */ /* 0x040fe20000000054 */
[----:B------:R-:W-:Y:S01]  /*3670*/  FFMA R70, R9, R71, R38 ;  /* 0x0000004709467223 */ /* 0x000fe20000000026 */
[----:B------:R-:W-:Y:S01]  /*3680*/  ISETP.NE.AND.EX P1, PT, RZ, c[0x0][0x33c], PT, P1 ;  /* 0x0000cf00ff007a0c */ /* 0x000fe20003f25310 */
[C---:B------:R-:W-:Y:S01]  /*3690*/  FFMA R68, R13.reuse, R68, RZ ;  /* 0x000000440d447223 */ /* 0x040fe200000000ff */
[----:B------:R-:W-:Y:S01]  /*36a0*/  FADD R38, RZ, R84 ;  /* 0x00000054ff267221 */ /* 0x000fe20000000000 */
[----:B------:R-:W-:Y:S01]  /*36b0*/  FFMA R40, R13, R40, RZ ;  /* 0x000000280d287223 */ /* 0x000fe200000000ff */
[----:B------:R-:W-:-:S02]  /*36c0*/  FFMA R93, R14, R93, RZ ;  /* 0x0000005d0e5d7223 */ /* 0x000fc400000000ff */
[-C--:B------:R-:W-:Y:S01]  /*36d0*/  FFMA R39, R58, R38.reuse, R39 ;  /* 0x000000263a277223 */ /* 0x080fe20000000027 */
[-C--:B------:R-:W-:Y:S01]  /*36e0*/  FFMA R68, R53, R38.reuse, R68 ;  /* 0x0000002635447223 */ /* 0x080fe20000000044 */
[----:B------:R-:W-:Y:S01]  /*36f0*/  FFMA R40, R55, R38, R40 ;  /* 0x0000002637287223 */ /* 0x000fe20000000028 */
[----:B------:R-:W-:Y:S01]  /*3700*/  FADD R70, R93, R70 ;  /* 0x000000465d467221 */ /* 0x000fe20000000000 */
[C---:B------:R-:W-:Y:S01]  /*3710*/  FFMA R86, R74.reuse, R82, R39 ;  /* 0x000000524a567223 */ /* 0x040fe20000000027 */
[----:B------:R-:W-:Y:S01]  /*3720*/  FFMA R82, R74, R83, R68 ;  /* 0x000000534a527223 */ /* 0x000fe20000000044 */
[-C--:B------:R-:W-:Y:S01]  /*3730*/  FFMA R39, R7, R38.reuse, RZ ;  /* 0x0000002607277223 */ /* 0x080fe200000000ff */
[-C--:B------:R-:W-:Y:S01]  /*3740*/  FFMA R68, R8, R38.reuse, RZ ;  /* 0x0000002608447223 */ /* 0x080fe200000000ff */
[----:B------:R-:W-:Y:S01]  /*3750*/  FFMA R69, R9, R38, RZ ;  /* 0x0000002609457223 */ /* 0x000fe200000000ff */
[----:B------:R-:W-:Y:S01]  /*3760*/  FFMA R84, R74, R71, R40 ;  /* 0x000000474a547223 */ /* 0x000fe20000000028 */
[----:B------:R-:W-:Y:S01]  /*3770*/  FADD R40, R39, R88 ;  /* 0x0000005827287221 */ /* 0x000fe20000000000 */
[----:B------:R-:W-:Y:S01]  /*3780*/  FADD R83, RZ, -R39 ;  /* 0x80000027ff537221 */ /* 0x000fe20000000000 */
[----:B------:R-:W-:Y:S01]  /*3790*/  FADD R39, R68, R85 ;  /* 0x0000005544277221 */ /* 0x000fe20000000000 */
[----:B------:R-:W-:Y:S01]  /*37a0*/  FADD R70, RZ, R70 ;  /* 0x00000046ff467221 */ /* 0x000fe20000000000 */
[----:B------:R-:W-:Y:S01]  /*37b0*/  FADD R38, R69, R90 ;  /* 0x0000005a45267221 */ /* 0x000fe20000000000 */
[----:B------:R-:W-:Y:S01]  /*37c0*/  FADD R85, RZ, -R68 ;  /* 0x80000044ff557221 */ /* 0x000fe20000000000 */
[----:B------:R-:W-:Y:S01]  /*37d0*/  FADD R87, RZ, -R69 ;  /* 0x80000045ff577221 */ /* 0x000fe20000000000 */
        /* <DEDUP_REMOVED lines=10> */
.L_x_618:
        /* <DEDUP_REMOVED lines=11> */
.L_x_619:
[----:B0-----:R-:W-:Y:S01]  /*3930*/  FMUL R85, R57, R57 ;  /* 0x0000003939557220 */ /* 0x001fe20000400000 */
[----:B------:R-:W-:Y:S01]  /*3940*/  FMUL R69, R11, R82 ;  /* 0x000000520b457220 */ /* 0x000fe20000400000 */
[----:B------:R-:W-:Y:S02]  /*3950*/  BSSY B7, `(.L_x_620) ;  /* 0x000000f000077945 */ /* 0x000fe40003800000 */
[----:B------:R-:W0:Y:S01]  /*3960*/  MUFU.RCP R71, R85 ;  /* 0x0000005500477308 */ /* 0x000e220000001000 */
[----:B------:R-:W-:-:S04]  /*3970*/  FFMA R69, R10, R86, R69 ;  /* 0x000000560a457223 */ /* 0x000fc80000000045 */
[----:B------:R-:W-:-:S04]  /*3980*/  FFMA R68, R12, R84, R69 ;  /* 0x000000540c447223 */ /* 0x000fc80000000045 */
        /* <DEDUP_REMOVED lines=10> */
[----:B------:R-:W-:Y:S02]  /*3a30*/  MOV R83, R87 ;  /* 0x0000005700537202 */ /* 0x000fe40000000f00 */
.L_x_621:
[----:B------:R-:W-:Y:S05]  /*3a40*/  BSYNC B7 ;  /* 0x0000000000077941 */ /* 0x000fea0003800000 */
.L_x_620:
        /* <DEDUP_REMOVED lines=14> */
.L_x_623:
[----:B------:R-:W-:Y:S05]  /*3b30*/  BSYNC B7 ;  /* 0x0000000000077941 */ /* 0x000fea0003800000 */
.L_x_622:
        /* <DEDUP_REMOVED lines=15> */
.L_x_625:
[----:B------:R-:W-:Y:S05]  /*3c30*/  BSYNC B7 ;  /* 0x0000000000077941 */ /* 0x000fea0003800000 */
.L_x_624:
        /* <DEDUP_REMOVED lines=15> */
.L_x_627:
[----:B------:R-:W-:Y:S05]  /*3d30*/  BSYNC B7 ;  /* 0x0000000000077941 */ /* 0x000fea0003800000 */
.L_x_626:
[----:B------:R-:W-:Y:S01]  /*3d40*/  FADD R82, RZ, R82 ;  /* 0x00000052ff527221 */ /* 0x000fe20000000000 */
[----:B------:R-:W-:Y:S01]  /*3d50*/  FADD R83, RZ, -R83 ;  /* 0x80000053ff537221 */ /* 0x000fe20000000000 */
[----:B------:R-:W-:Y:S02]  /*3d60*/  FADD R69, RZ, -R81 ;  /* 0x80000051ff457221 */ /* 0x000fe40000000000 */
.L_x_593:
[----:B------:R-:W-:Y:S05]  /*3d70*/  BSYNC B3 ;  /* 0x0000000000037941 */ /* 0x000fea0003800000 */
.L_x_592:
[----:B------:R-:W-:Y:S01]  /*3d80*/  ISETP.NE.U32.AND P1, PT, RZ, c[0x0][0x370], PT ;  /* 0x0000dc00ff007a0c */ /* 0x000fe20003f25070 */
[----:B------:R-:W-:Y:S01]  /*3d90*/  FADD R42, R69, R42 ;  /* 0x0000002a452a7221 */ /* 0x000fe20000000000 */
[----:B------:R-:W-:Y:S02]  /*3da0*/  FADD R85, RZ, R69 ;  /* 0x00000045ff557221 */ /* 0x000fe40000000000 */
[----:B------:R-:W-:-:S13]  /*3db0*/  ISETP.NE.AND.EX P1, PT, RZ, c[0x0][0x374], PT, P1 ;  /* 0x0000dd00ff007a0c */ /* 0x000fda0003f25310 */
[----:B------:R-:W-:Y:S05]  /*3dc0*/  @!P1 BRA `(.L_x_628) ;  /* 0x0000007000009947 */ /* 0x000fea0003800000 */
[----:B------:R-:W-:Y:S02]  /*3dd0*/  IMAD R68, R80, c[0x0][0x390], RZ ;  /* 0x0000e40050447a24 */ /* 0x000fe400078e02ff */
[----:B------:R-:W-:Y:S02]  /*3de0*/  IMAD.MOV.U32 R84, RZ, RZ, c[0x0][0x390] ;  /* 0x0000e400ff547624 */ /* 0x000fe400078e00ff */
[C---:B------:R-:W-:Y:S02]  /*3df0*/  IMAD R81, R79.reuse, UR11, R68 ;  /* 0x0000000b4f517c24 */ /* 0x040fe4000f8e0244 */
[----:B------:R-:W-:-:S05]  /*3e00*/  IMAD.WIDE.U32 R68, R79, R84, c[0x0][0x370] ;  /* 0x0000dc004f447625 */ /* 0x000fca00078e0054 */
[----:B------:R-:W-:-:S05]  /*3e10*/  IADD3 R69, R69, R81, RZ ;  /* 0x0000005145457210 */ /* 0x000fca0007ffe0ff */
[----:B------:R0:W-:Y:S01]  /*3e20*/  RED.E.ADD.F32.FTZ.RN.STRONG.GPU [R68.64], R85 ;  /* 0x000000554400798e */ /* 0x0001e2000c10e792 */
[----:B------:R-:W-:Y:S05]  /*3e30*/  BRA `(.L_x_629) ;  /* 0x0000009000007947 */ /* 0x000fea0003800000 */
.L_x_628:
        /* <DEDUP_REMOVED lines=9> */
.L_x_629:
[----:B------:R-:W-:Y:S01]  /*3ed0*/  ISETP.NE.U32.AND P1, PT, RZ, c[0x0][0x3a8], PT ;  /* 0x0000ea00ff007a0c */ /* 0x000fe20003f25070 */
[----:B0-----:R-:W-:-:S03]  /*3ee0*/  FADD R85, RZ, -R70 ;  /* 0x80000046ff557221 */ /* 0x001fc60000000000 */
[----:B------:R-:W-:-:S13]  /*3ef0*/  ISETP.NE.AND.EX P1, PT, RZ, c[0x0][0x3ac], PT, P1 ;  /* 0x0000eb00ff007a0c */ /* 0x000fda0003f25310 */
        /* <DEDUP_REMOVED lines=8> */
.L_x_630:
        /* <DEDUP_REMOVED lines=9> */
.L_x_631:
[----:B------:R-:W-:Y:S01]  /*4010*/  FSETP.GT.AND P1, PT, R57, RZ, PT ;  /* 0x000000ff3900720b */ /* 0x000fe20003f24000 */
[----:B------:R-:W-:Y:S01]  /*4020*/  FADD R70, RZ, R70 ;  /* 0x00000046ff467221 */ /* 0x000fe20000000000 */
[----:B------:R-:W-:Y:S03]  /*4030*/  BSSY B3, `(.L_x_632) ;  /* 0x0000034000037945 */ /* 0x000fe60003800000 */
[----:B------:R-:W-:Y:S01]  /*4040*/  FADD R81, R70, R83 ;  /* 0x0000005346517221 */ /* 0x000fe20000000000 */
[----:B------:R-:W-:-:S07]  /*4050*/  FADD R41, R41, -R70 ;  /* 0x8000004629297221 */ /* 0x000fce0000000000 */
[----:B------:R-:W-:Y:S05]  /*4060*/  @!P1 BRA `(.L_x_633) ;  /* 0x0000030000009947 */ /* 0x000fea0003800000 */
[----:B0-----:R-:W0:Y:S01]  /*4070*/  MUFU.RCP R68, R57 ;  /* 0x0000003900447308 */ /* 0x001e220000001000 */
        /* <DEDUP_REMOVED lines=13> */
.L_x_635:
[----:B------:R-:W-:Y:S05]  /*4150*/  BSYNC B7 ;  /* 0x0000000000077941 */ /* 0x000fea0003800000 */
.L_x_634:
        /* <DEDUP_REMOVED lines=14> */
.L_x_637:
[----:B------:R-:W-:Y:S05]  /*4240*/  BSYNC B7 ;  /* 0x0000000000077941 */ /* 0x000fea0003800000 */
.L_x_636:
        /* <DEDUP_REMOVED lines=14> */
.L_x_639:
[----:B------:R-:W-:Y:S05]  /*4330*/  BSYNC B7 ;  /* 0x0000000000077941 */ /* 0x000fea0003800000 */
.L_x_638:
[C---:B------:R-:W-:Y:S01]  /*4340*/  FFMA R86, R81.reuse, R70, R86 ;  /* 0x0000004651567223 */ /* 0x040fe20000000056 */
[C---:B------:R-:W-:Y:S01]  /*4350*/  FFMA R71, R81.reuse, R84, R71 ;  /* 0x0000005451477223 */ /* 0x040fe20000000047 */
[----:B------:R-:W-:Y:S02]  /*4360*/  FFMA R82, R81, R69, R82 ;  /* 0x0000004551527223 */ /* 0x000fe40000000052 */
.L_x_633:
[----:B------:R-:W-:Y:S05]  /*4370*/  BSYNC B3 ;  /* 0x0000000000037941 */ /* 0x000fea0003800000 */
.L_x_632:
[----:B------:R-:W-:Y:S01]  /*4380*/  ISETP.NE.U32.AND P1, PT, RZ, c[0x0][0x300], PT ;  /* 0x0000c000ff007a0c */ /* 0x000fe20003f25070 */
[----:B------:R-:W-:Y:S01]  /*4390*/  FADD R37, R37, R86 ;  /* 0x0000005625257221 */ /* 0x000fe20000000000 */
[--C-:B------:R-:W-:Y:S01]  /*43a0*/  FADD R36, R36, R71.reuse ;  /* 0x0000004724247221 */ /* 0x100fe20000000000 */
[----:B------:R-:W-:Y:S01]  /*43b0*/  FADD R35, R35, R82 ;  /* 0x0000005223237221 */ /* 0x000fe20000000000 */
[----:B------:R-:W-:Y:S01]  /*43c0*/  ISETP.NE.AND.EX P1, PT, RZ, c[0x0][0x304], PT, P1 ;  /* 0x0000c100ff007a0c */ /* 0x000fe20003f25310 */
[----:B------:R-:W-:Y:S01]  /*43d0*/  FADD R81, RZ, -R86 ;  /* 0x80000056ff517221 */ /* 0x000fe20000000000 */
[----:B------:R-:W-:Y:S01]  /*43e0*/  FADD R83, RZ, -R71 ;  /* 0x80000047ff537221 */ /* 0x000fe20000000000 */
[----:B0-----:R-:W-:-:S10]  /*43f0*/  FADD R85, RZ, -R82 ;  /* 0x80000052ff557221 */ /* 0x001fd40000000000 */
        /* <DEDUP_REMOVED lines=10> */
.L_x_640:
        /* <DEDUP_REMOVED lines=11> */
.L_x_591:
[----:B------:R-:W-:Y:S05]  /*4550*/  BSYNC B6 ;  /* 0x0000000000067941 */ /* 0x000fea0003800000 */
.L_x_590:
[----:B------:R-:W-:Y:S05]  /*4560*/  BRA `(.L_x_641) ;  /* 0xffffcb6000007947 */ /* 0x000fea000383ffff */
.L_x_560:
[----:B------:R-:W-:Y:S05]  /*4570*/  BSYNC B0 ;  /* 0x0000000000007941 */ /* 0x000fea0003800000 */
.L_x_556:
[----:B------:R-:W-:Y:S01]  /*4580*/  ISETP.NE.U32.AND P1, PT, RZ, c[0x0][0x370], PT ;  /* 0x0000dc00ff007a0c */ /* 0x000fe20003f25070 */
[----:B------:R-:W-:Y:S01]  /*4590*/  FADD R41, RZ, R41 ;  /* 0x00000029ff297221 */ /* 0x000fe20000000000 */
[----:B------:R-:W-:-:S02]  /*45a0*/  FADD R7, RZ, R42 ;  /* 0x0000002aff077221 */ /* 0x000fc40000000000 */
        /* <DEDUP_REMOVED lines=9> */
.L_x_642:
[----:B------:R-:W-:-:S04]  /*4640*/  ISETP.NE.U32.AND P1, PT, RZ, c[0x0][0x200], PT ;  /* 0x00008000ff007a0c */ /* 0x000fc80003f25070 */
[----:B------:R-:W-:-:S13]  /*4650*/  ISETP.NE.AND.EX P1, PT, RZ, c[0x0][0x204], PT, P1 ;  /* 0x00008100ff007a0c */ /* 0x000fda0003f25310 */
[----:B------:R-:W-:Y:S05]  /*4660*/  @!P1 BRA `(.L_x_643) ;  /* 0x0000006000009947 */ /* 0x000fea0003800000 */
[----:B------:R-:W-:Y:S01]  /*4670*/  MOV R3, c[0x0][0x218] ;  /* 0x0000860000037a02 */ /* 0x000fe20000000f00 */
[----:B------:R-:W-:-:S04]  /*4680*/  IMAD R5, R20, c[0x0][0x218], RZ ;  /* 0x0000860014057a24 */ /* 0x000fc800078e02ff */
[C---:B------:R-:W-:Y:S02]  /*4690*/  IMAD R5, R18.reuse, UR8, R5 ;  /* 0x0000000812057c24 */ /* 0x040fe4000f8e0205 */
[----:B------:R-:W-:-:S04]  /*46a0*/  IMAD.WIDE.U32 R2, R18, R3, c[0x0][0x200] ;  /* 0x0000800012027625 */ /* 0x000fc800078e0003 */
[----:B------:R-:W-:-:S05]  /*46b0*/  IMAD.IADD R3, R5, 0x1, R3 ;  /* 0x0000000105037824 */ /* 0x000fca00078e0203 */
[----:B------:R0:W-:Y:S02]  /*46c0*/  RED.E.ADD.F32.FTZ.RN.STRONG.GPU [R2.64], R7 ;  /* 0x000000070200798e */ /* 0x0001e4000c10e792 */
.L_x_643:
        /* <DEDUP_REMOVED lines=8> */
[----:B------:R0:W-:Y:S01]  /*4750*/  RED.E.ADD.F32.FTZ.RN.STRONG.GPU [R2.64], R41 ;  /* 0x000000290200798e */ /* 0x0001e2000c10e792 */
[----:B------:R-:W-:Y:S05]  /*4760*/  BRA `(.L_x_645) ;  /* 0x0000009000007947 */ /* 0x000fea0003800000 */
.L_x_644:
        /* <DEDUP_REMOVED lines=8> */
[----:B------:R0:W-:Y:S02]  /*47f0*/  RED.E.ADD.F32.FTZ.RN.STRONG.GPU [R2.64], R41 ;  /* 0x000000290200798e */ /* 0x0001e4000c10e792 */
.L_x_645:
        /* <DEDUP_REMOVED lines=15> */
.L_x_646:
        /* <DEDUP_REMOVED lines=8> */
[----:B------:R0:W-:Y:S04]  /*4970*/  RED.E.ADD.F32.FTZ.RN.STRONG.GPU [R2.64], R7 ;  /* 0x000000070200798e */ /* 0x0001e8000c10e792 */
[----:B------:R0:W-:Y:S04]  /*4980*/  RED.E.ADD.F32.FTZ.RN.STRONG.GPU [R2.64+0x4], R39 ;  /* 0x000004270200798e */ /* 0x0001e8000c10e792 */
[----:B------:R0:W-:Y:S02]  /*4990*/  RED.E.ADD.F32.FTZ.RN.STRONG.GPU [R2.64+0x8], R9 ;  /* 0x000008090200798e */ /* 0x0001e4000c10e792 */
.L_x_647:
[----:B------:R-:W-:Y:S01]  /*49a0*/  ISETP.NE.U32.AND P1, PT, RZ, c[0x0][0x300], PT ;  /* 0x0000c000ff007a0c */ /* 0x000fe20003f25070 */
[----:B------:R-:W-:Y:S01]  /*49b0*/  FADD R37, RZ, R37 ;  /* 0x00000025ff257221 */ /* 0x000fe20000000000 */
[----:B0-----:R-:W-:Y:S01]  /*49c0*/  FADD R7, RZ, R36 ;  /* 0x00000024ff077221 */ /* 0x001fe20000000000 */
        /* <DEDUP_REMOVED lines=12> */
.L_x_648:
        /* <DEDUP_REMOVED lines=11> */
.L_x_554:
[----:B------:R-:W-:Y:S05]  /*4b40*/  BSYNC B1 ;  /* 0x0000000000017941 */ /* 0x000fea0003800000 */
.L_x_553:
[----:B0-----:R-:W-:-:S05]  /*4b50*/  MOV R3, c[0x0][0x0] ;  /* 0x0000000000037a02 */ /* 0x001fca0000000f00 */
[----:B------:R-:W-:-:S05]  /*4b60*/  IMAD.WIDE.U32 R16, R3, c[0x0][0xc], R16 ;  /* 0x0000030003107a25 */ /* 0x000fca00078e0010 */
[----:B------:R-:W-:-:S04]  /*4b70*/  ISETP.GE.U32.AND P1, PT, R16, c[0x0][0x178], PT ;  /* 0x00005e0010007a0c */ /* 0x000fc80003f26070 */
[----:B------:R-:W-:-:S13]  /*4b80*/  ISETP.GE.U32.AND.EX P1, PT, R17, c[0x0][0x17c], PT, P1 ;  /* 0x00005f0011007a0c */ /* 0x000fda0003f26110 */
[----:B------:R-:W-:Y:S01]  /*4b90*/  @P1 CALL.REL.NOINC `(.L_x_649) ;  /* 0x0000001000001944 */ /* 0x000fe20003c00000 */
[----:B------:R-:W-:Y:S05]  /*4ba0*/  BRA `(.L_x_650) ;  /* 0xffffb66000007947 */ /* 0x000fea000383ffff */
.L_x_649:
[----:B------:R-:W-:Y:S05]  /*4bb0*/  BSYNC B2 ;  /* 0x0000000000027941 */ /* 0x000fea0003800000 */
.L_x_552:
[----:B------:R-:W-:Y:S05]  /*4bc0*/  EXIT ;  /* 0x000000000000794d */ /* 0x000fea0003800000 */
        .weak           $__internal_13_$__cuda_sm20_rcp_rn_f32_slowpath
        .type           $__internal_13_$__cuda_sm20_rcp_rn_f32_slowpath,@function
        .size           $__internal_13_$__cuda_sm20_rcp_rn_f32_slowpath,($__internal_14_$__cuda_sm20_sqrt_rn_f32_slowpath - $__internal_13_$__cuda_sm20_rcp_rn_f32_slowpath)
$__internal_13_$__cuda_sm20_rcp_rn_f32_slowpath:
        /* <DEDUP_REMOVED lines=15> */
.L_x_652:
[----:B------:R-:W-:-:S04]  /*4cc0*/  IADD3 R94, R92, -0xfd, RZ ;  /* 0xffffff035c5e7810 */ /* 0x000fc80007ffe0ff */
[----:B------:R-:W-:-:S13]  /*4cd0*/  ISETP.GT.U32.AND P1, PT, R94, 0x1, PT ;  /* 0x000000015e00780c */ /* 0x000fda0003f24070 */
[----:B------:R-:W-:Y:S05]  /*4ce0*/  @P1 BRA `(.L_x_654) ;  /* 0x000001e000001947 */ /* 0x000fea0003800000 */
[----:B------:R-:W-:Y:S01]  /*4cf0*/  LOP3.LUT R68, R69, 0x7fffff, RZ, 0xc0, !PT ;  /* 0x007fffff45447812 */ /* 0x000fe200078ec0ff */
[----:B------:R-:W-:-:S03]  /*4d00*/  IMAD.MOV.U32 R91, RZ, RZ, 0x3 ;  /* 0x00000003ff5b7424 */ /* 0x000fc600078e00ff */
        /* <DEDUP_REMOVED lines=28> */
.L_x_654:
[----:B------:R0:W1:Y:S02]  /*4ed0*/  MUFU.RCP R86, R69 ;  /* 0x0000004500567308 */ /* 0x0000640000001000 */
.L_x_653:
[----:B------:R-:W-:Y:S05]  /*4ee0*/  BSYNC B7 ;  /* 0x0000000000077941 */ /* 0x000fea0003800000 */
.L_x_651:
[----:B------:R-:W-:Y:S02]  /*4ef0*/  MOV R68, R90 ;  /* 0x0000005a00447202 */ /* 0x000fe40000000f00 */
[----:B0-----:R-:W-:-:S04]  /*4f00*/  MOV R69, 0x0 ;  /* 0x0000000000457802 */ /* 0x001fc80000000f00 */
[----:B------:R-:W-:Y:S05]  /*4f10*/  RET.REL.NODEC R68 `(my_solve_particle_particle_contacts_cuda_kernel_backward) ;  /* 0xffffb0e044007950 */ /* 0x000fea0003c3ffff */
        .weak           $__internal_14_$__cuda_sm20_sqrt_rn_f32_slowpath
        .type           $__internal_14_$__cuda_sm20_sqrt_rn_f32_slowpath,@function
        .size           $__internal_14_$__cuda_sm20_sqrt_rn_f32_slowpath,($__internal_15_$__cuda_sm3x_div_rn_noftz_f32_slowpath - $__internal_14_$__cuda_sm20_sqrt_rn_f32_slowpath)
$__internal_14_$__cuda_sm20_sqrt_rn_f32_slowpath:
        /* <DEDUP_REMOVED lines=14> */
[----:B------:R-:W-:Y:S02]  /*5000*/  @!P2 IMAD.MOV.U32 R69, RZ, RZ, R68 ;  /* 0x000000ffff45a224 */ /* 0x000fe400078e0044 */
[----:B------:R-:W-:-:S04]  /*5010*/  @P2 FADD.FTZ R88, -R89, -RZ ;  /* 0x800000ff59582221 */ /* 0x000fc80000010100 */
[----:B------:R-:W-:-:S04]  /*5020*/  @P2 FFMA R88, R89, R88, R86 ;  /* 0x0000005859582223 */ /* 0x000fc80000000056 */
[----:B------:R-:W-:-:S04]  /*5030*/  @P2 FFMA R88, R88, R90, R89 ;  /* 0x0000005a58582223 */ /* 0x000fc80000000059 */
[----:B------:R-:W-:-:S05]  /*5040*/  @P2 FMUL.FTZ R69, R88, 2.3283064365386962891e-10 ;  /* 0x2f80000058452820 */ /* 0x000fca0000410000 */
.L_x_655:
[----:B------:R-:W-:Y:S02]  /*5050*/  MOV R86, R69 ;  /* 0x0000004500567202 */ /* 0x000fe40000000f00 */
[----:B------:R-:W-:Y:S02]  /*5060*/  MOV R68, R91 ;  /* 0x0000005b00447202 */ /* 0x000fe40000000f00 */
[----:B------:R-:W-:-:S04]  /*5070*/  MOV R69, 0x0 ;  /* 0x0000000000457802 */ /* 0x000fc80000000f00 */
[----:B------:R-:W-:Y:S05]  /*5080*/  RET.REL.NODEC R68 `(my_solve_particle_particle_contacts_cuda_kernel_backward) ;  /* 0xffffaf7044007950 */ /* 0x000fea0003c3ffff */
        .weak           $__internal_15_$__cuda_sm3x_div_rn_noftz_f32_slowpath
        .type           $__internal_15_$__cuda_sm3x_div_rn_noftz_f32_slowpath,@function
        .size           $__internal_15_$__cuda_sm3x_div_rn_noftz_f32_slowpath,(.L_x_1185 - $__internal_15_$__cuda_sm3x_div_rn_noftz_f32_slowpath)
$__internal_15_$__cuda_sm3x_div_rn_noftz_f32_slowpath:
        /* <DEDUP_REMOVED lines=34> */
.L_x_657:
[----:B------:R-:W-:Y:S01]  /*52b0*/  LEA R90, R88, 0xc0800000, 0x17 ;  /* 0xc0800000585a7811 */ /* 0x000fe200078eb8ff */
[----:B------:R-:W-:Y:S01]  /*52c0*/  BSSY B5, `(.L_x_662) ;  /* 0x0000036000057945 */ /* 0x000fe20003800000 */
[----:B------:R-:W-:Y:S02]  /*52d0*/  IADD3 R97, R97, -0x7f, RZ ;  /* 0xffffff8161617810 */ /* 0x000fe40007ffe0ff */
[----:B------:R-:W-:-:S03]  /*52e0*/  IADD3 R90, -R90, R69, RZ ;  /* 0x000000455a5a7210 */ /* 0x000fc60007ffe1ff */
[C---:B------:R-:W-:Y:S01]  /*52f0*/  IMAD R68, R97.reuse, -0x800000, R68 ;  /* 0xff80000061447824 */ /* 0x040fe200078e0244 */
[----:B------:R0:W1:Y:S01]  /*5300*/  MUFU.RCP R69, R90 ;  /* 0x0000005a00457308 */ /* 0x0000620000001000 */
[----:B------:R-:W-:Y:S01]  /*5310*/  FADD.FTZ R99, -R90, -RZ ;  /* 0x800000ff5a637221 */ /* 0x000fe20000010100 */
[----:B0-----:R-:W-:-:S05]  /*5320*/  IADD3 R90, R97, 0x7f, -R88 ;  /* 0x0000007f615a7810 */ /* 0x001fca0007ffe858 */
[----:B------:R-:W-:Y:S01]  /*5330*/  IMAD.IADD R87, R90, 0x1, R87 ;  /* 0x000000015a577824 */ /* 0x000fe200078e0257 */
[----:B-1----:R-:W-:-:S04]  /*5340*/  FFMA R92, R69, R99, 1 ;  /* 0x3f800000455c7423 */ /* 0x002fc80000000063 */
        /* <DEDUP_REMOVED lines=19> */
[CCC-:B------:R-:W-:Y:S01]  /*5480*/  FFMA.RZ R87, R69.reuse, R99.reuse, R94.reuse ;  /* 0x0000006345577223 */ /* 0x1c0fe2000000c05e */
[-CC-:B------:R-:W-:Y:S01]  /*5490*/  FFMA.RM R88, R69, R99.reuse, R94.reuse ;  /* 0x0000006345587223 */ /* 0x180fe2000000405e */
[C---:B------:R-:W-:Y:S02]  /*54a0*/  ISETP.NE.AND P4, PT, R92.reuse, RZ, PT ;  /* 0x000000ff5c00720c */ /* 0x040fe40003f85270 */
[C---:B------:R-:W-:Y:S02]  /*54b0*/  ISETP.NE.AND P3, PT, R92.reuse, RZ, PT ;  /* 0x000000ff5c00720c */ /* 0x040fe40003f65270 */
[----:B------:R-:W-:Y:S01]  /*54c0*/  LOP3.LUT R90, R87, 0x7fffff, RZ, 0xc0, !PT ;  /* 0x007fffff575a7812 */ /* 0x000fe200078ec0ff */
[----:B------:R-:W-:Y:S01]  /*54d0*/  FFMA.RP R87, R69, R99, R94 ;  /* 0x0000006345577223 */ /* 0x000fe2000000805e */
        /* <DEDUP_REMOVED lines=16> */
.L_x_664:
[----:B------:R-:W-:-:S04]  /*55e0*/  LOP3.LUT R68, R68, 0x80000000, RZ, 0xc0, !PT ;  /* 0x8000000044447812 */ /* 0x000fc800078ec0ff */
[----:B------:R-:W-:Y:S01]  /*55f0*/  LOP3.LUT R68, R68, 0x7f800000, RZ, 0xfc, !PT ;  /* 0x7f80000044447812 */ /* 0x000fe200078efcff */
[----:B------:R-:W-:Y:S05]  /*5600*/  BRA `(.L_x_665) ;  /* 0x0000001000007947 */ /* 0x000fea0003800000 */
.L_x_663:
[----:B------:R-:W-:Y:S02]  /*5610*/  LEA R68, R87, R68, 0x17 ;  /* 0x0000004457447211 */ /* 0x000fe400078eb8ff */
.L_x_665:
[----:B------:R-:W-:Y:S05]  /*5620*/  BSYNC B5 ;  /* 0x0000000000057941 */ /* 0x000fea0003800000 */
.L_x_662:
[----:B------:R-:W-:Y:S05]  /*5630*/  BRA `(.L_x_666) ;  /* 0x0000008000007947 */ /* 0x000fea0003800000 */
.L_x_661:
[----:B------:R-:W-:-:S04]  /*5640*/  LOP3.LUT R68, R69, 0x80000000, R68, 0x48, !PT ;  /* 0x8000000045447812 */ /* 0x000fc800078e4844 */
[----:B------:R-:W-:Y:S01]  /*5650*/  LOP3.LUT R68, R68, 0x7f800000, RZ, 0xfc, !PT ;  /* 0x7f80000044447812 */ /* 0x000fe200078efcff */
[----:B------:R-:W-:Y:S05]  /*5660*/  BRA `(.L_x_666) ;  /* 0x0000005000007947 */ /* 0x000fea0003800000 */
.L_x_660:
[----:B------:R-:W-:Y:S01]  /*5670*/  LOP3.LUT R68, R69, 0x80000000, R68, 0x48, !PT ;  /* 0x8000000045447812 */ /* 0x000fe200078e4844 */
[----:B------:R-:W-:Y:S05]  /*5680*/  BRA `(.L_x_666) ;  /* 0x0000003000007947 */ /* 0x000fea0003800000 */
.L_x_659:
[----:B------:R-:W0:Y:S01]  /*5690*/  MUFU.RSQ R68, -QNAN ;  /* 0xffc0000000447908 */ /* 0x000e220000001400 */
[----:B------:R-:W-:Y:S05]  /*56a0*/  BRA `(.L_x_666) ;  /* 0x0000001000007947 */ /* 0x000fea0003800000 */
.L_x_658:
[----:B------:R-:W-:Y:S02]  /*56b0*/  FADD.FTZ R68, R68, R69 ;  /* 0x0000004544447221 */ /* 0x000fe40000010000 */
.L_x_666:
[----:B------:R-:W-:Y:S05]  /*56c0*/  BSYNC B4 ;  /* 0x0000000000047941 */ /* 0x000fea0003800000 */
.L_x_656:
[----:B0-----:R-:W-:Y:S02]  /*56d0*/  MOV R87, R68 ;  /* 0x0000004400577202 */ /* 0x001fe40000000f00 */
[----:B------:R-:W-:Y:S02]  /*56e0*/  MOV R68, R85 ;  /* 0x0000005500447202 */ /* 0x000fe40000000f00 */
[----:B------:R-:W-:-:S04]  /*56f0*/  MOV R69, 0x0 ;  /* 0x0000000000457802 */ /* 0x000fc80000000f00 */
[----:B------:R-:W-:Y:S05]  /*5700*/  RET.REL.NODEC R68 `(my_solve_particle_particle_contacts_cuda_kernel_backward) ;  /* 0xffffa8f044007950 */ /* 0x000fea0003c3ffff */
.L_x_667:
        /* <DEDUP_REMOVED lines=15> */
.L_x_1185:


//--------------------- .text.my_solve_particle_particle_contacts_cuda_kernel_forward --------------------------
	.section	.text.my_solve_particle_particle_contacts_cuda_kernel_forward,"ax",@progbits
	.sectioninfo	@"SHI_REGISTERS=59"
	.align	128
        .global         my_solve_particle_particle_contacts_cuda_kernel_forward
        .type           my_solve_particle_particle_contacts_cuda_kernel_forward,@function
        .size           my_solve_particle_particle_contacts_cuda_kernel_forward,(.L_x_1187 - my_solve_particle_particle_contacts_cuda_kernel_forward)
        .other          my_solve_particle_particle_contacts_cuda_kernel_forward,@"STO_CUDA_ENTRY STV_DEFAULT"
my_solve_particle_particle_contacts_cuda_kernel_forward:
.text.my_solve_particle_particle_contacts_cuda_kernel_forward:
        /* <DEDUP_REMOVED lines=8> */
[----:B------:R-:W-:Y:S01]  /*0080*/  ULDC UR6, c[0x0][0x0] ;  /* 0x0000000000067ab9 */ /* 0x000fe20000000800 */
[----:B------:R-:W-:Y:S01]  /*0090*/  IMAD.MOV.U32 R18, RZ, RZ, c[0x0][0x2a0] ;  /* 0x0000a800ff127624 */ /* 0x000fe200078e00ff */
[----:B------:R-:W-:Y:S02]  /*00a0*/  ULDC UR7, c[0x0][0xc] ;  /* 0x0000030000077ab9 */ /* 0x000fe40000000800 */
[----:B------:R-:W-:Y:S02]  /*00b0*/  UIMAD.WIDE.U32 UR6, UR6, UR7, URZ ;  /* 0x00000007060672a5 */ /* 0x000fe4000f8e003f */
[----:B------:R-:W-:Y:S02]  /*00c0*/  ULDC UR5, c[0x0][0x288] ;  /* 0x0000a20000057ab9 */ /* 0x000fe40000000800 */
[----:B------:R-:W-:Y:S02]  /*00d0*/  ULDC UR8, c[0x0][0x1a8] ;  /* 0x00006a0000087ab9 */ /* 0x000fe40000000800 */
[----:B------:R-:W-:-:S02]  /*00e0*/  ULDC UR9, c[0x0][0x1e0] ;  /* 0x0000780000097ab9 */ /* 0x000fc40000000800 */
[----:B------:R-:W-:Y:S02]  /*00f0*/  ULDC UR10, c[0x0][0x250] ;  /* 0x00009400000a7ab9 */ /* 0x000fe40000000800 */
[----:B------:R-:W-:Y:S02]  /*0100*/  ULDC UR11, c[0x0][0x218] ;  /* 0x00008600000b7ab9 */ /* 0x000fe40000000800 */
[----:B------:R-:W-:Y:S02]  /*0110*/  ULDC UR12, c[0x0][0x2e0] ;  /* 0x0000b800000c7ab9 */ /* 0x000fe40000000800 */
[----:B------:R-:W-:Y:S02]  /*0120*/  UMOV UR4, URZ ;  /* 0x0000003f00047c82 */ /* 0x000fe40008000000 */
        /* <DEDUP_REMOVED lines=8> */
.L_x_705:
[----:B------:R-:W-:Y:S01]  /*01b0*/  MOV R8, c[0x0][0x180] ;  /* 0x0000600000087a02 */ /* 0x000fe20000000f00 */
[----:B------:R-:W-:-:S06]  /*01c0*/  IMAD.MOV.U32 R9, RZ, RZ, c[0x0][0x184] ;  /* 0x00006100ff097624 */ /* 0x000fcc00078e00ff */
[----:B------:R-:W2:Y:S01]  /*01d0*/  LDG.E.64 R8, [R8.64+0x10] ;  /* 0x0000101008087981 */ /* 0x000ea2000c1e1b00 */
[----:B------:R-:W-:Y:S02]  /*01e0*/  MOV R19, 0xffffffff ;  /* 0xffffffff00137802 */ /* 0x000fe40000000f00 */
[----:B--2---:R-:W-:-:S04]  /*01f0*/  ISETP.NE.U32.AND P0, PT, R8, RZ, PT ;  /* 0x000000ff0800720c */ /* 0x004fc80003f05070 */
[----:B------:R-:W-:-:S13]  /*0200*/  ISETP.NE.AND.EX P0, PT, R9, RZ, PT, P0 ;  /* 0x000000ff0900720c */ /* 0x000fda0003f05300 */
[----:B0-----:R-:W-:-:S04]  /*0210*/  @P0 SHF.R.S64 R3, RZ, 0x1e, R16 ;  /* 0x0000001eff030819 */ /* 0x001fc80000001010 */
[----:B------:R-:W-:-:S04]  /*0220*/  @P0 IADD3 R2, P1, R8, R3, RZ ;  /* 0x0000000308020210 */ /* 0x000fc80007f3e0ff */
[----:B------:R-:W-:-:S05]  /*0230*/  @P0 LEA.HI.X.SX32 R3, R16, R9, 0x2, P1 ;  /* 0x0000000910030211 */ /* 0x000fca00008f16ff */
[----:B------:R-:W2:Y:S01]  /*0240*/  @P0 LDG.E R19, [R2.64] ;  /* 0x0000001002130981 */ /* 0x000ea2000c1e1900 */
[----:B------:R-:W-:Y:S01]  /*0250*/  YIELD ;  /* 0x0000000000007946 */ /* 0x000fe20003800000 */
[----:B------:R-:W-:Y:S02]  /*0260*/  ULDC.64 UR14, c[0x0][0x180] ;  /* 0x00006000000e7ab9 */ /* 0x000fe40000000a00 */
[----:B------:R-:W-:-:S04]  /*0270*/  UIADD3 UR13, UP0, UR14, 0x10, URZ ;  /* 0x000000100e0d7890 */ /* 0x000fc8000ff1e03f */
[----:B------:R-:W-:Y:S02]  /*0280*/  UIADD3.X UR14, URZ, UR15, URZ, UP0, !UPT ;  /* 0x0000000f3f0e7290 */ /* 0x000fe400087fe43f */
[----:B------:R-:W-:-:S04]  /*0290*/  IMAD.U32 R4, RZ, RZ, UR13 ;  /* 0x0000000dff047e24 */ /* 0x000fc8000f8e00ff */
[----:B------:R-:W-:Y:S02]  /*02a0*/  MOV R5, UR14 ;  /* 0x0000000e00057c02 */ /* 0x000fe40008000f00 */
[----:B--2---:R-:W-:-:S13]  /*02b0*/  ISETP.NE.AND P0, PT, R19, -0x1, PT ;  /* 0xffffffff1300780c */ /* 0x004fda0003f05270 */
[----:B------:R-:W-:Y:S05]  /*02c0*/  @!P0 EXIT ;  /* 0x000000000000894d */ /* 0x000fea0003800000 */
[----:B------:R-:W-:Y:S01]  /*02d0*/  SHF.R.S32.HI R20, RZ, 0x1f, R19 ;  /* 0x0000001fff147819 */ /* 0x000fe20000011413 */
[----:B------:R-:W-:-:S04]  /*02e0*/  IMAD.MOV.U32 R2, RZ, RZ, c[0x0][0x288] ;  /* 0x0000a200ff027624 */ /* 0x000fc800078e00ff */
        /* <DEDUP_REMOVED lines=8> */
[----:B------:R-:W2:Y:S01]  /*0370*/  LDG.E.64 R12, [R4.64+-0x8] ;  /* 0xfffff810040c7981 */ /* 0x000ea2000c1e1b00 */
[----:B------:R-:W-:Y:S01]  /*0380*/  IMAD R0, R20, c[0x0][0x1a8], RZ ;  /* 0x00006a0014007a24 */ /* 0x000fe200078e02ff */
[----:B------:R-:W-:Y:S01]  /*0390*/  MOV R10, c[0x0][0x250] ;  /* 0x00009400000a7a02 */ /* 0x000fe20000000f00 */
[----:B------:R-:W-:Y:S01]  /*03a0*/  IMAD.MOV.U32 R30, RZ, RZ, c[0x0][0x1a8] ;  /* 0x00006a00ff1e7624 */ /* 0x000fe200078e00ff */
[----:B------:R-:W-:Y:S01]  /*03b0*/  CS2R R22, SRZ ;  /* 0x0000000000167805 */ /* 0x000fe2000001ff00 */
[C---:B------:R-:W-:Y:S02]  /*03c0*/  IMAD R3, R19.reuse, UR8, R0 ;  /* 0x0000000813037c24 */ /* 0x040fe4000f8e0200 */
[----:B------:R-:W-:-:S04]  /*03d0*/  IMAD.WIDE.U32 R30, R19, R30, c[0x0][0x188] ;  /* 0x00006200131e7625 */ /* 0x000fc800078e001e */
[C---:B------:R-:W-:Y:S01]  /*03e0*/  IMAD R2, R20.reuse, c[0x0][0x250], RZ ;  /* 0x0000940014027a24 */ /* 0x040fe200078e02ff */
[----:B------:R-:W-:Y:S01]  /*03f0*/  IADD3 R31, R31, R3, RZ ;  /* 0x000000031f1f7210 */ /* 0x000fe20007ffe0ff */
[----:B------:R-:W-:Y:S02]  /*0400*/  IMAD R6, R20, c[0x0][0x218], RZ ;  /* 0x0000860014067a24 */ /* 0x000fe400078e02ff */
[----:B------:R-:W-:Y:S02]  /*0410*/  IMAD.MOV.U32 R0, RZ, RZ, c[0x0][0x218] ;  /* 0x00008600ff007624 */ /* 0x000fe400078e00ff */
[C---:B------:R-:W-:Y:S02]  /*0420*/  IMAD R33, R19.reuse, UR10, R2 ;  /* 0x0000000a13217c24 */ /* 0x040fe4000f8e0202 */
[C---:B------:R-:W-:Y:S02]  /*0430*/  IMAD R11, R19.reuse, UR11, R6 ;  /* 0x0000000b130b7c24 */ /* 0x040fe4000f8e0206 */
[----:B------:R-:W-:-:S04]  /*0440*/  IMAD.WIDE.U32 R2, R19, R10, c[0x0][0x230] ;  /* 0x00008c0013027625 */ /* 0x000fc800078e000a */
[----:B------:R-:W-:Y:S01]  /*0450*/  IMAD.WIDE.U32 R6, R19, R0, c[0x0][0x1f8] ;  /* 0x00007e0013067625 */ /* 0x000fe200078e0000 */
[----:B------:R-:W-:-:S03]  /*0460*/  MOV R32, R2 ;  /* 0x0000000200207202 */ /* 0x000fc60000000f00 */
[----:B------:R-:W-:Y:S01]  /*0470*/  IMAD.IADD R33, R3, 0x1, R33 ;  /* 0x0000000103217824 */ /* 0x000fe200078e0221 */
[----:B------:R-:W-:Y:S01]  /*0480*/  IADD3 R3, R7, R11, RZ ;  /* 0x0000000b07037210 */ /* 0x000fe20007ffe0ff */
[----:B------:R-:W-:Y:S02]  /*0490*/  IMAD.MOV.U32 R21, RZ, RZ, RZ ;  /* 0x000000ffff157224 */ /* 0x000fe400078e00ff */
[----:B------:R-:W-:Y:S01]  /*04a0*/  IMAD.MOV.U32 R2, RZ, RZ, R6 ;  /* 0x000000ffff027224 */ /* 0x000fe200078e0006 */
[----:B--2---:R-:W-:-:S04]  /*04b0*/  ISETP.NE.U32.AND P0, PT, R12, RZ, PT ;  /* 0x000000ff0c00720c */ /* 0x004fc80003f05070 */
[----:B------:R-:W-:-:S13]  /*04c0*/  ISETP.NE.AND.EX P0, PT, R13, RZ, PT, P0 ;  /* 0x000000ff0d00720c */ /* 0x000fda0003f05300 */
[----:B------:R-:W-:Y:S05]  /*04d0*/  @!P0 BRA `(.L_x_668) ;  /* 0x00001f7000008947 */ /* 0x000fea0003800000 */
[----:B------:R-:W2:Y:S04]  /*04e0*/  LDG.E.64 R6, [R4.64+0x18] ;  /* 0x0000181004067981 */ /* 0x000ea8000c1e1b00 */
[----:B------:R-:W3:Y:S04]  /*04f0*/  LDG.E R24, [R4.64+0x20] ;  /* 0x0000201004187981 */ /* 0x000ee8000c1e1900 */
[----:B------:R-:W4:Y:S04]  /*0500*/  LDG.E R25, [R32.64] ;  /* 0x0000001020197981 */ /* 0x000f28000c1e1900 */
[----:B------:R-:W4:Y:S04]  /*0510*/  LDG.E R26, [R30.64+0x4] ;  /* 0x000004101e1a7981 */ /* 0x000f28000c1e1900 */
[----:B------:R-:W4:Y:S04]  /*0520*/  LDG.E R0, [R4.64+-0xc] ;  /* 0xfffff41004007981 */ /* 0x000f28000c1e1900 */
[----:B------:R0:W4:Y:S04]  /*0530*/  LDG.E R27, [R30.64] ;  /* 0x000000101e1b7981 */ /* 0x000128000c1e1900 */
[----:B------:R0:W4:Y:S04]  /*0540*/  LDG.E R28, [R30.64+0x8] ;  /* 0x000008101e1c7981 */ /* 0x000128000c1e1900 */
[----:B------:R1:W4:Y:S04]  /*0550*/  LDG.E.64 R10, [R4.64+0x8] ;  /* 0x00000810040a7981 */ /* 0x000328000c1e1b00 */
[----:B------:R1:W4:Y:S01]  /*0560*/  LDG.E.64 R12, [R4.64+0x10] ;  /* 0x00001010040c7981 */ /* 0x000322000c1e1b00 */
[----:B--2---:R-:W-:-:S02]  /*0570*/  IABS R35, R7 ;  /* 0x0000000700237213 */ /* 0x004fc40000000000 */
[----:B------:R-:W-:Y:S02]  /*0580*/  IABS R34, R6 ;  /* 0x0000000600227213 */ /* 0x000fe40000000000 */
[----:B------:R-:W2:Y:S01]  /*0590*/  I2F.RP R36, R35 ;  /* 0x0000002300247306 */ /* 0x000ea20000209400 */
[----:B---3--:R-:W-:Y:S02]  /*05a0*/  IABS R14, R24 ;  /* 0x00000018000e7213 */ /* 0x008fe40000000000 */
[----:B------:R-:W-:Y:S01]  /*05b0*/  IABS R38, R6 ;  /* 0x0000000600267213 */ /* 0x000fe20000000000 */
[----:B----4-:R-:W-:-:S04]  /*05c0*/  FADD R21, R25, c[0x0][0x2b0] ;  /* 0x0000ac0019157621 */ /* 0x010fc80000000000 */
[----:B------:R-:W3:Y:S01]  /*05d0*/  I2F.RP R37, R34 ;  /* 0x0000002200257306 */ /* 0x000ee20000209400 */
[----:B------:R-:W-:-:S04]  /*05e0*/  FADD R21, R21, c[0x0][0x2ac] ;  /* 0x0000ab0015157621 */ /* 0x000fc80000000000 */
[----:B------:R-:W-:-:S03]  /*05f0*/  FADD R29, -R21, R26 ;  /* 0x0000001a151d7221 */ /* 0x000fc60000000100 */
[----:B0-----:R-:W0:Y:S01]  /*0600*/  I2F.RP R31, R14 ;  /* 0x0000000e001f7306 */ /* 0x001e220000209400 */
[----:B------:R-:W-:Y:S01]  /*0610*/  FMUL R30, R0, R29 ;  /* 0x0000001d001e7220 */ /* 0x000fe20000400000 */
[----:B------:R-:W-:-:S04]  /*0620*/  FADD R29, -R21, R27 ;  /* 0x0000001b151d7221 */ /* 0x000fc80000000100 */
[----:B------:R-:W-:Y:S02]  /*0630*/  FMUL R29, R0, R29 ;  /* 0x0000001d001d7220 */ /* 0x000fe40000400000 */
[----:B--2---:R-:W2:Y:S08]  /*0640*/  MUFU.RCP R36, R36 ;  /* 0x0000002400247308 */ /* 0x004eb00000001000 */
[----:B---3--:R-:W1:Y:S08]  /*0650*/  MUFU.RCP R37, R37 ;  /* 0x0000002500257308 */ /* 0x008e700000001000 */
[----:B0-----:R-:W0:Y:S01]  /*0660*/  MUFU.RCP R31, R31 ;  /* 0x0000001f001f7308 */ /* 0x001e220000001000 */
[----:B--2---:R-:W-:-:S02]  /*0670*/  IADD3 R22, R36, 0xffffffe, RZ ;  /* 0x0ffffffe24167810 */ /* 0x004fc40007ffe0ff */
[----:B------:R-:W-:-:S04]  /*0680*/  IABS R36, R7 ;  /* 0x0000000700247213 */ /* 0x000fc80000000000 */
[----:B------:R-:W-:Y:S01]  /*0690*/  IADD3 R36, RZ, -R36, RZ ;  /* 0x80000024ff247210 */ /* 0x000fe20007ffe0ff */
[----:B------:R2:W3:Y:S01]  /*06a0*/  F2I.FTZ.U32.TRUNC.NTZ R23, R22 ;  /* 0x0000001600177305 */ /* 0x0004e2000021f000 */
[----:B-1----:R-:W-:-:S07]  /*06b0*/  IADD3 R4, R37, 0xffffffe, RZ ;  /* 0x0ffffffe25047810 */ /* 0x002fce0007ffe0ff */
[----:B------:R3:W1:Y:S01]  /*06c0*/  F2I.FTZ.U32.TRUNC.NTZ R5, R4 ;  /* 0x0000000400057305 */ /* 0x000662000021f000 */
[----:B0-----:R-:W-:Y:S01]  /*06d0*/  IADD3 R32, R31, 0xffffffe, RZ ;  /* 0x0ffffffe1f207810 */ /* 0x001fe20007ffe0ff */
[----:B------:R-:W-:Y:S01]  /*06e0*/  FADD R31, -R21, R28 ;  /* 0x0000001c151f7221 */ /* 0x000fe20000000100 */
[----:B--2---:R-:W-:-:S03]  /*06f0*/  IMAD.MOV.U32 R22, RZ, RZ, RZ ;  /* 0x000000ffff167224 */ /* 0x004fc600078e00ff */
[----:B------:R-:W-:Y:S02]  /*0700*/  FMUL R31, R0, R31 ;  /* 0x0000001f001f7220 */ /* 0x000fe40000400000 */
[----:B------:R-:W0:Y:S01]  /*0710*/  F2I.FTZ.U32.TRUNC.NTZ R33, R32 ;  /* 0x0000002000217305 */ /* 0x000e22000021f000 */
[----:B---3--:R-:W-:-:S05]  /*0720*/  IADD3 R4, RZ, -R23, RZ ;  /* 0x80000017ff047210 */ /* 0x008fca0007ffe0ff */
[----:B------:R-:W-:Y:S01]  /*0730*/  IMAD R37, R4, R35, RZ ;  /* 0x0000002304257224 */ /* 0x000fe200078e02ff */
[----:B------:R-:W-:Y:S01]  /*0740*/  MOV R4, RZ ;  /* 0x000000ff00047202 */ /* 0x000fe20000000f00 */
[----:B------:R-:W2:Y:S01]  /*0750*/  F2I.TRUNC.NTZ R30, R30 ;  /* 0x0000001e001e7305 */ /* 0x000ea2000020f100 */
[----:B-1----:R-:W-:Y:S02]  /*0760*/  IMAD.MOV R39, RZ, RZ, -R5 ;  /* 0x000000ffff277224 */ /* 0x002fe400078e0a05 */
[----:B------:R-:W-:-:S04]  /*0770*/  IMAD.HI.U32 R22, R23, R37, R22 ;  /* 0x0000002517167227 */ /* 0x000fc800078e0016 */
[----:B------:R-:W-:Y:S01]  /*0780*/  IMAD R39, R39, R34, RZ ;  /* 0x0000002227277224 */ /* 0x000fe200078e02ff */
[----:B------:R-:W1:Y:S01]  /*0790*/  F2I.TRUNC.NTZ R29, R29 ;  /* 0x0000001d001d7305 */ /* 0x000e62000020f100 */
[----:B0-----:R-:W-:Y:S01]  /*07a0*/  IADD3 R41, RZ, -R33, RZ ;  /* 0x80000021ff297210 */ /* 0x001fe20007ffe0ff */
[----:B------:R-:W-:Y:S02]  /*07b0*/  IMAD.MOV.U32 R32, RZ, RZ, RZ ;  /* 0x000000ffff207224 */ /* 0x000fe400078e00ff */
[----:B------:R-:W-:-:S04]  /*07c0*/  IMAD.HI.U32 R23, R5, R39, R4 ;  /* 0x0000002705177227 */ /* 0x000fc800078e0004 */
[----:B------:R-:W0:Y:S01]  /*07d0*/  F2I.TRUNC.NTZ R31, R31 ;  /* 0x0000001f001f7305 */ /* 0x000e22000020f100 */
[----:B--2---:R-:W-:Y:S01]  /*07e0*/  IADD3 R4, R30, 0x100000, RZ ;  /* 0x001000001e047810 */ /* 0x004fe20007ffe0ff */
[----:B------:R-:W-:Y:S01]  /*07f0*/  IMAD R37, R41, R14, RZ ;  /* 0x0000000e29257224 */ /* 0x000fe200078e02ff */
[----:B------:R-:W-:Y:S01]  /*0800*/  IABS R41, R24 ;  /* 0x0000001800297213 */ /* 0x000fe20000000000 */
[----:B------:R-:W-:Y:S01]  /*0810*/  IMAD.MOV R39, RZ, RZ, -R38 ;  /* 0x000000ffff277224 */ /* 0x000fe200078e0a26 */
[----:B------:R-:W-:Y:S01]  /*0820*/  IMNMX R4, RZ, R4, !PT ;  /* 0x00000004ff047217 */ /* 0x000fe20007800200 */
[----:B------:R-:W-:Y:S01]  /*0830*/  IMAD.HI.U32 R33, R33, R37, R32 ;  /* 0x0000002521217227 */ /* 0x000fe200078e0020 */
[----:B------:R-:W-:Y:S02]  /*0840*/  IADD3 R41, RZ, -R41, RZ ;  /* 0x80000029ff297210 */ /* 0x000fe40007ffe0ff */
[----:B-1----:R-:W-:Y:S02]  /*0850*/  IADD3 R5, R29, 0x100000, RZ ;  /* 0x001000001d057810 */ /* 0x002fe40007ffe0ff */
[----:B------:R-:W-:-:S02]  /*0860*/  IABS R37, R4 ;  /* 0x0000000400257213 */ /* 0x000fc40000000000 */
[----:B------:R-:W-:Y:S02]  /*0870*/  IMNMX R5, RZ, R5, !PT ;  /* 0x00000005ff057217 */ /* 0x000fe40007800200 */
[----:B0-----:R-:W-:Y:S01]  /*0880*/  IADD3 R32, R31, 0x100000, RZ ;  /* 0x001000001f207810 */ /* 0x001fe20007ffe0ff */
[----:B------:R-:W-:Y:S01]  /*0890*/  IMAD.HI.U32 R22, R22, R37, RZ ;  /* 0x0000002516167227 */ /* 0x000fe200078e00ff */
[----:B------:R-:W-:Y:S02]  /*08a0*/  IABS R38, R5 ;  /* 0x0000000500267213 */ /* 0x000fe40000000000 */
[----:B------:R-:W-:Y:S01]  /*08b0*/  IMNMX R32, RZ, R32, !PT ;  /* 0x00000020ff207217 */ /* 0x000fe20007800200 */
[----:B------:R-:W-:Y:S01]  /*08c0*/  IMAD R22, R22, R36, R37 ;  /* 0x0000002416167224 */ /* 0x000fe200078e0225 */
[----:B------:R-:W-:Y:S01]  /*08d0*/  MOV R37, R41 ;  /* 0x0000002900257202 */ /* 0x000fe20000000f00 */
[----:B------:R-:W-:Y:S01]  /*08e0*/  IMAD.MOV.U32 R36, RZ, RZ, R39 ;  /* 0x000000ffff247224 */ /* 0x000fe200078e0027 */
[----:B------:R-:W-:Y:S01]  /*08f0*/  IABS R40, R32 ;  /* 0x0000002000287213 */ /* 0x000fe20000000000 */
[----:B------:R-:W-:Y:S01]  /*0900*/  IMAD.HI.U32 R23, R23, R38, RZ ;  /* 0x0000002617177227 */ /* 0x000fe200078e00ff */
[----:B------:R-:W-:-:S03]  /*0910*/  ISETP.GT.U32.AND P0, PT, R35, R22, PT ;  /* 0x000000162300720c */ /* 0x000fc60003f04070 */
[----:B------:R-:W-:-:S04]  /*0920*/  IMAD.HI.U32 R33, R33, R40, RZ ;  /* 0x0000002821217227 */ /* 0x000fc800078e00ff */
[----:B------:R-:W-:Y:S02]  /*0930*/  IMAD R23, R23, R36, R38 ;  /* 0x0000002417177224 */ /* 0x000fe400078e0226 */
[----:B------:R-:W-:-:S03]  /*0940*/  IMAD R33, R33, R37, R40 ;  /* 0x0000002521217224 */ /* 0x000fc600078e0228 */
[----:B------:R-:W-:Y:S01]  /*0950*/  ISETP.GT.U32.AND P1, PT, R34, R23, PT ;  /* 0x000000172200720c */ /* 0x000fe20003f24070 */
[----:B------:R-:W-:Y:S01]  /*0960*/  @!P0 IMAD.IADD R22, R22, 0x1, -R35 ;  /* 0x0000000116168824 */ /* 0x000fe200078e0a23 */
[----:B------:R-:W-:Y:S02]  /*0970*/  ISETP.GT.U32.AND P3, PT, R14, R33, PT ;  /* 0x000000210e00720c */ /* 0x000fe40003f64070 */
[----:B------:R-:W-:Y:S01]  /*0980*/  ISETP.GE.AND P0, PT, R4, RZ, PT ;  /* 0x000000ff0400720c */ /* 0x000fe20003f06270 */
[----:B------:R-:W-:Y:S01]  /*0990*/  IMAD R4, R20, c[0x0][0x1e0], RZ ;  /* 0x0000780014047a24 */ /* 0x000fe200078e02ff */
[----:B------:R-:W-:-:S07]  /*09a0*/  ISETP.GT.U32.AND P2, PT, R35, R22, PT ;  /* 0x000000162300720c */ /* 0x000fce0003f44070 */
[----:B------:R-:W-:Y:S02]  /*09b0*/  @!P1 IADD3 R23, R23, -R34, RZ ;  /* 0x8000002217179210 */ /* 0x000fe40007ffe0ff */
[----:B------:R-:W-:Y:S01]  /*09c0*/  @!P3 IMAD.IADD R33, R33, 0x1, -R14 ;  /* 0x000000012121b824 */ /* 0x000fe200078e0a0e */
[----:B------:R-:W-:Y:S02]  /*09d0*/  ISETP.GE.AND P1, PT, R5, RZ, PT ;  /* 0x000000ff0500720c */ /* 0x000fe40003f26270 */
[----:B------:R-:W-:Y:S02]  /*09e0*/  ISETP.GT.U32.AND P5, PT, R34, R23, PT ;  /* 0x000000172200720c */ /* 0x000fe40003fa4070 */
[----:B------:R-:W-:Y:S02]  /*09f0*/  ISETP.GT.U32.AND P4, PT, R14, R33, PT ;  /* 0x000000210e00720c */ /* 0x000fe40003f84070 */
[----:B------:R-:W-:Y:S01]  /*0a00*/  @!P2 IADD3 R22, R22, -R35, RZ ;  /* 0x800000231616a210 */ /* 0x000fe20007ffe0ff */
[----:B------:R-:W-:Y:S01]  /*0a10*/  IMAD R35, R19, UR9, R4 ;  /* 0x0000000913237c24 */ /* 0x000fe2000f8e0204 */
[----:B------:R-:W-:-:S02]  /*0a20*/  ISETP.NE.AND P3, PT, R7, RZ, PT ;  /* 0x000000ff0700720c */ /* 0x000fc40003f65270 */
[----:B------:R-:W-:Y:S01]  /*0a30*/  ISETP.NE.AND P2, PT, R6, RZ, PT ;  /* 0x000000ff0600720c */ /* 0x000fe20003f45270 */
[----:B------:R-:W-:-:S04]  /*0a40*/  @!P0 IMAD.MOV R22, RZ, RZ, -R22 ;  /* 0x000000ffff168224 */ /* 0x000fc800078e0a16 */
[----:B------:R-:W-:Y:S01]  /*0a50*/  @!P5 IMAD.IADD R23, R23, 0x1, -R34 ;  /* 0x000000011717d824 */ /* 0x000fe200078e0a22 */
[----:B------:R-:W-:Y:S02]  /*0a60*/  ISETP.GE.AND P5, PT, R32, RZ, PT ;  /* 0x000000ff2000720c */ /* 0x000fe40003fa6270 */
[----:B------:R-:W-:Y:S01]  /*0a70*/  @!P4 IADD3 R33, R33, -R14, RZ ;  /* 0x8000000e2121c210 */ /* 0x000fe20007ffe0ff */
[----:B------:R-:W-:Y:S01]  /*0a80*/  IMAD.MOV.U32 R14, RZ, RZ, c[0x0][0x1e0] ;  /* 0x00007800ff0e7624 */ /* 0x000fe200078e00ff */
[----:B------:R-:W-:Y:S01]  /*0a90*/  ISETP.NE.AND P4, PT, R24, RZ, PT ;  /* 0x000000ff1800720c */ /* 0x000fe20003f85270 */
[----:B------:R0:W5:Y:S01]  /*0aa0*/  LDG.E R32, [R2.64] ;  /* 0x0000001002207981 */ /* 0x000162000c1e1900 */
[----:B------:R-:W-:Y:S01]  /*0ab0*/  @!P1 IADD3 R23, -R23, RZ, RZ ;  /* 0x000000ff17179210 */ /* 0x000fe20007ffe1ff */
[----:B------:R-:W-:Y:S01]  /*0ac0*/  IMAD.WIDE.U32 R4, R19, R14, c[0x0][0x1c0] ;  /* 0x0000700013047625 */ /* 0x000fe200078e000e */
[-C--:B------:R-:W-:Y:S02]  /*0ad0*/  @!P3 LOP3.LUT R22, RZ, R7.reuse, RZ, 0x33, !PT ;  /* 0x00000007ff16b212 */ /* 0x080fe400078e33ff */
[----:B------:R-:W-:Y:S01]  /*0ae0*/  @!P2 LOP3.LUT R23, RZ, R6, RZ, 0x33, !PT ;  /* 0x00000006ff17a212 */ /* 0x000fe200078e33ff */
[----:B------:R-:W-:-:S02]  /*0af0*/  IMAD R14, R6, R7, RZ ;  /* 0x00000007060e7224 */ /* 0x000fc400078e02ff */
[----:B------:R-:W-:Y:S01]  /*0b00*/  @!P5 IADD3 R33, -R33, RZ, RZ ;  /* 0x000000ff2121d210 */ /* 0x000fe20007ffe1ff */
[----:B------:R-:W-:Y:S02]  /*0b10*/  IMAD.IADD R5, R5, 0x1, R35 ;  /* 0x0000000105057824 */ /* 0x000fe400078e0223 */
[----:B------:R-:W-:Y:S01]  /*0b20*/  IMAD R23, R6, R22, R23 ;  /* 0x0000001606177224 */ /* 0x000fe200078e0217 */
[----:B------:R-:W-:Y:S02]  /*0b30*/  @!P4 LOP3.LUT R33, RZ, R24, RZ, 0x33, !PT ;  /* 0x00000018ff21c212 */ /* 0x000fe400078e33ff */
[----:B------:R1:W5:Y:S03]  /*0b40*/  LDG.E R34, [R4.64+0x4] ;  /* 0x0000041004227981 */ /* 0x000366000c1e1900 */
[----:B------:R-:W-:Y:S01]  /*0b50*/  IMAD R23, R14, R33, R23 ;  /* 0x000000210e177224 */ /* 0x000fe200078e0217 */
[----:B------:R1:W5:Y:S04]  /*0b60*/  LDG.E R35, [R4.64+0x8] ;  /* 0x0000081004237981 */ /* 0x000368000c1e1900 */
[----:B------:R1:W5:Y:S01]  /*0b70*/  LDG.E R33, [R4.64] ;  /* 0x0000001004217981 */ /* 0x000362000c1e1900 */
[C---:B------:R-:W-:Y:S01]  /*0b80*/  FADD R41, R21.reuse, R26 ;  /* 0x0000001a15297221 */ /* 0x040fe20000000000 */
[C---:B0-----:R-:W-:Y:S01]  /*0b90*/  FADD R3, R21.reuse, R27 ;  /* 0x0000001b15037221 */ /* 0x041fe20000000000 */
[----:B------:R-:W-:-:S02]  /*0ba0*/  FADD R21, R21, R28 ;  /* 0x0000001c15157221 */ /* 0x000fc40000000000 */
[C---:B------:R-:W-:Y:S01]  /*0bb0*/  FMUL R41, R0.reuse, R41 ;  /* 0x0000002900297220 */ /* 0x040fe20000400000 */
[C---:B------:R-:W-:Y:S01]  /*0bc0*/  FMUL R3, R0.reuse, R3 ;  /* 0x0000000300037220 */ /* 0x040fe20000400000 */
[----:B------:R-:W-:-:S04]  /*0bd0*/  FMUL R21, R0, R21 ;  /* 0x0000001500157220 */ /* 0x000fc80000400000 */
[----:B------:R-:W-:Y:S01]  /*0be0*/  F2I.TRUNC.NTZ R41, R41 ;  /* 0x0000002900297305 */ /* 0x000fe2000020f100 */
[----:B------:R-:W-:-:S07]  /*0bf0*/  IMAD.WIDE R38, R23, 0x4, R10 ;  /* 0x0000000417267825 */ /* 0x000fce00078e020a */
[----:B------:R-:W0:Y:S08]  /*0c00*/  F2I.TRUNC.NTZ R3, R3 ;  /* 0x0000000300037305 */ /* 0x000e30000020f100 */
[----:B------:R-:W2:Y:S01]  /*0c10*/  F2I.TRUNC.NTZ R21, R21 ;  /* 0x0000001500157305 */ /* 0x000ea2000020f100 */
[----:B------:R-:W-:Y:S01]  /*0c20*/  IMAD.WIDE R22, R23, 0x4, R12 ;  /* 0x0000000417167825 */ /* 0x000fe200078e020c */
[----:B------:R3:W5:Y:S01]  /*0c30*/  LD.E R37, [R38.64] ;  /* 0x0000001026257980 */ /* 0x000762000c101900 */
[----:B------:R-:W-:-:S02]  /*0c40*/  IADD3 R0, R6, -0x1, R29 ;  /* 0xffffffff06007810 */ /* 0x000fc40007ffe01d */
[----:B------:R-:W-:Y:S01]  /*0c50*/  IADD3 R40, R24, -0x1, R31 ;  /* 0xffffffff18287810 */ /* 0x000fe20007ffe01f */
[----:B------:R-:W-:Y:S01]  /*0c60*/  BSSY B0, `(.L_x_668) ;  /* 0x000017e000007945 */ /* 0x000fe20003800000 */
[----:B------:R4:W5:Y:S01]  /*0c70*/  LD.E R36, [R22.64] ;  /* 0x0000001016247980 */ /* 0x000962000c101900 */
[--C-:B---3--:R-:W-:Y:S01]  /*0c80*/  IADD3 R38, R7, -0x1, R30.reuse ;  /* 0xffffffff07267810 */ /* 0x108fe20007ffe01e */
[----:B------:R-:W-:Y:S01]  /*0c90*/  IMAD.MOV.U32 R49, RZ, RZ, RZ ;  /* 0x000000ffff317224 */ /* 0x000fe200078e00ff */
[----:B0-----:R-:W-:Y:S01]  /*0ca0*/  IMNMX R39, R3, R0, PT ;  /* 0x0000000003277217 */ /* 0x001fe20003800200 */
[----:B------:R-:W-:Y:S01]  /*0cb0*/  IMAD.MOV.U32 R46, RZ, RZ, RZ ;  /* 0x000000ffff2e7224 */ /* 0x000fe200078e00ff */
[----:B------:R-:W-:Y:S01]  /*0cc0*/  IMNMX R38, R41, R38, PT ;  /* 0x0000002629267217 */ /* 0x000fe20003800200 */
[----:B------:R-:W-:Y:S01]  /*0cd0*/  CS2R R44, SRZ ;  /* 0x00000000002c7805 */ /* 0x000fe2000001ff00 */
[----:B--2---:R-:W-:Y:S01]  /*0ce0*/  IMNMX R40, R21, R40, PT ;  /* 0x0000002815287217 */ /* 0x004fe20003800200 */
[----:B----4-:R-:W-:Y:S01]  /*0cf0*/  IMAD.MOV.U32 R22, RZ, RZ, RZ ;  /* 0x000000ffff167224 */ /* 0x010fe200078e00ff */
[----:B------:R-:W-:Y:S01]  /*0d00*/  MOV R0, RZ ;  /* 0x000000ff00007202 */ /* 0x000fe20000000f00 */
[----:B------:R-:W-:Y:S01]  /*0d10*/  IMAD.MOV.U32 R41, RZ, RZ, R30 ;  /* 0x000000ffff297224 */ /* 0x000fe200078e001e */
[----:B------:R-:W-:-:S02]  /*0d20*/  MOV R14, RZ ;  /* 0x000000ff000e7202 */ /* 0x000fc40000000f00 */
[----:B------:R-:W-:Y:S02]  /*0d30*/  MOV R23, RZ ;  /* 0x000000ff00177202 */ /* 0x000fe40000000f00 */
[----:B------:R-:W-:Y:S02]  /*0d40*/  MOV R21, RZ ;  /* 0x000000ff00157202 */ /* 0x000fe40000000f00 */
[----:B-1----:R-:W-:Y:S02]  /*0d50*/  MOV R42, R29 ;  /* 0x0000001d002a7202 */ /* 0x002fe40000000f00 */
.L_x_703:
[----:B-----5:R-:W-:Y:S01]  /*0d60*/  ISETP.GE.AND P0, PT, R37, R36, PT ;  /* 0x000000242500720c */ /* 0x020fe20003f06270 */
[----:B------:R-:W-:-:S12]  /*0d70*/  BSSY B1, `(.L_x_669) ;  /* 0x0000066000017945 */ /* 0x000fd80003800000 */
[----:B------:R-:W-:Y:S05]  /*0d80*/  @!P0 BRA `(.L_x_670) ;  /* 0x0000064000008947 */ /* 0x000fea0003800000 */
[----:B------:R-:W-:Y:S01]  /*0d90*/  BSSY B2, `(.L_x_671) ;  /* 0x0000062000027945 */ /* 0x000fe20003800000 */
[----:B------:R-:W-:Y:S02]  /*0da0*/  ISETP.NE.AND P0, PT, R24, RZ, PT ;  /* 0x000000ff1800720c */ /* 0x000fe40003f05270 */
[----:B------:R-:W-:Y:S02]  /*0db0*/  LOP3.LUT R36, RZ, R24, RZ, 0x33, !PT ;  /* 0x00000018ff247212 */ /* 0x000fe400078e33ff */
.L_x_673:
[CC--:B------:R-:W-:Y:S02]  /*0dc0*/  ISETP.GE.AND P1, PT, R42.reuse, R39.reuse, PT ;  /* 0x000000272a00720c */ /* 0x0c0fe40003f26270 */
        /* <DEDUP_REMOVED lines=16> */
[----:B------:R-:W-:Y:S02]  /*0ed0*/  IABS R52, R6 ;  /* 0x0000000600347213 */ /* 0x000fe40000000000 */
[----:B------:R-:W-:-:S05]  /*0ee0*/  ISETP.NE.AND P6, PT, R7, RZ, PT ;  /* 0x000000ff0700720c */ /* 0x000fca0003fc5270 */
[----:B------:R-:W1:Y:S08]  /*0ef0*/  I2F.RP R50, R4 ;  /* 0x0000000400327306 */ /* 0x000e700000209400 */
[----:B0-----:R-:W0:Y:S08]  /*0f00*/  MUFU.RCP R31, R31 ;  /* 0x0000001f001f7308 */ /* 0x001e300000001000 */
[----:B-1----:R-:W-:Y:S01]  /*0f10*/  MUFU.RCP R50, R50 ;  /* 0x0000003200327308 */ /* 0x002fe20000001000 */
[----:B0-----:R-:W-:-:S07]  /*0f20*/  IADD3 R2, R31, 0xffffffe, RZ ;  /* 0x0ffffffe1f027810 */ /* 0x001fce0007ffe0ff */
[----:B------:R0:W1:Y:S02]  /*0f30*/  F2I.FTZ.U32.TRUNC.NTZ R3, R2 ;  /* 0x0000000200037305 */ /* 0x000064000021f000 */
[----:B0-----:R-:W-:Y:S01]  /*0f40*/  MOV R2, RZ ;  /* 0x000000ff00027202 */ /* 0x001fe20000000f00 */
[----:B-1----:R-:W-:-:S04]  /*0f50*/  IMAD.MOV R48, RZ, RZ, -R3 ;  /* 0x000000ffff307224 */ /* 0x002fc800078e0a03 */
[----:B------:R-:W-:-:S04]  /*0f60*/  IMAD R47, R48, R5, RZ ;  /* 0x00000005302f7224 */ /* 0x000fc800078e02ff */
[----:B------:R-:W-:Y:S01]  /*0f70*/  IMAD.HI.U32 R48, R3, R47, R2 ;  /* 0x0000002f03307227 */ /* 0x000fe200078e0002 */
[----:B------:R-:W-:Y:S02]  /*0f80*/  IADD3 R3, R50, 0xffffffe, RZ ;  /* 0x0ffffffe32037810 */ /* 0x000fe40007ffe0ff */
[----:B------:R-:W-:Y:S02]  /*0f90*/  IADD3 R47, R41, 0x100000, RZ ;  /* 0x00100000292f7810 */ /* 0x000fe40007ffe0ff */
[----:B------:R-:W-:Y:S02]  /*0fa0*/  IABS R2, R7 ;  /* 0x0000000700027213 */ /* 0x000fe40000000000 */
[----:B------:R-:W0:Y:S01]  /*0fb0*/  F2I.FTZ.U32.TRUNC.NTZ R3, R3 ;  /* 0x0000000300037305 */ /* 0x000e22000021f000 */
[----:B------:R-:W-:Y:S02]  /*0fc0*/  IMNMX R47, RZ, R47, !PT ;  /* 0x0000002fff2f7217 */ /* 0x000fe40007800200 */
[----:B------:R-:W-:-:S02]  /*0fd0*/  IMAD.MOV R2, RZ, RZ, -R2 ;  /* 0x000000ffff027224 */ /* 0x000fc400078e0a02 */
[----:B------:R-:W-:Y:S02]  /*0fe0*/  IABS R31, R47 ;  /* 0x0000002f001f7213 */ /* 0x000fe40000000000 */
[----:B------:R-:W-:-:S03]  /*0ff0*/  ISETP.GE.AND P2, PT, R47, RZ, PT ;  /* 0x000000ff2f00720c */ /* 0x000fc60003f46270 */
[----:B------:R-:W-:-:S04]  /*1000*/  IMAD.HI.U32 R48, R48, R31, RZ ;  /* 0x0000001f30307227 */ /* 0x000fc800078e00ff */
[----:B------:R-:W-:Y:S01]  /*1010*/  IMAD R48, R48, R2, R31 ;  /* 0x0000000230307224 */ /* 0x000fe200078e021f */
[----:B0-----:R-:W-:Y:S01]  /*1020*/  IADD3 R31, RZ, -R3, RZ ;  /* 0x80000003ff1f7210 */ /* 0x001fe20007ffe0ff */
[----:B------:R-:W-:-:S03]  /*1030*/  IMAD.MOV.U32 R2, RZ, RZ, RZ ;  /* 0x000000ffff027224 */ /* 0x000fc600078e00ff */
[----:B------:R-:W-:Y:S01]  /*1040*/  ISETP.GT.U32.AND P1, PT, R5, R48, PT ;  /* 0x000000300500720c */ /* 0x000fe20003f24070 */
[----:B------:R-:W-:-:S04]  /*1050*/  IMAD R31, R31, R4, RZ ;  /* 0x000000041f1f7224 */ /* 0x000fc800078e02ff */
[----:B------:R-:W-:Y:S01]  /*1060*/  IMAD.HI.U32 R3, R3, R31, R2 ;  /* 0x0000001f03037227 */ /* 0x000fe200078e0002 */
[----:B------:R-:W-:Y:S02]  /*1070*/  MOV R31, R37 ;  /* 0x00000025001f7202 */ /* 0x000fe40000000f00 */
[----:B------:R-:W-:Y:S02]  /*1080*/  IABS R37, R24 ;  /* 0x0000001800257213 */ /* 0x000fe40000000000 */
[----:B------:R-:W-:-:S03]  /*1090*/  IADD3 R50, R31, 0x100000, RZ ;  /* 0x001000001f327810 */ /* 0x000fc60007ffe0ff */
[----:B------:R-:W-:Y:S01]  /*10a0*/  @!P1 IADD3 R48, R48, -R5, RZ ;  /* 0x8000000530309210 */ /* 0x000fe20007ffe0ff */
[----:B------:R-:W-:Y:S01]  /*10b0*/  IMAD.MOV R51, RZ, RZ, -R37 ;  /* 0x000000ffff337224 */ /* 0x000fe200078e0a25 */
[----:B------:R-:W-:Y:S02]  /*10c0*/  IMNMX R50, RZ, R50, !PT ;  /* 0x00000032ff327217 */ /* 0x000fe40007800200 */
[----:B------:R-:W-:Y:S02]  /*10d0*/  ISETP.GT.U32.AND P3, PT, R5, R48, PT ;  /* 0x000000300500720c */ /* 0x000fe40003f64070 */
[----:B------:R-:W-:Y:S02]  /*10e0*/  IABS R2, R50 ;  /* 0x0000003200027213 */ /* 0x000fe40000000000 */
[----:B------:R-:W-:-:S03]  /*10f0*/  ISETP.GE.AND P1, PT, R50, RZ, PT ;  /* 0x000000ff3200720c */ /* 0x000fc60003f26270 */
[----:B------:R-:W-:-:S04]  /*1100*/  IMAD.HI.U32 R37, R3, R2, RZ ;  /* 0x0000000203257227 */ /* 0x000fc800078e00ff */
[----:B------:R-:W-:Y:S02]  /*1110*/  IMAD R37, R37, R51, R2 ;  /* 0x0000003325257224 */ /* 0x000fe400078e0202 */
[----:B------:R-:W0:Y:S01]  /*1120*/  I2F.RP R51, R52 ;  /* 0x0000003400337306 */ /* 0x000e220000209400 */
[----:B------:R-:W-:Y:S02]  /*1130*/  @!P3 IADD3 R48, R48, -R5, RZ ;  /* 0x800000053030b210 */ /* 0x000fe40007ffe0ff */
[----:B------:R-:W-:-:S03]  /*1140*/  ISETP.GT.U32.AND P4, PT, R4, R37, PT ;  /* 0x000000250400720c */ /* 0x000fc60003f84070 */
[----:B------:R-:W-:Y:S01]  /*1150*/  @!P2 IMAD.MOV R48, RZ, RZ, -R48 ;  /* 0x000000ffff30a224 */ /* 0x000fe200078e0a30 */
[----:B------:R-:W-:Y:S01]  /*1160*/  @!P6 LOP3.LUT R48, RZ, R7, RZ, 0x33, !PT ;  /* 0x00000007ff30e212 */ /* 0x000fe200078e33ff */
[----:B0-----:R-:W0:Y:S08]  /*1170*/  MUFU.RCP R51, R51 ;  /* 0x0000003300337308 */ /* 0x001e300000001000 */
[----:B------:R-:W-:-:S05]  /*1180*/  @!P4 IMAD.IADD R37, R37, 0x1, -R4 ;  /* 0x000000012525c824 */ /* 0x000fca00078e0a04 */
[----:B------:R-:W-:Y:S02]  /*1190*/  ISETP.GT.U32.AND P5, PT, R4, R37, PT ;  /* 0x000000250400720c */ /* 0x000fe40003fa4070 */
[----:B0-----:R-:W-:-:S11]  /*11a0*/  IADD3 R2, R51, 0xffffffe, RZ ;  /* 0x0ffffffe33027810 */ /* 0x001fd60007ffe0ff */
[----:B------:R-:W-:Y:S01]  /*11b0*/  @!P5 IMAD.IADD R37, R37, 0x1, -R4 ;  /* 0x000000012525d824 */ /* 0x000fe200078e0a04 */
[----:B------:R0:W1:Y:S01]  /*11c0*/  F2I.FTZ.U32.TRUNC.NTZ R3, R2 ;  /* 0x0000000200037305 */ /* 0x000062000021f000 */
[C---:B------:R-:W-:Y:S01]  /*11d0*/  ISETP.NE.AND P5, PT, R6.reuse, RZ, PT ;  /* 0x000000ff0600720c */ /* 0x040fe20003fa5270 */
[----:B------:R-:W-:Y:S02]  /*11e0*/  IMAD R4, R6, R7, RZ ;  /* 0x0000000706047224 */ /* 0x000fe400078e02ff */
[----:B------:R-:W-:Y:S02]  /*11f0*/  @!P1 IMAD.MOV R37, RZ, RZ, -R37 ;  /* 0x000000ffff259224 */ /* 0x000fe400078e0a25 */
[----:B0-----:R-:W-:-:S03]  /*1200*/  IMAD.MOV.U32 R2, RZ, RZ, RZ ;  /* 0x000000ffff027224 */ /* 0x001fc600078e00ff */
[----:B------:R-:W-:Y:S01]  /*1210*/  SEL R37, R36, R37, !P0 ;  /* 0x0000002524257207 */ /* 0x000fe20004000000 */
[----:B-1----:R-:W-:-:S04]  /*1220*/  IMAD.MOV R47, RZ, RZ, -R3 ;  /* 0x000000ffff2f7224 */ /* 0x002fc800078e0a03 */
[----:B------:R-:W-:-:S04]  /*1230*/  IMAD R5, R47, R52, RZ ;  /* 0x000000342f057224 */ /* 0x000fc800078e02ff */
[----:B------:R-:W-:Y:S01]  /*1240*/  IMAD.HI.U32 R3, R3, R5, R2 ;  /* 0x0000000503037227 */ /* 0x000fe200078e0002 */
[----:B------:R-:W-:Y:S02]  /*1250*/  IADD3 R2, R42, 0x100000, RZ ;  /* 0x001000002a027810 */ /* 0x000fe40007ffe0ff */
[----:B------:R-:W-:Y:S02]  /*1260*/  IABS R5, R6 ;  /* 0x0000000600057213 */ /* 0x000fe40000000000 */
[----:B------:R-:W-:Y:S02]  /*1270*/  IMNMX R2, RZ, R2, !PT ;  /* 0x00000002ff027217 */ /* 0x000fe40007800200 */
[----:B------:R-:W-:Y:S02]  /*1280*/  IADD3 R5, RZ, -R5, RZ ;  /* 0x80000005ff057210 */ /* 0x000fe40007ffe0ff */
[----:B------:R-:W-:Y:S02]  /*1290*/  IABS R50, R2 ;  /* 0x0000000200327213 */ /* 0x000fe40000000000 */
[----:B------:R-:W-:-:S03]  /*12a0*/  ISETP.GE.AND P4, PT, R2, RZ, PT ;  /* 0x000000ff0200720c */ /* 0x000fc60003f86270 */
[----:B------:R-:W-:-:S04]  /*12b0*/  IMAD.HI.U32 R3, R3, R50, RZ ;  /* 0x0000003203037227 */ /* 0x000fc800078e00ff */
[----:B------:R-:W-:-:S05]  /*12c0*/  IMAD R3, R3, R5, R50 ;  /* 0x0000000503037224 */ /* 0x000fca00078e0232 */
[----:B------:R-:W-:-:S13]  /*12d0*/  ISETP.GT.U32.AND P3, PT, R52, R3, PT ;  /* 0x000000033400720c */ /* 0x000fda0003f64070 */
[----:B------:R-:W-:-:S04]  /*12e0*/  @!P3 IADD3 R3, R3, -R52, RZ ;  /* 0x800000340303b210 */ /* 0x000fc80007ffe0ff */
[----:B------:R-:W-:-:S13]  /*12f0*/  ISETP.GT.U32.AND P3, PT, R52, R3, PT ;  /* 0x000000033400720c */ /* 0x000fda0003f64070 */
[----:B------:R-:W-:-:S04]  /*1300*/  @!P3 IADD3 R3, R3, -R52, RZ ;  /* 0x800000340303b210 */ /* 0x000fc80007ffe0ff */
[----:B------:R-:W-:Y:S02]  /*1310*/  @!P4 IADD3 R3, -R3, RZ, RZ ;  /* 0x000000ff0303c210 */ /* 0x000fe40007ffe1ff */
[----:B------:R-:W-:-:S05]  /*1320*/  @!P5 LOP3.LUT R3, RZ, R6, RZ, 0x33, !PT ;  /* 0x00000006ff03d212 */ /* 0x000fca00078e33ff */
[----:B------:R-:W-:-:S04]  /*1330*/  IMAD R2, R6, R48, R3 ;  /* 0x0000003006027224 */ /* 0x000fc800078e0203 */
[----:B------:R-:W-:-:S04]  /*1340*/  IMAD R37, R4, R37, R2 ;  /* 0x0000002504257224 */ /* 0x000fc800078e0202 */
[----:B------:R-:W-:-:S04]  /*1350*/  IMAD.WIDE R4, R37, 0x4, R12 ;  /* 0x0000000425047825 */ /* 0x000fc800078e020c */
[----:B------:R-:W-:Y:S02]  /*1360*/  IMAD.WIDE R2, R37, 0x4, R10 ;  /* 0x0000000425027825 */ /* 0x000fe400078e020a */
[----:B------:R-:W2:Y:S04]  /*1370*/  LD.E R4, [R4.64] ;  /* 0x0000001004047980 */ /* 0x000ea8000c101900 */
[----:B------:R-:W2:Y:S02]  /*1380*/  LD.E R37, [R2.64] ;  /* 0x0000001002257980 */ /* 0x000ea4000c101900 */
[----:B--2---:R-:W-:-:S13]  /*1390*/  ISETP.GE.AND P1, PT, R37, R4, PT ;  /* 0x000000042500720c */ /* 0x004fda0003f26270 */
[----:B------:R-:W-:Y:S05]  /*13a0*/  @P1 BRA `(.L_x_673) ;  /* 0xfffffa1000001947 */ /* 0x000fea000383ffff */
[----:B------:R-:W-:Y:S05]  /*13b0*/  BSYNC B2 ;  /* 0x0000000000027941 */ /* 0x000fea0003800000 */
.L_x_671:
[----:B------:R-:W-:Y:S02]  /*13c0*/  MOV R36, R4 ;  /* 0x0000000400247202 */ /* 0x000fe40000000f00 */
.L_x_670:
[----:B------:R-:W-:Y:S05]  /*13d0*/  BSYNC B1 ;  /* 0x0000000000017941 */ /* 0x000fea0003800000 */
.L_x_669:
[----:B------:R-:W-:-:S05]  /*13e0*/  IMAD.WIDE R2, R37, 0x4, R8 ;  /* 0x0000000425027825 */ /* 0x000fca00078e0208 */
[----:B------:R-:W2:Y:S01]  /*13f0*/  LD.E R48, [R2.64] ;  /* 0x0000001002307980 */ /* 0x000ea2000c101900 */
[----:B------:R-:W-:Y:S01]  /*1400*/  IMAD.MOV.U32 R53, RZ, RZ, c[0x0][0x288] ;  /* 0x0000a200ff357624 */ /* 0x000fe200078e00ff */
[----:B--2---:R-:W-:-:S05]  /*1410*/  SHF.R.S32.HI R47, RZ, 0x1f, R48 ;  /* 0x0000001fff2f7819 */ /* 0x004fca0000011430 */
[----:B------:R-:W-:-:S04]  /*1420*/  IMAD R5, R47, c[0x0][0x288], RZ ;  /* 0x0000a2002f057a24 */ /* 0x000fc800078e02ff */
[C---:B------:R-:W-:Y:S02]  /*1430*/  IMAD R51, R48.reuse, UR5, R5 ;  /* 0x0000000530337c24 */ /* 0x040fe4000f8e0205 */
[----:B------:R-:W-:-:S05]  /*1440*/  IMAD.WIDE.U32 R4, R48, R53, c[0x0][0x268] ;  /* 0x00009a0030047625 */ /* 0x000fca00078e0035 */
[----:B------:R-:W-:-:S05]  /*1450*/  IADD3 R5, R5, R51, RZ ;  /* 0x0000003305057210 */ /* 0x000fca0007ffe0ff */
[----:B------:R-:W2:Y:S01]  /*1460*/  LDG.E R4, [R4.64] ;  /* 0x0000001004047981 */ /* 0x000ea2000c1e1900 */
[----:B------:R-:W-:Y:S01]  /*1470*/  BSSY B1, `(.L_x_674) ;  /* 0x00000f6000017945 */ /* 0x000fe20003800000 */
[----:B--2---:R-:W-:-:S04]  /*1480*/  LOP3.LUT R50, R4, 0x1, RZ, 0xc0, !PT ;  /* 0x0000000104327812 */ /* 0x004fc800078ec0ff */
[----:B------:R-:W-:-:S04]  /*1490*/  ISETP.NE.U32.AND P0, PT, R50, 0x1, PT ;  /* 0x000000013200780c */ /* 0x000fc80003f05070 */
[----:B------:R-:W-:-:S13]  /*14a0*/  ISETP.NE.AND P0, PT, R48, R19, !P0 ;  /* 0x000000133000720c */ /* 0x000fda0004705270 */
[----:B------:R-:W-:Y:S05]  /*14b0*/  @!P0 BRA `(.L_x_675) ;  /* 0x00000f1000008947 */ /* 0x000fea0003800000 */
[----:B------:R-:W-:Y:S02]  /*14c0*/  IMAD R3, R47, c[0x0][0x1a8], RZ ;  /* 0x00006a002f037a24 */ /* 0x000fe400078e02ff */
[----:B------:R-:W-:Y:S02]  /*14d0*/  IMAD.MOV.U32 R15, RZ, RZ, c[0x0][0x1a8] ;  /* 0x00006a00ff0f7624 */ /* 0x000fe400078e00ff */
[C---:B------:R-:W-:Y:S02]  /*14e0*/  IMAD R5, R48.reuse, UR8, R3 ;  /* 0x0000000830057c24 */ /* 0x040fe4000f8e0203 */
[----:B------:R-:W-:-:S04]  /*14f0*/  IMAD.WIDE.U32 R2, R48, R15, c[0x0][0x188] ;  /* 0x0000620030027625 */ /* 0x000fc800078e000f */
[----:B------:R-:W-:Y:S01]  /*1500*/  IMAD.MOV.U32 R4, RZ, RZ, R2 ;  /* 0x000000ffff047224 */ /* 0x000fe200078e0002 */
[----:B------:R-:W-:-:S05]  /*1510*/  IADD3 R5, R3, R5, RZ ;  /* 0x0000000503057210 */ /* 0x000fca0007ffe0ff */
        /* <DEDUP_REMOVED lines=16> */
[----:B------:R-:W-:Y:S05]  /*1620*/  CALL.REL.NOINC `($__internal_16_$__cuda_sm20_sqrt_rn_f32_slowpath) ;  /* 0x00000f4000007944 */ /* 0x000fea0003c00000 */
[----:B------:R-:W-:Y:S05]  /*1630*/  BRA `(.L_x_678) ;  /* 0x0000004000007947 */ /* 0x000fea0003800000 */
.L_x_677:
[----:B01----:R-:W-:Y:S01]  /*1640*/  FMUL.FTZ R49, R50, R15 ;  /* 0x0000000f32317220 */ /* 0x003fe20000410000 */
[----:B------:R-:W-:-:S03]  /*1650*/  FMUL.FTZ R5, R15, 0.5 ;  /* 0x3f0000000f057820 */ /* 0x000fc60000410000 */
[----:B------:R-:W-:-:S04]  /*1660*/  FFMA R4, -R49, R49, R50 ;  /* 0x0000003131047223 */ /* 0x000fc80000000132 */
[----:B------:R-:W-:Y:S02]  /*1670*/  FFMA R49, R4, R5, R49 ;  /* 0x0000000504317223 */ /* 0x000fe40000000031 */
.L_x_678:
[----:B------:R-:W-:Y:S05]  /*1680*/  BSYNC B2 ;  /* 0x0000000000027941 */ /* 0x000fea0003800000 */
.L_x_676:
[----:B------:R-:W-:Y:S02]  /*1690*/  IMAD R5, R47, c[0x0][0x250], RZ ;  /* 0x000094002f057a24 */ /* 0x000fe400078e02ff */
[----:B------:R-:W-:Y:S02]  /*16a0*/  IMAD.MOV.U32 R51, RZ, RZ, c[0x0][0x250] ;  /* 0x00009400ff337624 */ /* 0x000fe400078e00ff */
[C---:B------:R-:W-:Y:S02]  /*16b0*/  IMAD R15, R48.reuse, UR10, R5 ;  /* 0x0000000a300f7c24 */ /* 0x040fe4000f8e0205 */
[----:B------:R-:W-:-:S04]  /*16c0*/  IMAD.WIDE.U32 R4, R48, R51, c[0x0][0x230] ;  /* 0x00008c0030047625 */ /* 0x000fc800078e0033 */
[----:B------:R-:W-:Y:S01]  /*16d0*/  IMAD.MOV.U32 R53, RZ, RZ, c[0x0][0x218] ;  /* 0x00008600ff357624 */ /* 0x000fe200078e00ff */
[----:B------:R-:W-:Y:S01]  /*16e0*/  IADD3 R5, R5, R15, RZ ;  /* 0x0000000f05057210 */ /* 0x000fe20007ffe0ff */
[----:B------:R-:W-:-:S04]  /*16f0*/  IMAD R15, R47, c[0x0][0x218], RZ ;  /* 0x000086002f0f7a24 */ /* 0x000fc800078e02ff */
[C---:B------:R-:W-:Y:S01]  /*1700*/  IMAD R51, R48.reuse, UR11, R15 ;  /* 0x0000000b30337c24 */ /* 0x040fe2000f8e020f */
[----:B------:R-:W2:Y:S01]  /*1710*/  LDG.E R5, [R4.64] ;  /* 0x0000001004057981 */ /* 0x000ea2000c1e1900 */
[----:B------:R-:W-:-:S05]  /*1720*/  IMAD.WIDE.U32 R14, R48, R53, c[0x0][0x1f8] ;  /* 0x00007e00300e7625 */ /* 0x000fca00078e0035 */
[----:B------:R-:W-:-:S06]  /*1730*/  IADD3 R15, R15, R51, RZ ;  /* 0x000000330f0f7210 */ /* 0x000fcc0007ffe0ff */
[----:B------:R-:W3:Y:S01]  /*1740*/  LDG.E R15, [R14.64] ;  /* 0x000000100e0f7981 */ /* 0x000ee2000c1e1900 */
[----:B------:R-:W-:Y:S01]  /*1750*/  FADD R50, -R25, R49 ;  /* 0x0000003119327221 */ /* 0x000fe20000000100 */
[----:B------:R-:W-:Y:S03]  /*1760*/  BSSY B2, `(.L_x_679) ;  /* 0x00000c2000027945 */ /* 0x000fe60003800000 */
[----:B--2---:R-:W-:Y:S01]  /*1770*/  FADD R50, R50, -R5 ;  /* 0x8000000532327221 */ /* 0x004fe20000000000 */
[----:B---3--:R-:W-:-:S04]  /*1780*/  FSETP.GT.AND P1, PT, R32, -R15, PT ;  /* 0x8000000f2000720b */ /* 0x008fc80003f24000 */
[----:B------:R-:W-:-:S13]  /*1790*/  FSETP.LE.AND P1, PT, R50, c[0x0][0x2ac], P1 ;  /* 0x0000ab0032007a0b */ /* 0x000fda0000f23000 */
[----:B------:R-:W-:Y:S05]  /*17a0*/  @!P1 BRA `(.L_x_680) ;  /* 0x00000bd000009947 */ /* 0x000fea0003800000 */
[----:B------:R-:W-:Y:S02]  /*17b0*/  IMAD R47, R47, c[0x0][0x1e0], RZ ;  /* 0x000078002f2f7a24 */ /* 0x000fe400078e02ff */
[----:B------:R-:W-:Y:S02]  /*17c0*/  IMAD.MOV.U32 R5, RZ, RZ, c[0x0][0x1e0] ;  /* 0x00007800ff057624 */ /* 0x000fe400078e00ff */
        /* <DEDUP_REMOVED lines=14> */
[----:B--2---:R-:W-:Y:S01]  /*18b0*/  FADD R43, R33, -R44 ;  /* 0x8000002c212b7221 */ /* 0x004fe20000000000 */
[----:B---3--:R-:W-:Y:S01]  /*18c0*/  FADD R48, R34, -R45 ;  /* 0x8000002d22307221 */ /* 0x008fe20000000000 */
[----:B----4-:R-:W-:Y:S01]  /*18d0*/  FADD R47, R35, -R46 ;  /* 0x8000002e232f7221 */ /* 0x010fe20000000000 */
[----:B-1----:R-:W-:Y:S05]  /*18e0*/  @!P2 BRA `(.L_x_682) ;  /* 0x000000400000a947 */ /* 0x002fea0003800000 */
[----:B------:R-:W-:Y:S01]  /*18f0*/  IMAD.MOV.U32 R4, RZ, RZ, R49 ;  /* 0x000000ffff047224 */ /* 0x000fe200078e0031 */
[----:B------:R-:W-:Y:S02]  /*1900*/  MOV R46, 0x1920 ;  /* 0x00001920002e7802 */ /* 0x000fe40000000f00 */
[----:B------:R-:W-:Y:S05]  /*1910*/  CALL.REL.NOINC `($__internal_17_$__cuda_sm3x_div_rn_noftz_f32_slowpath) ;  /* 0x00000dc000007944 */ /* 0x000fea0003c00000 */
[----:B0-----:R-:W-:Y:S02]  /*1920*/  MOV R14, R3 ;  /* 0x00000003000e7202 */ /* 0x001fe40000000f00 */
.L_x_682:
[----:B------:R-:W-:Y:S05]  /*1930*/  BSYNC B5 ;  /* 0x0000000000057941 */ /* 0x000fea0003800000 */
.L_x_681:
        /* <DEDUP_REMOVED lines=9> */
[----:B------:R-:W-:Y:S01]  /*19d0*/  IMAD.MOV.U32 R3, RZ, RZ, R2 ;  /* 0x000000ffff037224 */ /* 0x000fe200078e0002 */
[----:B------:R-:W-:Y:S02]  /*19e0*/  MOV R4, R49 ;  /* 0x0000003100047202 */ /* 0x000fe40000000f00 */
[----:B------:R-:W-:Y:S02]  /*19f0*/  MOV R46, 0x1a10 ;  /* 0x00001a10002e7802 */ /* 0x000fe40000000f00 */
[----:B------:R-:W-:Y:S05]  /*1a00*/  CALL.REL.NOINC `($__internal_17_$__cuda_sm3x_div_rn_noftz_f32_slowpath) ;  /* 0x00000cd000007944 */ /* 0x000fea0003c00000 */
[----:B0-----:R-:W-:Y:S02]  /*1a10*/  IMAD.MOV.U32 R45, RZ, RZ, R3 ;  /* 0x000000ffff2d7224 */ /* 0x001fe400078e0003 */
.L_x_684:
[----:B------:R-:W-:Y:S05]  /*1a20*/  BSYNC B5 ;  /* 0x0000000000057941 */ /* 0x000fea0003800000 */
.L_x_683:
        /* <DEDUP_REMOVED lines=9> */
[----:B------:R-:W-:Y:S01]  /*1ac0*/  MOV R3, R0 ;  /* 0x0000000000037202 */ /* 0x000fe20000000f00 */
[----:B------:R-:W-:Y:S01]  /*1ad0*/  IMAD.MOV.U32 R4, RZ, RZ, R49 ;  /* 0x000000ffff047224 */ /* 0x000fe200078e0031 */
[----:B------:R-:W-:Y:S02]  /*1ae0*/  MOV R46, 0x1b00 ;  /* 0x00001b00002e7802 */ /* 0x000fe40000000f00 */
[----:B------:R-:W-:Y:S05]  /*1af0*/  CALL.REL.NOINC `($__internal_17_$__cuda_sm3x_div_rn_noftz_f32_slowpath) ;  /* 0x00000be000007944 */ /* 0x000fea0003c00000 */
[----:B0-----:R-:W-:Y:S02]  /*1b00*/  MOV R44, R3 ;  /* 0x00000003002c7202 */ /* 0x001fe40000000f00 */
.L_x_686:
[----:B------:R-:W-:Y:S05]  /*1b10*/  BSYNC B5 ;  /* 0x0000000000057941 */ /* 0x000fea0003800000 */
.L_x_685:
[----:B------:R-:W-:Y:S01]  /*1b20*/  FMUL R48, R48, R45 ;  /* 0x0000002d30307220 */ /* 0x000fe20000400000 */
[----:B------:R-:W-:Y:S03]  /*1b30*/  BSSY B3, `(.L_x_687) ;  /* 0x0000017000037945 */ /* 0x000fe60003800000 */
[----:B------:R-:W-:-:S04]  /*1b40*/  FFMA R48, R43, R14, R48 ;  /* 0x0000000e2b307223 */ /* 0x000fc80000000030 */
[----:B------:R-:W-:-:S04]  /*1b50*/  FFMA R47, R47, R44, R48 ;  /* 0x0000002c2f2f7223 */ /* 0x000fc80000000030 */
[C---:B------:R-:W-:Y:S01]  /*1b60*/  FFMA R0, R47.reuse, -R45, R34 ;  /* 0x8000002d2f007223 */ /* 0x040fe20000000022 */
[C---:B------:R-:W-:Y:S01]  /*1b70*/  FFMA R2, R47.reuse, -R14, R33 ;  /* 0x8000000e2f027223 */ /* 0x040fe20000000021 */
[C---:B------:R-:W-:Y:S01]  /*1b80*/  FFMA R3, R47.reuse, -R44, R35 ;  /* 0x8000002c2f037223 */ /* 0x040fe20000000023 */
[----:B------:R-:W-:Y:S01]  /*1b90*/  FSETP.GEU.AND P2, PT, |R47|, c[0x0][0x2a4], PT ;  /* 0x0000a9002f007a0b */ /* 0x000fe20003f4e200 */
[----:B------:R-:W-:-:S04]  /*1ba0*/  FMUL R5, R0, R0 ;  /* 0x0000000000057220 */ /* 0x000fc80000400000 */
[----:B------:R-:W-:-:S04]  /*1bb0*/  FFMA R4, R2, R2, R5 ;  /* 0x0000000202047223 */ /* 0x000fc80000000005 */
[----:B------:R-:W-:-:S04]  /*1bc0*/  FFMA R4, R3, R3, R4 ;  /* 0x0000000303047223 */ /* 0x000fc80000000004 */
[----:B------:R0:W1:Y:S01]  /*1bd0*/  MUFU.RSQ R5, R4 ;  /* 0x0000000400057308 */ /* 0x0000620000001400 */
[----:B------:R-:W-:-:S04]  /*1be0*/  IADD3 R43, R4, -0xd000000, RZ ;  /* 0xf3000000042b7810 */ /* 0x000fc80007ffe0ff */
[----:B------:R-:W-:Y:S02]  /*1bf0*/  ISETP.GT.U32.AND P3, PT, R43, 0x727fffff, PT ;  /* 0x727fffff2b00780c */ /* 0x000fe40003f64070 */
[----:B------:R-:W-:-:S11]  /*1c00*/  FSEL R43, R18, c[0x0][0x2a8], P2 ;  /* 0x0000aa00122b7a08 */ /* 0x000fd60001000000 */
[----:B------:R-:W-:Y:S05]  /*1c10*/  @!P3 BRA `(.L_x_688) ;  /* 0x000000400000b947 */ /* 0x000fea0003800000 */
[----:B01----:R-:W-:Y:S02]  /*1c20*/  MOV R51, 0x1c40 ;  /* 0x00001c4000337802 */ /* 0x003fe40000000f00 */
[----:B------:R-:W-:Y:S05]  /*1c30*/  CALL.REL.NOINC `($__internal_16_$__cuda_sm20_sqrt_rn_f32_slowpath) ;  /* 0x0000093000007944 */ /* 0x000fea0003c00000 */
[----:B------:R-:W-:Y:S01]  /*1c40*/  IMAD.MOV.U32 R47, RZ, RZ, R49 ;  /* 0x000000ffff2f7224 */ /* 0x000fe200078e0031 */
[----:B------:R-:W-:Y:S05]  /*1c50*/  BRA `(.L_x_689) ;  /* 0x0000004000007947 */ /* 0x000fea0003800000 */
.L_x_688:
[----:B01----:R-:W-:Y:S01]  /*1c60*/  FMUL.FTZ R47, R4, R5 ;  /* 0x00000005042f7220 */ /* 0x003fe20000410000 */
[----:B------:R-:W-:-:S03]  /*1c70*/  FMUL.FTZ R5, R5, 0.5 ;  /* 0x3f00000005057820 */ /* 0x000fc60000410000 */
[----:B------:R-:W-:-:S04]  /*1c80*/  FFMA R4, -R47, R47, R4 ;  /* 0x0000002f2f047223 */ /* 0x000fc80000000104 */
[----:B------:R-:W-:Y:S02]  /*1c90*/  FFMA R47, R4, R5, R47 ;  /* 0x00000005042f7223 */ /* 0x000fe4000000002f */
.L_x_689:
[----:B------:R-:W-:Y:S05]  /*1ca0*/  BSYNC B3 ;  /* 0x0000000000037941 */ /* 0x000fea0003800000 */
.L_x_687:
[----:B------:R-:W-:Y:S01]  /*1cb0*/  FSETP.GT.AND P2, PT, R47, RZ, PT ;  /* 0x000000ff2f00720b */ /* 0x000fe20003f44000 */
[----:B------:R-:W-:Y:S01]  /*1cc0*/  BSSY B5, `(.L_x_690) ;  /* 0x0000030000057945 */ /* 0x000fe20003800000 */
[----:B------:R-:W-:Y:S01]  /*1cd0*/  MOV R4, RZ ;  /* 0x000000ff00047202 */ /* 0x000fe20000000f00 */
        /* <DEDUP_REMOVED lines=12> */
[----:B------:R-:W-:Y:S02]  /*1da0*/  MOV R46, 0x1dc0 ;  /* 0x00001dc0002e7802 */ /* 0x000fe40000000f00 */
[----:B------:R-:W-:Y:S05]  /*1db0*/  CALL.REL.NOINC `($__internal_17_$__cuda_sm3x_div_rn_noftz_f32_slowpath) ;  /* 0x0000092000007944 */ /* 0x000fea0003c00000 */
[----:B0-----:R-:W-:Y:S02]  /*1dc0*/  MOV R48, R3 ;  /* 0x0000000300307202 */ /* 0x001fe40000000f00 */
.L_x_693:
[----:B------:R-:W-:Y:S05]  /*1dd0*/  BSYNC B6 ;  /* 0x0000000000067941 */ /* 0x000fea0003800000 */
.L_x_692:
        /* <DEDUP_REMOVED lines=14> */
.L_x_695:
[----:B------:R-:W-:Y:S05]  /*1ec0*/  BSYNC B6 ;  /* 0x0000000000067941 */ /* 0x000fea0003800000 */
.L_x_694:
        /* <DEDUP_REMOVED lines=14> */
.L_x_696:
[----:B------:R-:W-:Y:S05]  /*1fb0*/  BSYNC B6 ;  /* 0x0000000000067941 */ /* 0x000fea0003800000 */
.L_x_691:
[----:B------:R-:W-:Y:S05]  /*1fc0*/  BSYNC B5 ;  /* 0x0000000000057941 */ /* 0x000fea0003800000 */
.L_x_690:
[----:B------:R-:W-:Y:S01]  /*1fd0*/  FADD R47, RZ, -R47 ;  /* 0x8000002fff2f7221 */ /* 0x000fe20000000000 */
[----:B------:R-:W-:Y:S01]  /*1fe0*/  FADD R15, R32, R15 ;  /* 0x0000000f200f7221 */ /* 0x000fe20000000000 */
[C---:B------:R-:W-:Y:S01]  /*1ff0*/  FMUL R0, R50.reuse, R43 ;  /* 0x0000002b32007220 */ /* 0x040fe20000400000 */
[----:B------:R-:W-:Y:S01]  /*2000*/  FMUL R14, R50, R14 ;  /* 0x0000000e320e7220 */ /* 0x000fe20000400000 */
[----:B------:R-:W-:Y:S01]  /*2010*/  FMUL R47, R47, c[0x0][0x2b4] ;  /* 0x0000ad002f2f7a20 */ /* 0x000fe20000400000 */
[----:B------:R-:W0:Y:S01]  /*2020*/  MUFU.RCP R2, R15 ;  /* 0x0000000f00027308 */ /* 0x000e220000001000 */
[----:B------:R-:W-:Y:S03]  /*2030*/  BSSY B5, `(.L_x_697) ;  /* 0x0000013000057945 */ /* 0x000fe60003800000 */
[----:B------:R-:W-:-:S04]  /*2040*/  FSETP.GT.AND P2, PT, R0, R47, PT ;  /* 0x0000002f0000720b */ /* 0x000fc80003f44000 */
[----:B------:R-:W-:Y:S01]  /*2050*/  FSEL R47, R0, R47, P2 ;  /* 0x0000002f002f7208 */ /* 0x000fe20001000000 */
[----:B------:R-:W-:-:S04]  /*2060*/  FMUL R0, R50, R45 ;  /* 0x0000002d32007220 */ /* 0x000fc80000400000 */
[C---:B------:R-:W-:Y:S01]  /*2070*/  FFMA R3, R47.reuse, R4, -R14 ;  /* 0x000000042f037223 */ /* 0x040fe2000000080e */
[----:B------:R-:W-:Y:S01]  /*2080*/  FFMA R0, R47, R49, -R0 ;  /* 0x000000312f007223 */ /* 0x000fe20000000800 */
[----:B0-----:R-:W-:Y:S02]  /*2090*/  FFMA R5, -R15, R2, 1 ;  /* 0x3f8000000f057423 */ /* 0x001fe40000000102 */
[----:B------:R-:W0:Y:S02]  /*20a0*/  FCHK P2, R3, R15 ;  /* 0x0000000f03007302 */ /* 0x000e240000040000 */
[----:B------:R-:W-:Y:S01]  /*20b0*/  FFMA R14, R2, R5, R2 ;  /* 0x00000005020e7223 */ /* 0x000fe20000000002 */
[----:B------:R-:W-:-:S03]  /*20c0*/  FMUL R5, R50, R44 ;  /* 0x0000002c32057220 */ /* 0x000fc60000400000 */
[----:B------:R-:W-:Y:S01]  /*20d0*/  FFMA R51, R3, R14, RZ ;  /* 0x0000000e03337223 */ /* 0x000fe200000000ff */
[----:B------:R-:W-:-:S03]  /*20e0*/  FFMA R2, R47, R48, -R5 ;  /* 0x000000302f027223 */ /* 0x000fc60000000805 */
[----:B------:R-:W-:-:S04]  /*20f0*/  FFMA R4, -R15, R51, R3 ;  /* 0x000000330f047223 */ /* 0x000fc80000000103 */
[----:B------:R-:W-:Y:S01]  /*2100*/  FFMA R14, R14, R4, R51 ;  /* 0x000000040e0e7223 */ /* 0x000fe20000000033 */
[----:B0-----:R-:W-:Y:S05]  /*2110*/  @!P2 BRA `(.L_x_698) ;  /* 0x000000400000a947 */ /* 0x001fea0003800000 */
[----:B------:R-:W-:Y:S01]  /*2120*/  IMAD.MOV.U32 R4, RZ, RZ, R15 ;  /* 0x000000ffff047224 */ /* 0x000fe200078e000f */
[----:B------:R-:W-:Y:S02]  /*2130*/  MOV R46, 0x2150 ;  /* 0x00002150002e7802 */ /* 0x000fe40000000f00 */
[----:B------:R-:W-:Y:S05]  /*2140*/  CALL.REL.NOINC `($__internal_17_$__cuda_sm3x_div_rn_noftz_f32_slowpath) ;  /* 0x0000059000007944 */ /* 0x000fea0003c00000 */
[----:B0-----:R-:W-:Y:S02]  /*2150*/  MOV R14, R3 ;  /* 0x00000003000e7202 */ /* 0x001fe40000000f00 */
.L_x_698:
[----:B------:R-:W-:Y:S05]  /*2160*/  BSYNC B5 ;  /* 0x0000000000057941 */ /* 0x000fea0003800000 */
.L_x_697:
        /* <DEDUP_REMOVED lines=12> */
[----:B------:R-:W-:Y:S05]  /*2230*/  CALL.REL.NOINC `($__internal_17_$__cuda_sm3x_div_rn_noftz_f32_slowpath) ;  /* 0x000004a000007944 */ /* 0x000fea0003c00000 */
[----:B0-----:R-:W-:Y:S02]  /*2240*/  IMAD.MOV.U32 R45, RZ, RZ, R3 ;  /* 0x000000ffff2d7224 */ /* 0x001fe400078e0003 */
.L_x_700:
[----:B------:R-:W-:Y:S05]  /*2250*/  BSYNC B5 ;  /* 0x0000000000057941 */ /* 0x000fea0003800000 */
.L_x_699:
        /* <DEDUP_REMOVED lines=12> */
[----:B------:R-:W-:Y:S05]  /*2320*/  CALL.REL.NOINC `($__internal_17_$__cuda_sm3x_div_rn_noftz_f32_slowpath) ;  /* 0x000003b000007944 */ /* 0x000fea0003c00000 */
[----:B0-----:R-:W-:Y:S02]  /*2330*/  MOV R0, R3 ;  /* 0x0000000300007202 */ /* 0x001fe40000000f00 */
.L_x_702:
[----:B------:R-:W-:Y:S05]  /*2340*/  BSYNC B5 ;  /* 0x0000000000057941 */ /* 0x000fea0003800000 */
.L_x_701:
[C---:B------:R-:W-:Y:S01]  /*2350*/  FFMA R46, R32.reuse, R14, R23 ;  /* 0x0000000e202e7223 */ /* 0x040fe20000000017 */
[C---:B------:R-:W-:Y:S01]  /*2360*/  FFMA R45, R32.reuse, R45, R22 ;  /* 0x0000002d202d7223 */ /* 0x040fe20000000016 */
[----:B------:R-:W-:Y:S02]  /*2370*/  FFMA R44, R32, R0, R21 ;  /* 0x00000000202c7223 */ /* 0x000fe40000000015 */
.L_x_680:
[----:B------:R-:W-:Y:S05]  /*2380*/  BSYNC B2 ;  /* 0x0000000000027941 */ /* 0x000fea0003800000 */
.L_x_679:
[----:B------:R-:W-:Y:S02]  /*2390*/  FSEL R15, R43, R18, P1 ;  /* 0x000000122b0f7208 */ /* 0x000fe40000800000 */
[----:B------:R-:W-:Y:S02]  /*23a0*/  FSEL R14, R44, R21, P1 ;  /* 0x000000152c0e7208 */ /* 0x000fe40000800000 */
[----:B------:R-:W-:Y:S02]  /*23b0*/  FSEL R49, R45, R22, P1 ;  /* 0x000000162d317208 */ /* 0x000fe40000800000 */
[----:B------:R-:W-:-:S02]  /*23c0*/  FSEL R0, R46, R23, P1 ;  /* 0x000000172e007208 */ /* 0x000fc40000800000 */
.L_x_675:
[----:B------:R-:W-:Y:S05]  /*23d0*/  BSYNC B1 ;  /* 0x0000000000017941 */ /* 0x000fea0003800000 */
.L_x_674:
[----:B------:R-:W-:Y:S02]  /*23e0*/  FSEL R18, R15, R18, P0 ;  /* 0x000000120f127208 */ /* 0x000fe40000000000 */
[----:B------:R-:W-:-:S02]  /*23f0*/  FSEL R21, R14, R21, P0 ;  /* 0x000000150e157208 */ /* 0x000fc40000000000 */
[----:B------:R-:W-:Y:S02]  /*2400*/  FSEL R22, R49, R22, P0 ;  /* 0x0000001631167208 */ /* 0x000fe40000000000 */
[----:B------:R-:W-:Y:S02]  /*2410*/  FSEL R23, R0, R23, P0 ;  /* 0x0000001700177208 */ /* 0x000fe40000000000 */
[----:B------:R-:W-:Y:S01]  /*2420*/  IADD3 R37, R37, 0x1, RZ ;  /* 0x0000000125257810 */ /* 0x000fe20007ffe0ff */
[----:B------:R-:W-:Y:S05]  /*2430*/  BRA `(.L_x_703) ;  /* 0xffffe92000007947 */ /* 0x000fea000383ffff */
.L_x_672:
[----:B------:R-:W-:Y:S05]  /*2440*/  BSYNC B0 ;  /* 0x0000000000007941 */ /* 0x000fea0003800000 */
.L_x_668:
[----:B------:R-:W-:Y:S01]  /*2450*/  IADD3 R16, P0, R16, UR6, RZ ;  /* 0x0000000610107c10 */ /* 0x000fe2000ff1e0ff */
[----:B------:R-:W-:Y:S01]  /*2460*/  IMAD R20, R20, c[0x0][0x2e0], RZ ;  /* 0x0000b80014147a24 */ /* 0x000fe200078e02ff */
[----:B------:R-:W-:Y:S01]  /*2470*/  FMUL R23, R23, c[0x0][0x2b8] ;  /* 0x0000ae0017177a20 */ /* 0x000fe20000400000 */
[----:B------:R-:W-:Y:S01]  /*2480*/  IMAD.MOV.U32 R2, RZ, RZ, c[0x0][0x2e0] ;  /* 0x0000b800ff027624 */ /* 0x000fe200078e00ff */
[----:B------:R-:W-:Y:S01]  /*2490*/  IADD3.X R17, R17, UR4, RZ, P0, !PT ;  /* 0x0000000411117c10 */ /* 0x000fe200087fe4ff */
[C---:B------:R-:W-:Y:S01]  /*24a0*/  IMAD R5, R19.reuse, UR12, R20 ;  /* 0x0000000c13057c24 */ /* 0x040fe2000f8e0214 */
[----:B------:R-:W-:Y:S01]  /*24b0*/  ISETP.GE.U32.AND P0, PT, R16, c[0x0][0x178], PT ;  /* 0x00005e0010007a0c */ /* 0x000fe20003f06070 */
[----:B------:R-:W-:Y:S01]  /*24c0*/  IMAD.WIDE.U32 R2, R19, R2, c[0x0][0x2c0] ;  /* 0x0000b00013027625 */ /* 0x000fe200078e0002 */
[----:B------:R-:W-:-:S02]  /*24d0*/  FMUL R21, R21, c[0x0][0x2b8] ;  /* 0x0000ae0015157a20 */ /* 0x000fc40000400000 */
[----:B------:R-:W-:Y:S02]  /*24e0*/  ISETP.GE.U32.AND.EX P0, PT, R17, c[0x0][0x17c], PT, P0 ;  /* 0x00005f0011007a0c */ /* 0x000fe40003f06100 */
[----:B------:R-:W-:Y:S01]  /*24f0*/  IADD3 R3, R3, R5, RZ ;  /* 0x0000000503037210 */ /* 0x000fe20007ffe0ff */
[----:B------:R-:W-:-:S04]  /*2500*/  FMUL R5, R22, c[0x0][0x2b8] ;  /* 0x0000ae0016057a20 */ /* 0x000fc80000400000 */
[----:B------:R0:W-:Y:S04]  /*2510*/  RED.E.ADD.F32.FTZ.RN.STRONG.GPU [R2.64], R23 ;  /* 0x000000170200798e */ /* 0x0001e8000c10e790 */
[----:B------:R0:W-:Y:S04]  /*2520*/  RED.E.ADD.F32.FTZ.RN.STRONG.GPU [R2.64+0x4], R5 ;  /* 0x000004050200798e */ /* 0x0001e8000c10e790 */
[----:B------:R0:W-:Y:S01]  /*2530*/  RED.E.ADD.F32.FTZ.RN.STRONG.GPU [R2.64+0x8], R21 ;  /* 0x000008150200798e */ /* 0x0001e2000c10e790 */
[----:B------:R-:W-:Y:S01]  /*2540*/  @P0 CALL.REL.NOINC `(.L_x_704) ;  /* 0x0000001000000944 */ /* 0x000fe20003c00000 */
[----:B------:R-:W-:Y:S05]  /*2550*/  BRA `(.L_x_705) ;  /* 0xffffdc5000007947 */ /* 0x000fea000383ffff */
.L_x_704:
[----:B------:R-:W-:Y:S05]  /*2560*/  EXIT ;  /* 0x000000000000794d */ /* 0x000fea0003800000 */
        .weak           $__internal_16_$__cuda_sm20_sqrt_rn_f32_slowpath
        .type           $__internal_16_$__cuda_sm20_sqrt_rn_f32_slowpath,@function
        .size           $__internal_16_$__cuda_sm20_sqrt_rn_f32_slowpath,($__internal_17_$__cuda_sm3x_div_rn_noftz_f32_slowpath - $__internal_16_$__cuda_sm20_sqrt_rn_f32_slowpath)
$__internal_16_$__cuda_sm20_sqrt_rn_f32_slowpath:
[----:B------:R-:W-:-:S13]  /*2570*/  LOP3.LUT P2, RZ, R4, 0x7fffffff, RZ, 0xc0, !PT ;  /* 0x7fffffff04ff7812 */ /* 0x000fda000784c0ff */
[----:B------:R-:W-:Y:S01]  /*2580*/  @!P2 IMAD.MOV.U32 R5, RZ, RZ, R4 ;  /* 0x000000ffff05a224 */ /* 0x000fe200078e0004 */
        /* <DEDUP_REMOVED lines=15> */
[----:B------:R-:W-:-:S03]  /*2680*/  @!P2 IMAD.MOV.U32 R5, RZ, RZ, R4 ;  /* 0x000000ffff05a224 */ /* 0x000fc600078e0004 */
[----:B------:R-:W-:-:S05]  /*2690*/  @P2 FMUL.FTZ R5, R52, 2.3283064365386962891e-10 ;  /* 0x2f80000034052820 */ /* 0x000fca0000410000 */
.L_x_706:
[----:B------:R-:W-:Y:S01]  /*26a0*/  MOV R49, R5 ;  /* 0x0000000500317202 */ /* 0x000fe20000000f00 */
[----:B------:R-:W-:Y:S01]  /*26b0*/  IMAD.MOV.U32 R4, RZ, RZ, R51 ;  /* 0x000000ffff047224 */ /* 0x000fe200078e0033 */
[----:B------:R-:W-:-:S04]  /*26c0*/  MOV R5, 0x0 ;  /* 0x0000000000057802 */ /* 0x000fc80000000f00 */
[----:B------:R-:W-:Y:S05]  /*26d0*/  RET.REL.NODEC R4 `(my_solve_particle_particle_contacts_cuda_kernel_forward) ;  /* 0xffffd92004007950 */ /* 0x000fea0003c3ffff */
        .weak           $__internal_17_$__cuda_sm3x_div_rn_noftz_f32_slowpath
        .type           $__internal_17_$__cuda_sm3x_div_rn_noftz_f32_slowpath,@function
        .size           $__internal_17_$__cuda_sm3x_div_rn_noftz_f32_slowpath,(.L_x_1187 - $__internal_17_$__cuda_sm3x_div_rn_noftz_f32_slowpath)
$__internal_17_$__cuda_sm3x_div_rn_noftz_f32_slowpath:
        /* <DEDUP_REMOVED lines=9> */
[----:B------:R-:W-:Y:S01]  /*2770*/  @!P2 IMAD.MOV.U32 R5, RZ, RZ, RZ ;  /* 0x000000ffff05a224 */ /* 0x000fe200078e00ff */
        /* <DEDUP_REMOVED lines=20> */
[----:B------:R-:W-:Y:S01]  /*28c0*/  @!P2 IMAD.MOV.U32 R5, RZ, RZ, -0x40 ;  /* 0xffffffc0ff05a424 */ /* 0x000fe200078e00ff */
[----:B------:R-:W-:Y:S01]  /*28d0*/  @!P2 FFMA R3, R3, 1.84467440737095516160e+19, RZ ;  /* 0x5f8000000303a823 */ /* 0x000fe200000000ff */
[----:B------:R-:W-:-:S03]  /*28e0*/  @!P3 FFMA R4, R4, 1.84467440737095516160e+19, RZ ;  /* 0x5f8000000404b823 */ /* 0x000fc600000000ff */
[----:B------:R-:W-:Y:S02]  /*28f0*/  @!P3 IADD3 R5, R5, 0x40, RZ ;  /* 0x000000400505b810 */ /* 0x000fe40007ffe0ff */
.L_x_708:
[----:B------:R-:W-:Y:S01]  /*2900*/  LEA R53, R51, 0xc0800000, 0x17 ;  /* 0xc080000033357811 */ /* 0x000fe200078eb8ff */
[----:B------:R-:W-:Y:S01]  /*2910*/  BSSY B4, `(.L_x_713) ;  /* 0x0000036000047945 */ /* 0x000fe20003800000 */
[----:B------:R-:W-:Y:S02]  /*2920*/  IADD3 R52, R52, -0x7f, RZ ;  /* 0xffffff8134347810 */ /* 0x000fe40007ffe0ff */
[----:B------:R-:W-:Y:S02]  /*2930*/  IADD3 R53, -R53, R4, RZ ;  /* 0x0000000435357210 */ /* 0x000fe40007ffe1ff */
[C---:B------:R-:W-:Y:S01]  /*2940*/  IADD3 R54, R52.reuse, 0x7f, -R51 ;  /* 0x0000007f34367810 */ /* 0x040fe20007ffe833 */
[----:B------:R-:W-:Y:S01]  /*2950*/  IMAD R3, R52, -0x800000, R3 ;  /* 0xff80000034037824 */ /* 0x000fe200078e0203 */
[----:B------:R-:W0:Y:S01]  /*2960*/  MUFU.RCP R55, R53 ;  /* 0x0000003500377308 */ /* 0x000e220000001000 */
[----:B------:R-:W-:Y:S02]  /*2970*/  FADD.FTZ R4, -R53, -RZ ;  /* 0x800000ff35047221 */ /* 0x000fe40000010100 */
[----:B------:R-:W-:-:S02]  /*2980*/  IMAD.IADD R54, R54, 0x1, R5 ;  /* 0x0000000136367824 */ /* 0x000fc400078e0205 */
        /* <DEDUP_REMOVED lines=20> */
[CCC-:B------:R-:W-:Y:S01]  /*2ad0*/  FFMA.RP R51, R52.reuse, R56.reuse, R5.reuse ;  /* 0x0000003834337223 */ /* 0x1c0fe20000008005 */
[CCC-:B------:R-:W-:Y:S01]  /*2ae0*/  FFMA.RM R54, R52.reuse, R56.reuse, R5.reuse ;  /* 0x0000003834367223 */ /* 0x1c0fe20000004005 */
[----:B------:R-:W-:Y:S01]  /*2af0*/  FFMA.RZ R5, R52, R56, R5 ;  /* 0x0000003834057223 */ /* 0x000fe2000000c005 */
[C---:B------:R-:W-:Y:S02]  /*2b00*/  IADD3 R52, R4.reuse, 0x20, RZ ;  /* 0x0000002004347810 */ /* 0x040fe40007ffe0ff */
[C---:B------:R-:W-:Y:S02]  /*2b10*/  ISETP.NE.AND P4, PT, R4.reuse, RZ, PT ;  /* 0x000000ff0400720c */ /* 0x040fe40003f85270 */
[----:B------:R-:W-:Y:S02]  /*2b20*/  LOP3.LUT R5, R5, 0x7fffff, RZ, 0xc0, !PT ;  /* 0x007fffff05057812 */ /* 0x000fe400078ec0ff */
[----:B------:R-:W-:Y:S01]  /*2b30*/  ISETP.NE.AND P3, PT, R4, RZ, PT ;  /* 0x000000ff0400720c */ /* 0x000fe20003f65270 */
[----:B------:R-:W-:Y:S01]  /*2b40*/  IMAD.MOV R4, RZ, RZ, -R4 ;  /* 0x000000ffff047224 */ /* 0x000fe200078e0a04 */
[----:B------:R-:W-:-:S02]  /*2b50*/  LOP3.LUT R5, R5, 0x800000, RZ, 0xfc, !PT ;  /* 0x0080000005057812 */ /* 0x000fc400078efcff */
[----:B------:R-:W-:Y:S02]  /*2b60*/  FSETP.NEU.FTZ.AND P2, PT, R51, R54, PT ;  /* 0x000000363300720b */ /* 0x000fe40003f5d000 */
[----:B------:R-:W-:Y:S02]  /*2b70*/  SHF.L.U32 R52, R5, R52, RZ ;  /* 0x0000003405347219 */ /* 0x000fe400000006ff */
        /* <DEDUP_REMOVED lines=11> */
.L_x_715:
[----:B------:R-:W-:-:S04]  /*2c30*/  LOP3.LUT R3, R3, 0x80000000, RZ, 0xc0, !PT ;  /* 0x8000000003037812 */ /* 0x000fc800078ec0ff */
[----:B------:R-:W-:Y:S01]  /*2c40*/  LOP3.LUT R3, R3, 0x7f800000, RZ, 0xfc, !PT ;  /* 0x7f80000003037812 */ /* 0x000fe200078efcff */
[----:B------:R-:W-:Y:S05]  /*2c50*/  BRA `(.L_x_716) ;  /* 0x0000001000007947 */ /* 0x000fea0003800000 */
.L_x_714:
[----:B------:R-:W-:Y:S02]  /*2c60*/  IMAD R3, R54, 0x800000, R3 ;  /* 0x0080000036037824 */ /* 0x000fe400078e0203 */
.L_x_716:
[----:B------:R-:W-:Y:S05]  /*2c70*/  BSYNC B4 ;  /* 0x0000000000047941 */ /* 0x000fea0003800000 */
.L_x_713:
[----:B------:R-:W-:Y:S05]  /*2c80*/  BRA `(.L_x_717) ;  /* 0x0000008000007947 */ /* 0x000fea0003800000 */
.L_x_712:
[----:B------:R-:W-:-:S04]  /*2c90*/  LOP3.LUT R3, R4, 0x80000000, R3, 0x48, !PT ;  /* 0x8000000004037812 */ /* 0x000fc800078e4803 */
[----:B------:R-:W-:Y:S01]  /*2ca0*/  LOP3.LUT R3, R3, 0x7f800000, RZ, 0xfc, !PT ;  /* 0x7f80000003037812 */ /* 0x000fe200078efcff */
[----:B------:R-:W-:Y:S05]  /*2cb0*/  BRA `(.L_x_717) ;  /* 0x0000005000007947 */ /* 0x000fea0003800000 */
.L_x_711:
[----:B------:R-:W-:Y:S01]  /*2cc0*/  LOP3.LUT R3, R4, 0x80000000, R3, 0x48, !PT ;  /* 0x8000000004037812 */ /* 0x000fe200078e4803 */
[----:B------:R-:W-:Y:S05]  /*2cd0*/  BRA `(.L_x_717) ;  /* 0x0000003000007947 */ /* 0x000fea0003800000 */
.L_x_710:
[----:B------:R-:W0:Y:S01]  /*2ce0*/  MUFU.RSQ R3, -QNAN ;  /* 0xffc0000000037908 */ /* 0x000e220000001400 */
[----:B------:R-:W-:Y:S05]  /*2cf0*/  BRA `(.L_x_717) ;  /* 0x0000001000007947 */ /* 0x000fea0003800000 */
.L_x_709:
[----:B------:R-:W-:Y:S02]  /*2d00*/  FADD.FTZ R3, R3, R4 ;  /* 0x0000000403037221 */ /* 0x000fe40000010000 */
.L_x_717:
[----:B------:R-:W-:Y:S05]  /*2d10*/  BSYNC B3 ;  /* 0x0000000000037941 */ /* 0x000fea0003800000 */
.L_x_707:
[----:B------:R-:W-:Y:S01]  /*2d20*/  MOV R4, R46 ;  /* 0x0000002e00047202 */ /* 0x000fe20000000f00 */
[----:B------:R-:W-:-:S04]  /*2d30*/  IMAD.MOV.U32 R5, RZ, RZ, 0x0 ;  /* 0x00000000ff057424 */ /* 0x000fc800078e00ff */
[----:B------:R-:W-:Y:S05]  /*2d40*/  RET.REL.NODEC R4 `(my_solve_particle_particle_contacts_cuda_kernel_forward) ;  /* 0xffffd2b004007950 */ /* 0x000fea0003c3ffff */
.L_x_718:
        /* <DEDUP_REMOVED lines=11> */
.L_x_1187:


//--------------------- .text.my_solve_particle_ground_contacts_cuda_kernel_backward --------------------------
	.section	.text.my_solve_particle_ground_contacts_cuda_kernel_backward,"ax",@progbits
	.sectioninfo	@"SHI_REGISTERS=56"
	.align	128
        .global         my_solve_particle_ground_contacts_cuda_kernel_backward
        .type           my_solve_particle_ground_contacts_cuda_kernel_backward,@function
        .size           my_solve_particle_ground_contacts_cuda_kernel_backward,(.L_x_1190 - my_solve_particle_ground_contacts_cuda_kernel_backward)
        .other          my_solve_particle_ground_contacts_cuda_kernel_backward,@"STO_CUDA_ENTRY STV_DEFAULT"
my_solve_particle_ground_contacts_cuda_kernel_backward:
.text.my_solve_particle_ground_contacts_cuda_kernel_backward:
        /* <DEDUP_REMOVED lines=9> */
[----:B------:R-:W-:Y:S01]  /*0090*/  BSSY B3, `(.L_x_719) ;  /* 0x0000299000037945 */ /* 0x000fe20003800000 */
[----:B------:R-:W-:Y:S01]  /*00a0*/  ULDC.64 UR8, c[0x0][0x2b8] ;  /* 0x0000ae0000087ab9 */ /* 0x000fe20000000a00 */
[----:B------:R-:W-:Y:S01]  /*00b0*/  MOV R40, R38 ;  /* 0x0000002600287202 */ /* 0x000fe20000000f00 */
[----:B------:R-:W-:Y:S02]  /*00c0*/  ULDC.64 UR4, c[0x0][0x2b0] ;  /* 0x0000ac0000047ab9 */ /* 0x000fe40000000a00 */
[----:B------:R-:W-:Y:S02]  /*00d0*/  USHF.R.S32.HI UR14, URZ, 0x1f, UR20 ;  /* 0x0000001f3f0e7899 */ /* 0x000fe40008011414 */
[----:B------:R-:W-:Y:S02]  /*00e0*/  UIADD3 UR23, UP2, UR20, UR8, URZ ;  /* 0x0000000814177290 */ /* 0x000fe4000ff5e03f */
[----:B------:R-:W-:-:S02]  /*00f0*/  UIADD3 UR27, UP0, UR20, UR4, URZ ;  /* 0x00000004141b7290 */ /* 0x000fc4000ff1e03f */
[----:B------:R-:W-:Y:S02]  /*0100*/  ULDC UR19, c[0x0][0x478] ;  /* 0x00011e0000137ab9 */ /* 0x000fe40000000800 */
[----:B------:R-:W-:Y:S02]  /*0110*/  ULDC.64 UR6, c[0x0][0x458] ;  /* 0x0001160000067ab9 */ /* 0x000fe40000000a00 */
[----:B------:R-:W-:Y:S02]  /*0120*/  UIADD3 UR25, UP1, UR19, UR6, URZ ;  /* 0x0000000613197290 */ /* 0x000fe4000ff3e03f */
[----:B------:R-:W-:Y:S02]  /*0130*/  UIADD3.X UR24, UR14, UR9, URZ, UP2, !UPT ;  /* 0x000000090e187290 */ /* 0x000fe400097fe43f */
[----:B------:R-:W-:Y:S02]  /*0140*/  UMOV UR10, 0x3 ;  /* 0x00000003000a7882 */ /* 0x000fe40000000000 */
[----:B------:R-:W-:-:S02]  /*0150*/  ULDC.64 UR12, c[0x0][0x458] ;  /* 0x00011600000c7ab9 */ /* 0x000fc40000000a00 */
[----:B------:R-:W-:Y:S02]  /*0160*/  ULDC UR33, c[0x0][0x2d0] ;  /* 0x0000b40000217ab9 */ /* 0x000fe40000000800 */
[----:B------:R-:W-:Y:S02]  /*0170*/  UIADD3.X UR28, UR14, UR5, URZ, UP0, !UPT ;  /* 0x000000050e1c7290 */ /* 0x000fe400087fe43f */
[----:B------:R-:W-:Y:S02]  /*0180*/  ULDC.64 UR8, c[0x0][0x2b8] ;  /* 0x0000ae0000087ab9 */ /* 0x000fe40000000a00 */
[----:B------:R-:W-:Y:S02]  /*0190*/  UMOV UR21, 0x2 ;  /* 0x0000000200157882 */ /* 0x000fe40000000000 */
[----:B------:R-:W-:Y:S02]  /*01a0*/  UIMAD.WIDE UR30, UR19, UR10, UR12 ;  /* 0x0000000a131e72a5 */ /* 0x000fe4000f8e020c */
[----:B------:R-:W-:-:S02]  /*01b0*/  UIADD3 UR34, UP0, UR27, UR33, URZ ;  /* 0x000000211b227290 */ /* 0x000fc4000ff1e03f */
[----:B------:R-:W-:Y:S02]  /*01c0*/  ULDC UR29, c[0x0][0x380] ;  /* 0x0000e000001d7ab9 */ /* 0x000fe40000000800 */
[----:B------:R-:W-:Y:S02]  /*01d0*/  UIMAD.WIDE UR10, UR20, UR10, UR8 ;  /* 0x0000000a140a72a5 */ /* 0x000fe4000f8e0208 */
[----:B------:R-:W-:Y:S02]  /*01e0*/  ULEA.HI.X.SX32 UR26, UR19, UR7, 0x1, UP1 ;  /* 0x00000007131a7291 */ /* 0x000fe400088f0e3f */
[----:B------:R-:W-:Y:S02]  /*01f0*/  ULDC UR22, c[0x0][0x310] ;  /* 0x0000c40000167ab9 */ /* 0x000fe40000000800 */
[----:B------:R-:W-:Y:S02]  /*0200*/  UIMAD.WIDE UR8, UR20, UR21, UR8 ;  /* 0x00000015140872a5 */ /* 0x000fe4000f8e0208 */
[----:B------:R-:W-:-:S02]  /*0210*/  ULDC UR6, c[0x0][0x0] ;  /* 0x0000000000067ab9 */ /* 0x000fc40000000800 */
[----:B------:R-:W-:Y:S02]  /*0220*/  ULDC UR7, c[0x0][0xc] ;  /* 0x0000030000077ab9 */ /* 0x000fe40000000800 */
[----:B------:R-:W-:Y:S02]  /*0230*/  UIMAD.WIDE UR12, UR19, UR21, UR12 ;  /* 0x00000015130c72a5 */ /* 0x000fe4000f8e020c */
[----:B------:R-:W-:Y:S02]  /*0240*/  USHF.R.S32.HI UR20, URZ, 0x1f, UR29 ;  /* 0x0000001f3f147899 */ /* 0x000fe4000801141d */
[----:B------:R-:W-:Y:S02]  /*0250*/  USHF.R.S32.HI UR19, URZ, 0x1f, UR22 ;  /* 0x0000001f3f137899 */ /* 0x000fe40008011416 */
[----:B------:R-:W-:Y:S02]  /*0260*/  UIADD3.X UR29, UR14, UR28, URZ, UP0, !UPT ;  /* 0x0000001c0e1d7290 */ /* 0x000fe400087fe43f */
[----:B------:R-:W-:-:S02]  /*0270*/  UIMAD.WIDE.U32 UR6, UR6, UR7, URZ ;  /* 0x00000007060672a5 */ /* 0x000fc4000f8e003f */
[----:B------:R-:W-:Y:S02]  /*0280*/  UIADD3 UR22, UP0, UR34, UR33, URZ ;  /* 0x0000002122167290 */ /* 0x000fe4000ff1e03f */
[----:B------:R-:W-:Y:S02]  /*0290*/  ULDC UR32, c[0x0][0x348] ;  /* 0x0000d20000207ab9 */ /* 0x000fe40000000800 */
[----:B------:R-:W-:Y:S02]  /*02a0*/  ULDC UR5, c[0x0][0x280] ;  /* 0x0000a00000057ab9 */ /* 0x000fe40000000800 */
[----:B------:R-:W-:Y:S02]  /*02b0*/  UMOV UR4, URZ ;  /* 0x0000003f00047c82 */ /* 0x000fe40008000000 */
        /* <DEDUP_REMOVED lines=10> */
[----:B------:R-:W-:Y:S02]  /*0360*/  UIADD3 UR4, UR7, UR4, URZ ;  /* 0x0000000407047290 */ /* 0x000fe4000fffe03f */
[----:B------:R-:W-:Y:S02]  /*0370*/  UIADD3.X UR14, UR14, UR29, URZ, UP0, !UPT ;  /* 0x0000001d0e0e7290 */ /* 0x000fe400087fe43f */
[----:B------:R-:W-:Y:S02]  /*0380*/  ULDC.64 UR32, c[0x0][0x118] ;  /* 0x0000460000207ab9 */ /* 0x000fe40000000a00 */
.L_x_778:
[----:B------:R-:W-:Y:S02]  /*0390*/  SHF.R.S32.HI R38, RZ, 0x1f, R40 ;  /* 0x0000001fff267819 */ /* 0x000fe40000011428 */
[----:B0-----:R-:W-:-:S03]  /*03a0*/  MOV R3, c[0x0][0x280] ;  /* 0x0000a00000037a02 */ /* 0x001fc60000000f00 */
[----:B------:R-:W-:Y:S02]  /*03b0*/  IMAD R5, R38, c[0x0][0x280], RZ ;  /* 0x0000a00026057a24 */ /* 0x000fe400078e02ff */
[----:B------:R-:W-:-:S04]  /*03c0*/  IMAD.WIDE.U32 R2, R40, R3, c[0x0][0x260] ;  /* 0x0000980028027625 */ /* 0x000fc800078e0003 */
[----:B------:R-:W-:-:S05]  /*03d0*/  IMAD R5, R40, UR5, R5 ;  /* 0x0000000528057c24 */ /* 0x000fca000f8e0205 */
[----:B------:R-:W-:-:S05]  /*03e0*/  IADD3 R3, R3, R5, RZ ;  /* 0x0000000503037210 */ /* 0x000fca0007ffe0ff */
[----:B------:R-:W2:Y:S01]  /*03f0*/  LDG.E R2, [R2.64] ;  /* 0x0000002002027981 */ /* 0x000ea2000c1e1900 */
[----:B------:R-:W-:Y:S01]  /*0400*/  YIELD ;  /* 0x0000000000007946 */ /* 0x000fe20003800000 */
[----:B------:R-:W-:Y:S01]  /*0410*/  BSSY B2, `(.L_x_720) ;  /* 0x000025a000027945 */ /* 0x000fe20003800000 */
[----:B--2---:R-:W-:-:S04]  /*0420*/  LOP3.LUT R0, R2, 0x1, RZ, 0xc0, !PT ;  /* 0x0000000102007812 */ /* 0x004fc800078ec0ff */
[----:B------:R-:W-:-:S13]  /*0430*/  ISETP.NE.U32.AND P0, PT, R0, 0x1, PT ;  /* 0x000000010000780c */ /* 0x000fda0003f05070 */
[----:B-1----:R-:W-:Y:S05]  /*0440*/  @P0 BRA `(.L_x_721) ;  /* 0x0000256000000947 */ /* 0x002fea0003800000 */
[----:B------:R-:W-:Y:S01]  /*0450*/  MOV R3, c[0x0][0x210] ;  /* 0x0000840000037a02 */ /* 0x000fe20000000f00 */
[----:B------:R-:W-:-:S03]  /*0460*/  IMAD R0, R38, c[0x0][0x210], RZ ;  /* 0x0000840026007a24 */ /* 0x000fc600078e02ff */
[----:B------:R-:W-:Y:S01]  /*0470*/  SHF.R.S32.HI R37, RZ, 0x1f, R3 ;  /* 0x0000001fff257819 */ /* 0x000fe20000011403 */
[----:B------:R-:W-:-:S04]  /*0480*/  IMAD.WIDE.U32 R2, R40, R3, c[0x0][0x1f0] ;  /* 0x00007c0028027625 */ /* 0x000fc800078e0003 */
[----:B------:R-:W-:-:S04]  /*0490*/  IMAD R5, R37, R40, R0 ;  /* 0x0000002825057224 */ /* 0x000fc800078e0200 */
[----:B------:R-:W-:-:S05]  /*04a0*/  IMAD.IADD R3, R3, 0x1, R5 ;  /* 0x0000000103037824 */ /* 0x000fca00078e0205 */
[----:B------:R-:W2:Y:S01]  /*04b0*/  LDG.E R10, [R2.64] ;  /* 0x00000020020a7981 */ /* 0x000ea2000c1e1900 */
[----:B------:R-:W-:Y:S01]  /*04c0*/  BSSY B1, `(.L_x_722) ;  /* 0x0000239000017945 */ /* 0x000fe20003800000 */
[----:B------:R-:W-:Y:S02]  /*04d0*/  MOV R13, RZ ;  /* 0x000000ff000d7202 */ /* 0x000fe40000000f00 */
[----:B--2---:R-:W-:-:S13]  /*04e0*/  FSETP.NEU.AND P0, PT, R10, RZ, PT ;  /* 0x000000ff0a00720b */ /* 0x004fda0003f0d000 */
[----:B------:R-:W-:Y:S05]  /*04f0*/  @!P0 BRA `(.L_x_723) ;  /* 0x0000235000008947 */ /* 0x000fea0003800000 */
[----:B------:R-:W-:Y:S01]  /*0500*/  MOV R9, c[0x0][0x1a0] ;  /* 0x0000680000097a02 */ /* 0x000fe20000000f00 */
[----:B------:R-:W-:Y:S01]  /*0510*/  IMAD R0, R38, c[0x0][0x1a0], RZ ;  /* 0x0000680026007a24 */ /* 0x000fe200078e02ff */
[----:B------:R-:W-:Y:S02]  /*0520*/  MOV R5, UR28 ;  /* 0x0000001c00057c02 */ /* 0x000fe40008000f00 */
[----:B------:R-:W-:Y:S01]  /*0530*/  SHF.R.S32.HI R35, RZ, 0x1f, R9 ;  /* 0x0000001fff237819 */ /* 0x000fe20000011409 */
[----:B------:R-:W-:Y:S01]  /*0540*/  IMAD.WIDE.U32 R8, R40, R9, c[0x0][0x180] ;  /* 0x0000600028087625 */ /* 0x000fe200078e0009 */
[----:B------:R-:W-:Y:S02]  /*0550*/  MOV R4, UR27 ;  /* 0x0000001b00047c02 */ /* 0x000fe40008000f00 */
[----:B------:R-:W-:Y:S01]  /*0560*/  MOV R2, c[0x0][0x2b0] ;  /* 0x0000ac0000027a02 */ /* 0x000fe20000000f00 */
[----:B------:R-:W-:Y:S01]  /*0570*/  IMAD R7, R35, R40, R0 ;  /* 0x0000002823077224 */ /* 0x000fe200078e0200 */
[----:B------:R-:W-:Y:S01]  /*0580*/  MOV R3, c[0x0][0x2b4] ;  /* 0x0000ad0000037a02 */ /* 0x000fe20000000f00 */
[----:B------:R-:W-:Y:S01]  /*0590*/  IMAD R11, R38, c[0x0][0x248], RZ ;  /* 0x00009200260b7a24 */ /* 0x000fe200078e02ff */
[----:B------:R0:W2:Y:S01]  /*05a0*/  LDG.E R5, [R4.64] ;  /* 0x0000002004057981 */ /* 0x0000a2000c1e1900 */
[----:B------:R-:W-:Y:S01]  /*05b0*/  IMAD.IADD R9, R9, 0x1, R7 ;  /* 0x0000000109097824 */ /* 0x000fe200078e0207 */
[----:B------:R-:W-:Y:S01]  /*05c0*/  MOV R12, UR34 ;  /* 0x00000022000c7c02 */ /* 0x000fe20008000f00 */
[C---:B------:R-:W-:Y:S01]  /*05d0*/  IMAD.WIDE.U32 R24, R40.reuse, c[0x0][0x248], RZ ;  /* 0x0000920028187a25 */ /* 0x040fe200078e00ff */
[----:B------:R-:W-:Y:S01]  /*05e0*/  MOV R13, UR29 ;  /* 0x0000001d000d7c02 */ /* 0x000fe20008000f00 */
[----:B------:R1:W3:Y:S02]  /*05f0*/  LDG.E R7, [R2.64] ;  /* 0x0000002002077981 */ /* 0x0002e4000c1e1900 */
[----:B------:R-:W-:-:S02]  /*0600*/  IMAD R11, R40, UR15, R11 ;  /* 0x0000000f280b7c24 */ /* 0x000fc4000f8e020b */
[----:B------:R-:W2:Y:S01]  /*0610*/  LDG.E R36, [R8.64+0x4] ;  /* 0x0000042008247981 */ /* 0x000ea2000c1e1900 */
[----:B------:R-:W-:-:S03]  /*0620*/  MOV R15, UR14 ;  /* 0x0000000e000f7c02 */ /* 0x000fc60008000f00 */
[----:B------:R-:W3:Y:S01]  /*0630*/  LDG.E R34, [R8.64] ;  /* 0x0000002008227981 */ /* 0x000ee2000c1e1900 */
[----:B------:R-:W-:Y:S02]  /*0640*/  MOV R14, UR22 ;  /* 0x00000016000e7c02 */ /* 0x000fe40008000f00 */
[----:B------:R-:W-:Y:S01]  /*0650*/  IADD3 R16, P0, R24, c[0x0][0x228], RZ ;  /* 0x00008a0018107a10 */ /* 0x000fe20007f1e0ff */
[----:B-1----:R1:W4:Y:S01]  /*0660*/  LDG.E R3, [R12.64] ;  /* 0x000000200c037981 */ /* 0x002322000c1e1900 */
[----:B------:R-:W-:-:S03]  /*0670*/  IADD3 R33, R25, R11, RZ ;  /* 0x0000000b19217210 */ /* 0x000fc60007ffe0ff */
[----:B------:R-:W4:Y:S01]  /*0680*/  LDG.E R32, [R8.64+0x8] ;  /* 0x0000082008207981 */ /* 0x000f22000c1e1900 */
[----:B------:R-:W-:-:S03]  /*0690*/  IADD3.X R17, R33, c[0x0][0x22c], RZ, P0, !PT ;  /* 0x00008b0021117a10 */ /* 0x000fc600007fe4ff */
[----:B------:R-:W5:Y:S04]  /*06a0*/  LDG.E R15, [R14.64] ;  /* 0x000000200e0f7981 */ /* 0x000f68000c1e1900 */
[----:B------:R0:W5:Y:S01]  /*06b0*/  LDG.E R31, [R16.64] ;  /* 0x00000020101f7981 */ /* 0x000162000c1e1900 */
[----:B------:R-:W-:-:S04]  /*06c0*/  MOV R23, c[0x0][0x1d8] ;  /* 0x0000760000177a02 */ /* 0x000fc80000000f00 */
[----:B------:R-:W-:Y:S01]  /*06d0*/  SHF.R.S32.HI R27, RZ, 0x1f, R23 ;  /* 0x0000001fff1b7819 */ /* 0x000fe20000011417 */
[----:B------:R-:W-:Y:S01]  /*06e0*/  BSSY B0, `(.L_x_724) ;  /* 0x0000191000007945 */ /* 0x000fe20003800000 */
[----:B------:R-:W-:Y:S01]  /*06f0*/  IMAD.MOV.U32 R19, RZ, RZ, RZ ;  /* 0x000000ffff137224 */ /* 0x000fe200078e00ff */
[----:B------:R-:W-:Y:S02]  /*0700*/  MOV R21, RZ ;  /* 0x000000ff00157202 */ /* 0x000fe40000000f00 */
[----:B0-----:R-:W-:Y:S02]  /*0710*/  MOV R17, RZ ;  /* 0x000000ff00117202 */ /* 0x001fe40000000f00 */
[----:B-1----:R-:W-:Y:S02]  /*0720*/  MOV R13, RZ ;  /* 0x000000ff000d7202 */ /* 0x002fe40000000f00 */
[----:B------:R-:W-:Y:S02]  /*0730*/  MOV R4, RZ ;  /* 0x000000ff00047202 */ /* 0x000fe40000000f00 */
[----:B------:R-:W-:-:S02]  /*0740*/  MOV R2, RZ ;  /* 0x000000ff00027202 */ /* 0x000fc40000000f00 */
[----:B------:R-:W-:Y:S01]  /*0750*/  MOV R6, RZ ;  /* 0x000000ff00067202 */ /* 0x000fe20000000f00 */
[----:B--2---:R-:W-:-:S04]  /*0760*/  FMUL R0, R5, R36 ;  /* 0x0000002405007220 */ /* 0x004fc80000400000 */
[----:B---3--:R-:W-:-:S04]  /*0770*/  FFMA R0, R7, R34, R0 ;  /* 0x0000002207007223 */ /* 0x008fc80000000000 */
[----:B----4-:R-:W-:-:S04]  /*0780*/  FFMA R0, R3, R32, R0 ;  /* 0x0000002003007223 */ /* 0x010fc80000000000 */
[----:B-----5:R-:W-:-:S04]  /*0790*/  FADD R30, R0, R15 ;  /* 0x0000000f001e7221 */ /* 0x020fc80000000000 */
[----:B------:R-:W-:-:S05]  /*07a0*/  FADD R29, R30, -R31 ;  /* 0x8000001f1e1d7221 */ /* 0x000fca0000000000 */
[----:B------:R-:W-:-:S04]  /*07b0*/  FMNMX R11, RZ, R29, PT ;  /* 0x0000001dff0b7209 */ /* 0x000fc80003800000 */
[----:B------:R-:W-:Y:S01]  /*07c0*/  FSETP.GT.AND P0, PT, R11, RZ, PT ;  /* 0x000000ff0b00720b */ /* 0x000fe20003f04000 */
[----:B------:R-:W-:Y:S02]  /*07d0*/  IMAD R0, R38, c[0x0][0x1d8], RZ ;  /* 0x0000760026007a24 */ /* 0x000fe400078e02ff */
[----:B------:R-:W-:-:S04]  /*07e0*/  IMAD.WIDE.U32 R14, R40, R23, c[0x0][0x1b8] ;  /* 0x00006e00280e7625 */ /* 0x000fc800078e0017 */
[----:B------:R-:W-:Y:S02]  /*07f0*/  IMAD R9, R27, R40, R0 ;  /* 0x000000281b097224 */ /* 0x000fe400078e0200 */
[----:B------:R-:W-:-:S03]  /*0800*/  IMAD.MOV.U32 R0, RZ, RZ, RZ ;  /* 0x000000ffff007224 */ /* 0x000fc600078e00ff */
[----:B------:R-:W-:Y:S01]  /*0810*/  IADD3 R15, R15, R9, RZ ;  /* 0x000000090f0f7210 */ /* 0x000fe20007ffe0ff */
[----:B------:R-:W-:Y:S05]  /*0820*/  @P0 BRA `(.L_x_725) ;  /* 0x000017c000000947 */ /* 0x000fea0003800000 */
[----:B------:R-:W2:Y:S04]  /*0830*/  LDG.E R28, [R14.64+0x4] ;  /* 0x000004200e1c7981 */ /* 0x000ea8000c1e1900 */
[----:B------:R-:W3:Y:S04]  /*0840*/  LDG.E R26, [R14.64] ;  /* 0x000000200e1a7981 */ /* 0x000ee8000c1e1900 */
[----:B------:R-:W4:Y:S01]  /*0850*/  LDG.E R20, [R14.64+0x8] ;  /* 0x000008200e147981 */ /* 0x000f22000c1e1900 */
[----:B------:R-:W-:Y:S01]  /*0860*/  MOV R0, c[0x0][0x2ac] ;  /* 0x0000ab0000007a02 */ /* 0x000fe20000000f00 */
[----:B------:R-:W-:Y:S01]  /*0870*/  BSSY B4, `(.L_x_726) ;  /* 0x0000018000047945 */ /* 0x000fe20003800000 */
[----:B--2---:R-:W-:-:S04]  /*0880*/  FMUL R9, R28, R5 ;  /* 0x000000051c097220 */ /* 0x004fc80000400000 */
[----:B---3--:R-:W-:-:S04]  /*0890*/  FFMA R9, R26, R7, R9 ;  /* 0x000000071a097223 */ /* 0x008fc80000000009 */
[----:B----4-:R-:W-:-:S04]  /*08a0*/  FFMA R2, R20, R3, R9 ;  /* 0x0000000314027223 */ /* 0x010fc80000000009 */
[-C--:B------:R-:W-:Y:S01]  /*08b0*/  FFMA R8, -R5, R2.reuse, R28 ;  /* 0x0000000205087223 */ /* 0x080fe2000000011c */
[-C--:B------:R-:W-:Y:S01]  /*08c0*/  FFMA R6, -R7, R2.reuse, R26 ;  /* 0x0000000207067223 */ /* 0x080fe2000000011a */
[----:B------:R-:W-:Y:S01]  /*08d0*/  FFMA R4, -R3, R2, R20 ;  /* 0x0000000203047223 */ /* 0x000fe20000000114 */
[----:B------:R-:W-:Y:S01]  /*08e0*/  FSETP.GEU.AND P0, PT, |R2|, c[0x0][0x2a8], PT ;  /* 0x0000aa0002007a0b */ /* 0x000fe20003f0e200 */
[----:B------:R-:W-:-:S03]  /*08f0*/  FMUL R9, R8, R8 ;  /* 0x0000000808097220 */ /* 0x000fc60000400000 */
[----:B------:R-:W-:Y:S01]  /*0900*/  FSEL R0, R0, c[0x0][0x2a4], !P0 ;  /* 0x0000a90000007a08 */ /* 0x000fe20004000000 */
        /* <DEDUP_REMOVED lines=8> */
[----:B------:R-:W-:Y:S05]  /*0990*/  CALL.REL.NOINC `($__internal_19_$__cuda_sm20_sqrt_rn_f32_slowpath) ;  /* 0x000023f000007944 */ /* 0x000fea0003c00000 */
[----:B------:R-:W-:Y:S05]  /*09a0*/  BRA `(.L_x_728) ;  /* 0x0000004000007947 */ /* 0x000fea0003800000 */
.L_x_727:
[----:B01----:R-:W-:Y:S01]  /*09b0*/  FMUL.FTZ R9, R12, R13 ;  /* 0x0000000d0c097220 */ /* 0x003fe20000410000 */
[----:B------:R-:W-:-:S03]  /*09c0*/  FMUL.FTZ R13, R13, 0.5 ;  /* 0x3f0000000d0d7820 */ /* 0x000fc60000410000 */
[----:B------:R-:W-:-:S04]  /*09d0*/  FFMA R12, -R9, R9, R12 ;  /* 0x00000009090c7223 */ /* 0x000fc8000000010c */
[----:B------:R-:W-:Y:S02]  /*09e0*/  FFMA R9, R12, R13, R9 ;  /* 0x0000000d0c097223 */ /* 0x000fe40000000009 */
.L_x_728:
[----:B------:R-:W-:Y:S05]  /*09f0*/  BSYNC B4 ;  /* 0x0000000000047941 */ /* 0x000fea0003800000 */
.L_x_726:
        /* <DEDUP_REMOVED lines=18> */
[----:B------:R-:W-:Y:S05]  /*0b20*/  CALL.REL.NOINC `($__internal_20_$__cuda_sm3x_div_rn_noftz_f32_slowpath) ;  /* 0x000023d000007944 */ /* 0x000fea0003c00000 */
[----:B0-----:R-:W-:Y:S02]  /*0b30*/  MOV R42, R18 ;  /* 0x00000012002a7202 */ /* 0x001fe40000000f00 */
.L_x_732:
[----:B------:R-:W-:Y:S05]  /*0b40*/  BSYNC B7 ;  /* 0x0000000000077941 */ /* 0x000fea0003800000 */
.L_x_731:
        /* <DEDUP_REMOVED lines=12> */
[----:B------:R-:W-:Y:S05]  /*0c10*/  CALL.REL.NOINC `($__internal_20_$__cuda_sm3x_div_rn_noftz_f32_slowpath) ;  /* 0x000022e000007944 */ /* 0x000fea0003c00000 */
[----:B0-----:R-:W-:Y:S02]  /*0c20*/  MOV R44, R18 ;  /* 0x00000012002c7202 */ /* 0x001fe40000000f00 */
.L_x_734:
[----:B------:R-:W-:Y:S05]  /*0c30*/  BSYNC B7 ;  /* 0x0000000000077941 */ /* 0x000fea0003800000 */
.L_x_733:
        /* <DEDUP_REMOVED lines=13> */
[----:B0-----:R-:W-:Y:S02]  /*0d10*/  IMAD.MOV.U32 R41, RZ, RZ, R18 ;  /* 0x000000ffff297224 */ /* 0x001fe400078e0012 */
.L_x_735:
[----:B------:R-:W-:Y:S05]  /*0d20*/  BSYNC B7 ;  /* 0x0000000000077941 */ /* 0x000fea0003800000 */
.L_x_730:
[----:B------:R-:W-:Y:S05]  /*0d30*/  BSYNC B6 ;  /* 0x0000000000067941 */ /* 0x000fea0003800000 */
.L_x_729:
[----:B------:R-:W-:-:S04]  /*0d40*/  ISETP.NE.U32.AND P0, PT, RZ, c[0x0][0x498], PT ;  /* 0x00012600ff007a0c */ /* 0x000fc80003f05070 */
[----:B------:R-:W-:-:S13]  /*0d50*/  ISETP.NE.AND.EX P0, PT, RZ, c[0x0][0x49c], PT, P0 ;  /* 0x00012700ff007a0c */ /* 0x000fda0003f05300 */
[----:B------:R-:W-:Y:S05]  /*0d60*/  @!P0 BRA `(.L_x_736) ;  /* 0x000000d000008947 */ /* 0x000fea0003800000 */
[----:B------:R-:W-:Y:S02]  /*0d70*/  SHF.R.S32.HI R13, RZ, 0x1f, R40 ;  /* 0x0000001fff0d7819 */ /* 0x000fe40000011428 */
[----:B------:R-:W-:-:S03]  /*0d80*/  MOV R17, c[0x0][0x4b8] ;  /* 0x00012e0000117a02 */ /* 0x000fc60000000f00 */
[----:B------:R-:W-:Y:S02]  /*0d90*/  IMAD R13, R13, c[0x0][0x4b8], RZ ;  /* 0x00012e000d0d7a24 */ /* 0x000fe400078e02ff */
[----:B------:R-:W-:-:S04]  /*0da0*/  IMAD.WIDE.U32 R16, R40, R17, c[0x0][0x498] ;  /* 0x0001260028107625 */ /* 0x000fc800078e0011 */
[----:B------:R-:W-:-:S05]  /*0db0*/  IMAD R13, R40, UR18, R13 ;  /* 0x00000012280d7c24 */ /* 0x000fca000f8e020d */
[----:B------:R-:W-:-:S05]  /*0dc0*/  IADD3 R17, R17, R13, RZ ;  /* 0x0000000d11117210 */ /* 0x000fca0007ffe0ff */
[----:B------:R-:W2:Y:S04]  /*0dd0*/  LDG.E R15, [R16.64] ;  /* 0x00000020100f7981 */ /* 0x000ea8000c1e1900 */
[----:B------:R-:W3:Y:S04]  /*0de0*/  LDG.E R43, [R16.64+0x4] ;  /* 0x00000420102b7981 */ /* 0x000ee8000c1e1900 */
[----:B------:R-:W4:Y:S01]  /*0df0*/  LDG.E R13, [R16.64+0x8] ;  /* 0x00000820100d7981 */ /* 0x000f22000c1e1900 */
[----:B--2---:R-:W-:Y:S01]  /*0e00*/  FADD R15, RZ, R15 ;  /* 0x0000000fff0f7221 */ /* 0x004fe20000000000 */
[----:B---3--:R-:W-:Y:S01]  /*0e10*/  FADD R43, RZ, R43 ;  /* 0x0000002bff2b7221 */ /* 0x008fe20000000000 */
[----:B----4-:R-:W-:Y:S01]  /*0e20*/  FADD R13, RZ, R13 ;  /* 0x0000000dff0d7221 */ /* 0x010fe20000000000 */
[----:B------:R-:W-:Y:S05]  /*0e30*/  BRA `(.L_x_737) ;  /* 0x0000012000007947 */ /* 0x000fea0003800000 */
.L_x_736:
[----:B------:R-:W-:Y:S02]  /*0e40*/  ISETP.NE.U32.AND P0, PT, RZ, c[0x0][0x2f8], PT ;  /* 0x0000be00ff007a0c */ /* 0x000fe40003f05070 */
[----:B------:R-:W-:-:S02]  /*0e50*/  MOV R13, RZ ;  /* 0x000000ff000d7202 */ /* 0x000fc40000000f00 */
[----:B------:R-:W-:Y:S02]  /*0e60*/  ISETP.NE.AND.EX P0, PT, RZ, c[0x0][0x2fc], PT, P0 ;  /* 0x0000bf00ff007a0c */ /* 0x000fe40003f05300 */
[----:B------:R-:W-:Y:S02]  /*0e70*/  MOV R43, RZ ;  /* 0x000000ff002b7202 */ /* 0x000fe40000000f00 */
[----:B------:R-:W-:-:S09]  /*0e80*/  MOV R15, RZ ;  /* 0x000000ff000f7202 */ /* 0x000fd20000000f00 */
[----:B------:R-:W-:Y:S05]  /*0e90*/  @!P0 BRA `(.L_x_737) ;  /* 0x000000c000008947 */ /* 0x000fea0003800000 */
[----:B------:R-:W-:Y:S02]  /*0ea0*/  SHF.R.S32.HI R13, RZ, 0x1f, R40 ;  /* 0x0000001fff0d7819 */ /* 0x000fe40000011428 */
[----:B------:R-:W-:-:S03]  /*0eb0*/  MOV R17, c[0x0][0x310] ;  /* 0x0000c40000117a02 */ /* 0x000fc60000000f00 */
[----:B------:R-:W-:Y:S02]  /*0ec0*/  IMAD R13, R13, c[0x0][0x310], RZ ;  /* 0x0000c4000d0d7a24 */ /* 0x000fe400078e02ff */
[----:B------:R-:W-:-:S04]  /*0ed0*/  IMAD.WIDE.U32 R16, R40, R17, c[0x0][0x2f8] ;  /* 0x0000be0028107625 */ /* 0x000fc800078e0011 */
[----:B------:R-:W-:-:S04]  /*0ee0*/  IMAD R13, R40, UR19, R13 ;  /* 0x00000013280d7c24 */ /* 0x000fc8000f8e020d */
[----:B------:R-:W-:-:S05]  /*0ef0*/  IMAD.IADD R17, R17, 0x1, R13 ;  /* 0x0000000111117824 */ /* 0x000fca00078e020d */
[----:B------:R-:W2:Y:S04]  /*0f00*/  LDG.E R15, [R16.64] ;  /* 0x00000020100f7981 */ /* 0x000ea8000c1e1900 */
[----:B------:R-:W3:Y:S04]  /*0f10*/  LDG.E R43, [R16.64+0x4] ;  /* 0x00000420102b7981 */ /* 0x000ee8000c1e1900 */
[----:B------:R-:W4:Y:S01]  /*0f20*/  LDG.E R13, [R16.64+0x8] ;  /* 0x00000820100d7981 */ /* 0x000f22000c1e1900 */
[----:B--2---:R-:W-:Y:S01]  /*0f30*/  FADD R15, RZ, R15 ;  /* 0x0000000fff0f7221 */ /* 0x004fe20000000000 */
[----:B---3--:R-:W-:Y:S01]  /*0f40*/  FADD R43, RZ, R43 ;  /* 0x0000002bff2b7221 */ /* 0x008fe20000000000 */
[----:B----4-:R-:W-:Y:S01]  /*0f50*/  FADD R13, RZ, R13 ;  /* 0x0000000dff0d7221 */ /* 0x010fe20000000000 */
.L_x_737:
[----:B------:R-:W0:Y:S01]  /*0f60*/  MUFU.RCP R17, R10 ;  /* 0x0000000a00117308 */ /* 0x000e220000001000 */
[----:B------:R-:W-:Y:S01]  /*0f70*/  FFMA R12, -R9, c[0x0][0x2e8], RZ ;  /* 0x0000ba00090c7a23 */ /* 0x000fe200000001ff */
[----:B------:R-:W-:Y:S01]  /*0f80*/  FMNMX R46, RZ, R29, PT ;  /* 0x0000001dff2e7209 */ /* 0x000fe20003800000 */
[----:B------:R-:W-:Y:S03]  /*0f90*/  BSSY B6, `(.L_x_738) ;  /* 0x0000018000067945 */ /* 0x000fe60003800000 */
[----:B------:R-:W-:Y:S01]  /*0fa0*/  FSETP.GT.AND P2, PT, R11, R12, PT ;  /* 0x0000000c0b00720b */ /* 0x000fe20003f44000 */
[----:B------:R-:W-:-:S03]  /*0fb0*/  FMUL R18, R7, R46 ;  /* 0x0000002e07127220 */ /* 0x000fc60000400000 */
[----:B------:R-:W-:Y:S01]  /*0fc0*/  FSEL R11, R11, R12, P2 ;  /* 0x0000000c0b0b7208 */ /* 0x000fe20001000000 */
[----:B------:R-:W-:-:S04]  /*0fd0*/  FMUL R12, R5, R46 ;  /* 0x0000002e050c7220 */ /* 0x000fc80000400000 */
[----:B------:R-:W-:Y:S01]  /*0fe0*/  FFMA R21, R11, R41, -R18 ;  /* 0x000000290b157223 */ /* 0x000fe20000000812 */
[----:B0-----:R-:W-:-:S04]  /*0ff0*/  FFMA R14, -R10, R17, 1 ;  /* 0x3f8000000a0e7423 */ /* 0x001fc80000000111 */
[----:B------:R-:W-:Y:S01]  /*1000*/  FFMA R14, R17, R14, R17 ;  /* 0x0000000e110e7223 */ /* 0x000fe20000000011 */
[----:B------:R-:W-:Y:S01]  /*1010*/  FFMA R17, R11, R44, -R12 ;  /* 0x0000002c0b117223 */ /* 0x000fe2000000080c */
[----:B------:R-:W-:-:S03]  /*1020*/  FFMA R12, R10, R15, RZ ;  /* 0x0000000f0a0c7223 */ /* 0x000fc600000000ff */
[----:B------:R-:W0:Y:S01]  /*1030*/  FCHK P0, R17, R10 ;  /* 0x0000000a11007302 */ /* 0x000e220000000000 */
[----:B------:R-:W-:-:S04]  /*1040*/  FFMA R19, R17, R14, RZ ;  /* 0x0000000e11137223 */ /* 0x000fc800000000ff */
[----:B------:R-:W-:-:S04]  /*1050*/  FFMA R16, -R10, R19, R17 ;  /* 0x000000130a107223 */ /* 0x000fc80000000111 */
[----:B------:R-:W-:Y:S01]  /*1060*/  FFMA R22, R14, R16, R19 ;  /* 0x000000100e167223 */ /* 0x000fe20000000013 */
[----:B------:R-:W-:Y:S01]  /*1070*/  FMUL R19, R3, R46 ;  /* 0x0000002e03137220 */ /* 0x000fe20000400000 */
[C---:B------:R-:W-:Y:S01]  /*1080*/  FFMA R16, R10.reuse, R43, RZ ;  /* 0x0000002b0a107223 */ /* 0x040fe200000000ff */
[----:B------:R-:W-:Y:S02]  /*1090*/  FFMA R14, R10, R13, RZ ;  /* 0x0000000d0a0e7223 */ /* 0x000fe400000000ff */
[----:B------:R-:W-:Y:S01]  /*10a0*/  FFMA R19, R11, R42, -R19 ;  /* 0x0000002a0b137223 */ /* 0x000fe20000000813 */
[----:B0-----:R-:W-:Y:S05]  /*10b0*/  @!P0 BRA `(.L_x_739) ;  /* 0x0000005000008947 */ /* 0x001fea0003800000 */
[----:B------:R-:W-:Y:S02]  /*10c0*/  MOV R18, R17 ;  /* 0x0000001100127202 */ /* 0x000fe40000000f00 */
[----:B------:R-:W-:Y:S02]  /*10d0*/  MOV R23, R10 ;  /* 0x0000000a00177202 */ /* 0x000fe40000000f00 */
[----:B------:R-:W-:-:S02]  /*10e0*/  MOV R22, 0x1100 ;  /* 0x0000110000167802 */ /* 0x000fc40000000f00 */
[----:B------:R-:W-:Y:S05]  /*10f0*/  CALL.REL.NOINC `($__internal_20_$__cuda_sm3x_div_rn_noftz_f32_slowpath) ;  /* 0x00001e0000007944 */ /* 0x000fea0003c00000 */
[----:B0-----:R-:W-:Y:S02]  /*1100*/  MOV R22, R18 ;  /* 0x0000001200167202 */ /* 0x001fe40000000f00 */
.L_x_739:
[----:B------:R-:W-:Y:S05]  /*1110*/  BSYNC B6 ;  /* 0x0000000000067941 */ /* 0x000fea0003800000 */
.L_x_738:
[----:B------:R-:W0:Y:S01]  /*1120*/  MUFU.RCP R23, R10 ;  /* 0x0000000a00177308 */ /* 0x000e220000001000 */
[----:B------:R-:W-:Y:S01]  /*1130*/  FMUL R22, R22, c[0x0][0x2ec] ;  /* 0x0000bb0016167a20 */ /* 0x000fe20000400000 */
[----:B------:R-:W-:Y:S03]  /*1140*/  BSSY B6, `(.L_x_740) ;  /* 0x000000d000067945 */ /* 0x000fe60003800000 */
[----:B------:R-:W-:-:S03]  /*1150*/  FMUL R48, R22, R43 ;  /* 0x0000002b16307220 */ /* 0x000fc60000400000 */
        /* <DEDUP_REMOVED lines=10> */
[----:B------:R-:W-:Y:S05]  /*1200*/  CALL.REL.NOINC `($__internal_20_$__cuda_sm3x_div_rn_noftz_f32_slowpath) ;  /* 0x00001cf000007944 */ /* 0x000fea0003c00000 */
.L_x_741:
[----:B------:R-:W-:Y:S05]  /*1210*/  BSYNC B6 ;  /* 0x0000000000067941 */ /* 0x000fea0003800000 */
.L_x_740:
[----:B------:R-:W1:Y:S01]  /*1220*/  MUFU.RCP R23, R10 ;  /* 0x0000000a00177308 */ /* 0x000e620000001000 */
[----:B------:R-:W-:Y:S07]  /*1230*/  BSSY B6, `(.L_x_742) ;  /* 0x000000f000067945 */ /* 0x000fee0003800000 */
[----:B------:R-:W2:Y:S01]  /*1240*/  FCHK P0, R19, R10 ;  /* 0x0000000a13007302 */ /* 0x000ea20000000000 */
[----:B-1----:R-:W-:-:S04]  /*1250*/  FFMA R22, -R10, R23, 1 ;  /* 0x3f8000000a167423 */ /* 0x002fc80000000117 */
[----:B------:R-:W-:Y:S01]  /*1260*/  FFMA R45, R23, R22, R23 ;  /* 0x00000016172d7223 */ /* 0x000fe20000000017 */
[----:B0-----:R-:W-:-:S03]  /*1270*/  FMUL R23, R18, c[0x0][0x2ec] ;  /* 0x0000bb0012177a20 */ /* 0x001fc60000400000 */
[----:B------:R-:W-:Y:S01]  /*1280*/  FFMA R22, R19, R45, RZ ;  /* 0x0000002d13167223 */ /* 0x000fe200000000ff */
[----:B------:R-:W-:-:S03]  /*1290*/  FFMA R48, R23, R15, R48 ;  /* 0x0000000f17307223 */ /* 0x000fc60000000030 */
[----:B------:R-:W-:-:S04]  /*12a0*/  FFMA R43, -R10, R22, R19 ;  /* 0x000000160a2b7223 */ /* 0x000fc80000000113 */
[----:B------:R-:W-:Y:S01]  /*12b0*/  FFMA R22, R45, R43, R22 ;  /* 0x0000002b2d167223 */ /* 0x000fe20000000016 */
[----:B--2---:R-:W-:Y:S05]  /*12c0*/  @!P0 BRA `(.L_x_743) ;  /* 0x0000005000008947 */ /* 0x004fea0003800000 */
[----:B------:R-:W-:Y:S01]  /*12d0*/  MOV R18, R19 ;  /* 0x0000001300127202 */ /* 0x000fe20000000f00 */
[----:B------:R-:W-:Y:S01]  /*12e0*/  IMAD.MOV.U32 R23, RZ, RZ, R10 ;  /* 0x000000ffff177224 */ /* 0x000fe200078e000a */
[----:B------:R-:W-:Y:S02]  /*12f0*/  MOV R22, 0x1310 ;  /* 0x0000131000167802 */ /* 0x000fe40000000f00 */
[----:B------:R-:W-:Y:S05]  /*1300*/  CALL.REL.NOINC `($__internal_20_$__cuda_sm3x_div_rn_noftz_f32_slowpath) ;  /* 0x00001bf000007944 */ /* 0x000fea0003c00000 */
[----:B0-----:R-:W-:Y:S02]  /*1310*/  MOV R22, R18 ;  /* 0x0000001200167202 */ /* 0x001fe40000000f00 */
.L_x_743:
[----:B------:R-:W-:Y:S05]  /*1320*/  BSYNC B6 ;  /* 0x0000000000067941 */ /* 0x000fea0003800000 */
.L_x_742:
[----:B------:R-:W-:Y:S01]  /*1330*/  FMUL R47, R10, R10 ;  /* 0x0000000a0a2f7220 */ /* 0x000fe20000400000 */
[----:B------:R-:W-:Y:S01]  /*1340*/  FFMA R43, R16, c[0x0][0x2ec], RZ ;  /* 0x0000bb00102b7a23 */ /* 0x000fe200000000ff */
[----:B------:R-:W-:Y:S01]  /*1350*/  FFMA R45, R12, c[0x0][0x2ec], RZ ;  /* 0x0000bb000c2d7a23 */ /* 0x000fe200000000ff */
[----:B------:R-:W-:Y:S01]  /*1360*/  FFMA R15, R14, c[0x0][0x2ec], RZ ;  /* 0x0000bb000e0f7a23 */ /* 0x000fe200000000ff */
[----:B------:R-:W0:Y:S01]  /*1370*/  MUFU.RCP R23, R47 ;  /* 0x0000002f00177308 */ /* 0x000e220000001000 */
[----:B------:R-:W-:Y:S01]  /*1380*/  FMUL R12, R17, R43 ;  /* 0x0000002b110c7220 */ /* 0x000fe20000400000 */
[----:B------:R-:W-:Y:S01]  /*1390*/  FMUL R17, R22, c[0x0][0x2ec] ;  /* 0x0000bb0016117a20 */ /* 0x000fe20000400000 */
[----:B------:R-:W-:Y:S02]  /*13a0*/  BSSY B6, `(.L_x_744) ;  /* 0x0000010000067945 */ /* 0x000fe40003800000 */
[----:B------:R-:W-:-:S04]  /*13b0*/  FFMA R12, R21, R45, R12 ;  /* 0x0000002d150c7223 */ /* 0x000fc8000000000c */
[----:B------:R-:W-:-:S04]  /*13c0*/  FFMA R18, R19, R15, R12 ;  /* 0x0000000f13127223 */ /* 0x000fc8000000000c */
[----:B------:R-:W1:Y:S01]  /*13d0*/  FCHK P0, R18, R47 ;  /* 0x0000002f12007302 */ /* 0x000e620000000000 */
[----:B0-----:R-:W-:-:S04]  /*13e0*/  FFMA R14, -R47, R23, 1 ;  /* 0x3f8000002f0e7423 */ /* 0x001fc80000000117 */
[----:B------:R-:W-:Y:S01]  /*13f0*/  FFMA R23, R23, R14, R23 ;  /* 0x0000000e17177223 */ /* 0x000fe20000000017 */
[----:B------:R-:W-:-:S03]  /*1400*/  FFMA R14, R17, R13, R48 ;  /* 0x0000000d110e7223 */ /* 0x000fc60000000030 */
[----:B------:R-:W-:Y:S01]  /*1410*/  FFMA R12, R18, R23, RZ ;  /* 0x00000017120c7223 */ /* 0x000fe200000000ff */
[----:B------:R-:W-:-:S03]  /*1420*/  FADD R14, RZ, R14 ;  /* 0x0000000eff0e7221 */ /* 0x000fc60000000000 */
[----:B------:R-:W-:-:S04]  /*1430*/  FFMA R17, -R47, R12, R18 ;  /* 0x0000000c2f117223 */ /* 0x000fc80000000112 */
[----:B------:R-:W-:Y:S01]  /*1440*/  FFMA R17, R23, R17, R12 ;  /* 0x0000001117117223 */ /* 0x000fe2000000000c */
[----:B-1----:R-:W-:Y:S05]  /*1450*/  @!P0 BRA `(.L_x_745) ;  /* 0x0000004000008947 */ /* 0x002fea0003800000 */
[----:B------:R-:W-:Y:S02]  /*1460*/  MOV R23, R47 ;  /* 0x0000002f00177202 */ /* 0x000fe40000000f00 */
[----:B------:R-:W-:Y:S02]  /*1470*/  MOV R22, 0x1490 ;  /* 0x0000149000167802 */ /* 0x000fe40000000f00 */
[----:B------:R-:W-:Y:S05]  /*1480*/  CALL.REL.NOINC `($__internal_20_$__cuda_sm3x_div_rn_noftz_f32_slowpath) ;  /* 0x00001a7000007944 */ /* 0x000fea0003c00000 */
[----:B0-----:R-:W-:Y:S02]  /*1490*/  MOV R17, R18 ;  /* 0x0000001200117202 */ /* 0x001fe40000000f00 */
.L_x_745:
[----:B------:R-:W-:Y:S05]  /*14a0*/  BSYNC B6 ;  /* 0x0000000000067941 */ /* 0x000fea0003800000 */
.L_x_744:
        /* <DEDUP_REMOVED lines=13> */
[----:B0-----:R-:W-:Y:S02]  /*1580*/  MOV R12, R18 ;  /* 0x00000012000c7202 */ /* 0x001fe40000000f00 */
.L_x_747:
[----:B------:R-:W-:Y:S05]  /*1590*/  BSYNC B6 ;  /* 0x0000000000067941 */ /* 0x000fea0003800000 */
.L_x_746:
        /* <DEDUP_REMOVED lines=13> */
[----:B------:R-:W-:Y:S05]  /*1670*/  CALL.REL.NOINC `($__internal_20_$__cuda_sm3x_div_rn_noftz_f32_slowpath) ;  /* 0x0000188000007944 */ /* 0x000fea0003c00000 */
[----:B0-----:R-:W-:Y:S02]  /*1680*/  MOV R21, R18 ;  /* 0x0000001200157202 */ /* 0x001fe40000000f00 */
.L_x_749:
[----:B------:R-:W-:Y:S05]  /*1690*/  BSYNC B6 ;  /* 0x0000000000067941 */ /* 0x000fea0003800000 */
.L_x_748:
        /* <DEDUP_REMOVED lines=15> */
.L_x_751:
[----:B------:R-:W-:Y:S05]  /*1790*/  BSYNC B6 ;  /* 0x0000000000067941 */ /* 0x000fea0003800000 */
.L_x_750:
[----:B------:R-:W-:Y:S01]  /*17a0*/  FSETP.GT.AND P0, PT, R9, RZ, PT ;  /* 0x000000ff0900720b */ /* 0x000fe20003f04000 */
[----:B------:R-:W-:Y:S01]  /*17b0*/  FMUL R15, R21, R44 ;  /* 0x0000002c150f7220 */ /* 0x000fe20000400000 */
[----:B------:R-:W-:Y:S01]  /*17c0*/  FADD R10, RZ, R16 ;  /* 0x00000010ff0a7221 */ /* 0x000fe20000000000 */
[----:B------:R-:W-:Y:S01]  /*17d0*/  FADD R13, R14, -R17 ;  /* 0x800000110e0d7221 */ /* 0x000fe20000000000 */
[----:B------:R-:W-:Y:S01]  /*17e0*/  BSSY B4, `(.L_x_752) ;  /* 0x000002a000047945 */ /* 0x000fe20003800000 */
[----:B------:R-:W-:Y:S01]  /*17f0*/  FFMA R23, R12, R41, R15 ;  /* 0x000000290c177223 */ /* 0x000fe2000000000f */
[----:B------:R-:W-:Y:S01]  /*1800*/  FADD R14, RZ, -R21 ;  /* 0x80000015ff0e7221 */ /* 0x000fe20000000000 */
[C---:B------:R-:W-:Y:S01]  /*1810*/  FFMA R21, R11.reuse, R21, RZ ;  /* 0x000000150b157223 */ /* 0x040fe200000000ff */
[----:B------:R-:W-:Y:S01]  /*1820*/  FADD R16, RZ, -R12 ;  /* 0x8000000cff107221 */ /* 0x000fe20000000000 */
[C---:B------:R-:W-:Y:S01]  /*1830*/  FFMA R22, R11.reuse, R12, RZ ;  /* 0x0000000c0b167223 */ /* 0x040fe200000000ff */
[----:B------:R-:W-:Y:S01]  /*1840*/  MOV R19, RZ ;  /* 0x000000ff00137202 */ /* 0x000fe20000000f00 */
[----:B------:R-:W-:Y:S01]  /*1850*/  IMAD.MOV.U32 R17, RZ, RZ, RZ ;  /* 0x000000ffff117224 */ /* 0x000fe200078e00ff */
[----:B------:R-:W-:Y:S01]  /*1860*/  MOV R15, RZ ;  /* 0x000000ff000f7202 */ /* 0x000fe20000000f00 */
[----:B------:R-:W-:Y:S01]  /*1870*/  FFMA R11, R11, R10, RZ ;  /* 0x0000000a0b0b7223 */ /* 0x000fe200000000ff */
[----:B------:R-:W-:Y:S01]  /*1880*/  FFMA R18, R10, R42, R23 ;  /* 0x0000002a0a127223 */ /* 0x000fe20000000017 */
[----:B------:R-:W-:Y:S01]  /*1890*/  FADD R12, RZ, -R10 ;  /* 0x8000000aff0c7221 */ /* 0x000fe20000000000 */
[----:B------:R-:W-:Y:S05]  /*18a0*/  @!P0 BRA `(.L_x_753) ;  /* 0x000001d000008947 */ /* 0x000fea0003800000 */
[----:B------:R-:W-:Y:S01]  /*18b0*/  IADD3 R10, R9, 0x1800000, RZ ;  /* 0x01800000090a7810 */ /* 0x000fe20007ffe0ff */
[----:B------:R-:W-:Y:S03]  /*18c0*/  BSSY B5, `(.L_x_754) ;  /* 0x000000c000057945 */ /* 0x000fe60003800000 */
[----:B------:R-:W-:-:S04]  /*18d0*/  LOP3.LUT R10, R10, 0x7f800000, RZ, 0xc0, !PT ;  /* 0x7f8000000a0a7812 */ /* 0x000fc800078ec0ff */
[----:B------:R-:W-:-:S13]  /*18e0*/  ISETP.GT.U32.AND P0, PT, R10, 0x1ffffff, PT ;  /* 0x01ffffff0a00780c */ /* 0x000fda0003f04070 */
[----:B------:R-:W-:Y:S05]  /*18f0*/  @P0 BRA `(.L_x_755) ;  /* 0x0000004000000947 */ /* 0x000fea0003800000 */
[----:B------:R-:W-:Y:S02]  /*1900*/  MOV R23, 0x1920 ;  /* 0x0000192000177802 */ /* 0x000fe40000000f00 */
[----:B------:R-:W-:Y:S05]  /*1910*/  CALL.REL.NOINC `($__internal_18_$__cuda_sm20_rcp_rn_f32_slowpath) ;  /* 0x0000112000007944 */ /* 0x000fea0003c00000 */
[----:B-1----:R-:W-:Y:S01]  /*1920*/  MOV R10, R15 ;  /* 0x0000000f000a7202 */ /* 0x002fe20000000f00 */
[----:B------:R-:W-:Y:S05]  /*1930*/  BRA `(.L_x_756) ;  /* 0x0000004000007947 */ /* 0x000fea0003800000 */
.L_x_755:
[----:B------:R-:W0:Y:S02]  /*1940*/  MUFU.RCP R15, R9 ;  /* 0x00000009000f7308 */ /* 0x000e240000001000 */
[----:B0-----:R-:W-:-:S04]  /*1950*/  FFMA R10, R15, R9, -1 ;  /* 0xbf8000000f0a7423 */ /* 0x001fc80000000009 */
[----:B------:R-:W-:-:S04]  /*1960*/  FADD.FTZ R10, -R10, -RZ ;  /* 0x800000ff0a0a7221 */ /* 0x000fc80000010100 */
[----:B------:R-:W-:Y:S02]  /*1970*/  FFMA R10, R15, R10, R15 ;  /* 0x0000000a0f0a7223 */ /* 0x000fe4000000000f */
.L_x_756:
[----:B------:R-:W-:Y:S05]  /*1980*/  BSYNC B5 ;  /* 0x0000000000057941 */ /* 0x000fea0003800000 */
.L_x_754:
        /* <DEDUP_REMOVED lines=15> */
.L_x_753:
[----:B------:R-:W-:Y:S05]  /*1a80*/  BSYNC B4 ;  /* 0x0000000000047941 */ /* 0x000fea0003800000 */
.L_x_752:
[----:B------:R-:W-:Y:S01]  /*1a90*/  FSETP.GT.AND P0, PT, R9, RZ, PT ;  /* 0x000000ff0900720b */ /* 0x000fe20003f04000 */
[----:B------:R-:W-:Y:S01]  /*1aa0*/  FADD R18, RZ, R18 ;  /* 0x00000012ff127221 */ /* 0x000fe20000000000 */
[----:B------:R-:W-:Y:S03]  /*1ab0*/  BSSY B6, `(.L_x_757) ;  /* 0x0000036000067945 */ /* 0x000fe60003800000 */
[----:B------:R-:W-:Y:S01]  /*1ac0*/  FADD R10, RZ, -R18 ;  /* 0x80000012ff0a7221 */ /* 0x000fe20000000000 */
[----:B------:R-:W-:-:S04]  /*1ad0*/  FSEL R11, R18, RZ, P2 ;  /* 0x000000ff120b7208 */ /* 0x000fc80001000000 */
[----:B------:R-:W-:-:S05]  /*1ae0*/  FSEL R10, R10, RZ, !P2 ;  /* 0x000000ff0a0a7208 */ /* 0x000fca0005000000 */
[----:B------:R-:W-:Y:S01]  /*1af0*/  FFMA R10, R10, c[0x0][0x2e8], RZ ;  /* 0x0000ba000a0a7a23 */ /* 0x000fe200000000ff */
        /* <DEDUP_REMOVED lines=13> */
[----:B0-----:R-:W-:Y:S05]  /*1bd0*/  CALL.REL.NOINC `($__internal_20_$__cuda_sm3x_div_rn_noftz_f32_slowpath) ;  /* 0x0000132000007944 */ /* 0x001fea0003c00000 */
[----:B0-----:R-:W-:Y:S02]  /*1be0*/  MOV R21, R18 ;  /* 0x0000001200157202 */ /* 0x001fe40000000f00 */
.L_x_760:
[----:B------:R-:W-:Y:S05]  /*1bf0*/  BSYNC B7 ;  /* 0x0000000000077941 */ /* 0x000fea0003800000 */
.L_x_759:
        /* <DEDUP_REMOVED lines=9> */
[----:B------:R-:W-:Y:S01]  /*1c90*/  MOV R18, R8 ;  /* 0x0000000800127202 */ /* 0x000fe20000000f00 */
[----:B------:R-:W-:Y:S01]  /*1ca0*/  IMAD.MOV.U32 R23, RZ, RZ, R9 ;  /* 0x000000ffff177224 */ /* 0x000fe200078e0009 */
[----:B------:R-:W-:Y:S02]  /*1cb0*/  MOV R22, 0x1cd0 ;  /* 0x00001cd000167802 */ /* 0x000fe40000000f00 */
[----:B0-----:R-:W-:Y:S05]  /*1cc0*/  CALL.REL.NOINC `($__internal_20_$__cuda_sm3x_div_rn_noftz_f32_slowpath) ;  /* 0x0000123000007944 */ /* 0x001fea0003c00000 */
[----:B0-----:R-:W-:Y:S02]  /*1cd0*/  MOV R6, R18 ;  /* 0x0000001200067202 */ /* 0x001fe40000000f00 */
.L_x_762:
[----:B------:R-:W-:Y:S05]  /*1ce0*/  BSYNC B7 ;  /* 0x0000000000077941 */ /* 0x000fea0003800000 */
.L_x_761:
        /* <DEDUP_REMOVED lines=14> */
.L_x_764:
[----:B------:R-:W-:Y:S05]  /*1dd0*/  BSYNC B7 ;  /* 0x0000000000077941 */ /* 0x000fea0003800000 */
.L_x_763:
[C---:B------:R-:W-:Y:S01]  /*1de0*/  FFMA R15, R10.reuse, R21, R15 ;  /* 0x000000150a0f7223 */ /* 0x040fe2000000000f */
[C---:B------:R-:W-:Y:S01]  /*1df0*/  FFMA R17, R10.reuse, R6, R17 ;  /* 0x000000060a117223 */ /* 0x040fe20000000011 */
[----:B------:R-:W-:Y:S02]  /*1e00*/  FFMA R19, R10, R8, R19 ;  /* 0x000000080a137223 */ /* 0x000fe40000000013 */
.L_x_758:
[----:B------:R-:W-:Y:S05]  /*1e10*/  BSYNC B6 ;  /* 0x0000000000067941 */ /* 0x000fea0003800000 */
.L_x_757:
[----:B------:R-:W-:Y:S01]  /*1e20*/  FADD R4, RZ, -R17 ;  /* 0x80000011ff047221 */ /* 0x000fe20000000000 */
[----:B------:R-:W-:Y:S01]  /*1e30*/  FADD R8, RZ, -R15 ;  /* 0x8000000fff087221 */ /* 0x000fe20000000000 */
[C---:B0-----:R-:W-:Y:S01]  /*1e40*/  FMUL R9, R5.reuse, R14 ;  /* 0x0000000e05097220 */ /* 0x041fe20000400000 */
[----:B------:R-:W-:Y:S01]  /*1e50*/  FADD R6, RZ, -R19 ;  /* 0x80000013ff067221 */ /* 0x000fe20000000000 */
[----:B------:R-:W-:Y:S01]  /*1e60*/  FMUL R10, R5, R4 ;  /* 0x00000004050a7220 */ /* 0x000fe20000400000 */
[----:B------:R-:W-:Y:S01]  /*1e70*/  FFMA R11, R0, R11, RZ ;  /* 0x0000000b000b7223 */ /* 0x000fe200000000ff */
[C---:B------:R-:W-:Y:S01]  /*1e80*/  FFMA R21, R7.reuse, R16, R9 ;  /* 0x0000001007157223 */ /* 0x040fe20000000009 */
[CC--:B------:R-:W-:Y:S01]  /*1e90*/  FFMA R9, R2.reuse, R8.reuse, RZ ;  /* 0x0000000802097223 */ /* 0x0c0fe200000000ff */
[----:B------:R-:W-:Y:S01]  /*1ea0*/  FFMA R10, R7, R8, R10 ;  /* 0x00000008070a7223 */ /* 0x000fe2000000000a */
[C---:B------:R-:W-:Y:S01]  /*1eb0*/  FFMA R23, R2.reuse, R6, RZ ;  /* 0x0000000602177223 */ /* 0x040fe200000000ff */
[C---:B------:R-:W-:Y:S01]  /*1ec0*/  FFMA R0, R3.reuse, R12, R21 ;  /* 0x0000000c03007223 */ /* 0x040fe20000000015 */
[----:B------:R-:W-:Y:S01]  /*1ed0*/  FFMA R21, R2, R4, RZ ;  /* 0x0000000402157223 */ /* 0x000fe200000000ff */
[----:B------:R-:W-:Y:S01]  /*1ee0*/  FFMA R10, R3, R6, R10 ;  /* 0x00000006030a7223 */ /* 0x000fe2000000000a */
[----:B------:R-:W-:Y:S01]  /*1ef0*/  FMNMX R6, RZ, R29, PT ;  /* 0x0000001dff067209 */ /* 0x000fe20003800000 */
[----:B------:R-:W-:Y:S01]  /*1f00*/  FADD R11, R11, R0 ;  /* 0x000000000b0b7221 */ /* 0x000fe20000000000 */
[----:B------:R-:W-:Y:S01]  /*1f10*/  FADD R0, RZ, R15 ;  /* 0x0000000fff007221 */ /* 0x000fe20000000000 */
[----:B------:R-:W-:Y:S01]  /*1f20*/  FADD R10, RZ, R10 ;  /* 0x0000000aff0a7221 */ /* 0x000fe20000000000 */
[----:B------:R-:W-:Y:S01]  /*1f30*/  FADD R2, RZ, R17 ;  /* 0x00000011ff027221 */ /* 0x000fe20000000000 */
[----:B------:R-:W-:-:S02]  /*1f40*/  FADD R4, RZ, R19 ;  /* 0x00000013ff047221 */ /* 0x000fc40000000000 */
[-C--:B------:R-:W-:Y:S01]  /*1f50*/  FFMA R9, R26, R10.reuse, R9 ;  /* 0x0000000a1a097223 */ /* 0x080fe20000000009 */
[-C--:B------:R-:W-:Y:S01]  /*1f60*/  FFMA R21, R28, R10.reuse, R21 ;  /* 0x0000000a1c157223 */ /* 0x080fe20000000015 */
[-C--:B------:R-:W-:Y:S01]  /*1f70*/  FFMA R23, R20, R10.reuse, R23 ;  /* 0x0000000a14177223 */ /* 0x080fe20000000017 */
[----:B------:R-:W-:Y:S01]  /*1f80*/  FFMA R0, R7, R10, R0 ;  /* 0x0000000a07007223 */ /* 0x000fe20000000000 */
[C---:B------:R-:W-:Y:S01]  /*1f90*/  FFMA R17, R6.reuse, R16, R9 ;  /* 0x0000001006117223 */ /* 0x040fe20000000009 */
[C---:B------:R-:W-:Y:S01]  /*1fa0*/  FFMA R21, R6.reuse, R14, R21 ;  /* 0x0000000e06157223 */ /* 0x040fe20000000015 */
[----:B------:R-:W-:Y:S01]  /*1fb0*/  FFMA R19, R6, R12, R23 ;  /* 0x0000000c06137223 */ /* 0x000fe20000000017 */
[-C--:B------:R-:W-:Y:S01]  /*1fc0*/  FFMA R2, R5, R10.reuse, R2 ;  /* 0x0000000a05027223 */ /* 0x080fe20000000002 */
[----:B------:R-:W-:Y:S01]  /*1fd0*/  FFMA R4, R3, R10, R4 ;  /* 0x0000000a03047223 */ /* 0x000fe20000000004 */
[----:B------:R-:W-:Y:S02]  /*1fe0*/  FADD R6, RZ, R11 ;  /* 0x0000000bff067221 */ /* 0x000fe40000000000 */
.L_x_725:
[----:B------:R-:W-:Y:S05]  /*1ff0*/  BSYNC B0 ;  /* 0x0000000000007941 */ /* 0x000fea0003800000 */
.L_x_724:
[----:B------:R-:W-:Y:S01]  /*2000*/  ISETP.NE.U32.AND P0, PT, RZ, c[0x0][0x3d0], PT ;  /* 0x0000f400ff007a0c */ /* 0x000fe20003f05070 */
[----:B------:R-:W-:Y:S01]  /*2010*/  FADD R6, RZ, R6 ;  /* 0x00000006ff067221 */ /* 0x000fe20000000000 */
[----:B------:R-:W-:-:S02]  /*2020*/  FSETP.GEU.AND P1, PT, R30, R31, PT ;  /* 0x0000001f1e00720b */ /* 0x000fc40003f2e000 */
[----:B------:R-:W-:Y:S02]  /*2030*/  ISETP.NE.AND.EX P0, PT, RZ, c[0x0][0x3d4], PT, P0 ;  /* 0x0000f500ff007a0c */ /* 0x000fe40003f05300 */
[----:B------:R-:W-:-:S05]  /*2040*/  FSEL R6, R6, RZ, !P1 ;  /* 0x000000ff06067208 */ /* 0x000fca0004800000 */
[--C-:B------:R-:W-:Y:S01]  /*2050*/  FADD R10, RZ, R6.reuse ;  /* 0x00000006ff0a7221 */ /* 0x100fe20000000000 */
[----:B------:R-:W-:-:S05]  /*2060*/  FADD R15, RZ, -R6 ;  /* 0x80000006ff0f7221 */ /* 0x000fca0000000000 */
[----:B------:R-:W-:Y:S05]  /*2070*/  @!P0 BRA `(.L_x_765) ;  /* 0x0000008000008947 */ /* 0x000fea0003800000 */
[----:B------:R-:W-:Y:S02]  /*2080*/  SHF.R.S32.HI R11, RZ, 0x1f, R40 ;  /* 0x0000001fff0b7819 */ /* 0x000fe40000011428 */
[----:B------:R-:W-:-:S03]  /*2090*/  MOV R9, c[0x0][0x3f0] ;  /* 0x0000fc0000097a02 */ /* 0x000fc60000000f00 */
[----:B------:R-:W-:Y:S02]  /*20a0*/  IMAD R11, R11, c[0x0][0x3f0], RZ ;  /* 0x0000fc000b0b7a24 */ /* 0x000fe400078e02ff */
[----:B------:R-:W-:-:S04]  /*20b0*/  IMAD.WIDE.U32 R8, R40, R9, c[0x0][0x3d0] ;  /* 0x0000f40028087625 */ /* 0x000fc800078e0009 */
[----:B------:R-:W-:-:S05]  /*20c0*/  IMAD R11, R40, UR17, R11 ;  /* 0x00000011280b7c24 */ /* 0x000fca000f8e020b */
[----:B------:R-:W-:-:S05]  /*20d0*/  IADD3 R9, R9, R11, RZ ;  /* 0x0000000b09097210 */ /* 0x000fca0007ffe0ff */
[----:B------:R0:W-:Y:S01]  /*20e0*/  RED.E.ADD.F32.FTZ.RN.STRONG.GPU [R8.64], R15 ;  /* 0x0000000f0800798e */ /* 0x0001e2000c10e7a0 */
[----:B------:R-:W-:Y:S05]  /*20f0*/  BRA `(.L_x_766) ;  /* 0x0000006000007947 */ /* 0x000fea0003800000 */
.L_x_765:
[----:B------:R-:W-:-:S04]  /*2100*/  ISETP.NE.U32.AND P1, PT, RZ, c[0x0][0x230], PT ;  /* 0x00008c00ff007a0c */ /* 0x000fc80003f25070 */
[----:B------:R-:W-:-:S13]  /*2110*/  ISETP.NE.AND.EX P1, PT, RZ, c[0x0][0x234], PT, P1 ;  /* 0x00008d00ff007a0c */ /* 0x000fda0003f25310 */
[----:B------:R-:W-:Y:S05]  /*2120*/  @!P1 BRA `(.L_x_766) ;  /* 0x0000003000009947 */ /* 0x000fea0003800000 */
[----:B------:R-:W-:-:S04]  /*2130*/  IADD3 R8, P1, R24, c[0x0][0x230], RZ ;  /* 0x00008c0018087a10 */ /* 0x000fc80007f3e0ff */
[----:B------:R-:W-:-:S05]  /*2140*/  IADD3.X R9, R33, c[0x0][0x234], RZ, P1, !PT ;  /* 0x00008d0021097a10 */ /* 0x000fca0000ffe4ff */
[----:B------:R0:W-:Y:S04]  /*2150*/  RED.E.ADD.F32.FTZ.RN.STRONG.GPU [R8.64], R15 ;  /* 0x0000000f0800798e */ /* 0x0001e8000c10e7a0 */
.L_x_766:
[----:B------:R-:W-:-:S04]  /*2160*/  ISETP.NE.U32.AND P2, PT, RZ, c[0x0][0x458], PT ;  /* 0x00011600ff007a0c */ /* 0x000fc80003f45070 */
[----:B------:R-:W-:-:S13]  /*2170*/  ISETP.NE.AND.EX P2, PT, RZ, c[0x0][0x45c], PT, P2 ;  /* 0x00011700ff007a0c */ /* 0x000fda0003f45320 */
[----:B------:R-:W-:Y:S05]  /*2180*/  @!P2 BRA `(.L_x_767) ;  /* 0x000000400000a947 */ /* 0x000fea0003800000 */
[----:B0-----:R-:W-:Y:S01]  /*2190*/  IMAD.U32 R8, RZ, RZ, UR30 ;  /* 0x0000001eff087e24 */ /* 0x001fe2000f8e00ff */
[----:B------:R-:W-:-:S05]  /*21a0*/  MOV R9, UR31 ;  /* 0x0000001f00097c02 */ /* 0x000fca0008000f00 */
[----:B------:R0:W-:Y:S01]  /*21b0*/  RED.E.ADD.F32.FTZ.RN.STRONG.GPU [R8.64], R10 ;  /* 0x0000000a0800798e */ /* 0x0001e2000c10e7a0 */
[----:B------:R-:W-:Y:S05]  /*21c0*/  BRA `(.L_x_768) ;  /* 0x0000006000007947 */ /* 0x000fea0003800000 */
.L_x_767:
[----:B------:R-:W-:-:S04]  /*21d0*/  ISETP.NE.U32.AND P1, PT, RZ, c[0x0][0x2b8], PT ;  /* 0x0000ae00ff007a0c */ /* 0x000fc80003f25070 */
[----:B------:R-:W-:-:S13]  /*21e0*/  ISETP.NE.AND.EX P1, PT, RZ, c[0x0][0x2bc], PT, P1 ;  /* 0x0000af00ff007a0c */ /* 0x000fda0003f25310 */
[----:B------:R-:W-:Y:S05]  /*21f0*/  @!P1 BRA `(.L_x_768) ;  /* 0x0000003000009947 */ /* 0x000fea0003800000 */
[----:B0-----:R-:W-:Y:S02]  /*2200*/  MOV R8, UR10 ;  /* 0x0000000a00087c02 */ /* 0x001fe40008000f00 */
[----:B------:R-:W-:-:S05]  /*2210*/  MOV R9, UR11 ;  /* 0x0000000b00097c02 */ /* 0x000fca0008000f00 */
[----:B------:R0:W-:Y:S02]  /*2220*/  RED.E.ADD.F32.FTZ.RN.STRONG.GPU [R8.64], R10 ;  /* 0x0000000a0800798e */ /* 0x0001e4000c10e7a0 */
.L_x_768:
[-C--:B------:R-:W-:Y:S01]  /*2230*/  FFMA R17, R34, R10.reuse, R17 ;  /* 0x0000000a22117223 */ /* 0x080fe20000000011 */
[-C--:B------:R-:W-:Y:S01]  /*2240*/  FFMA R21, R36, R10.reuse, R21 ;  /* 0x0000000a24157223 */ /* 0x080fe20000000015 */
[-C--:B------:R-:W-:Y:S01]  /*2250*/  FFMA R19, R32, R10.reuse, R19 ;  /* 0x0000000a20137223 */ /* 0x080fe20000000013 */
[-C--:B0-----:R-:W-:Y:S01]  /*2260*/  FFMA R15, R7, R10.reuse, RZ ;  /* 0x0000000a070f7223 */ /* 0x081fe200000000ff */
[-C--:B------:R-:W-:Y:S01]  /*2270*/  FFMA R23, R5, R10.reuse, RZ ;  /* 0x0000000a05177223 */ /* 0x080fe200000000ff */
[----:B------:R-:W-:Y:S01]  /*2280*/  FFMA R29, R3, R10, RZ ;  /* 0x0000000a031d7223 */ /* 0x000fe200000000ff */
[----:B------:R-:W-:Y:S01]  /*2290*/  FADD R17, RZ, R17 ;  /* 0x00000011ff117221 */ /* 0x000fe20000000000 */
[----:B------:R-:W-:Y:S01]  /*22a0*/  FADD R21, RZ, R21 ;  /* 0x00000015ff157221 */ /* 0x000fe20000000000 */
[----:B------:R-:W-:Y:S01]  /*22b0*/  FADD R19, RZ, R19 ;  /* 0x00000013ff137221 */ /* 0x000fe20000000000 */
[----:B------:R-:W-:Y:S05]  /*22c0*/  @!P2 BRA `(.L_x_769) ;  /* 0x000000a00000a947 */ /* 0x000fea0003800000 */
[----:B------:R-:W-:Y:S01]  /*22d0*/  MOV R10, UR12 ;  /* 0x0000000c000a7c02 */ /* 0x000fe20008000f00 */
[----:B------:R-:W-:Y:S01]  /*22e0*/  IMAD.U32 R9, RZ, RZ, UR26 ;  /* 0x0000001aff097e24 */ /* 0x000fe2000f8e00ff */
[----:B------:R-:W-:-:S02]  /*22f0*/  MOV R11, UR13 ;  /* 0x0000000d000b7c02 */ /* 0x000fc40008000f00 */
[----:B------:R-:W-:Y:S02]  /*2300*/  MOV R8, UR25 ;  /* 0x0000001900087c02 */ /* 0x000fe40008000f00 */
[----:B------:R-:W-:Y:S01]  /*2310*/  MOV R6, c[0x0][0x458] ;  /* 0x0001160000067a02 */ /* 0x000fe20000000f00 */
[----:B------:R0:W-:Y:S01]  /*2320*/  RED.E.ADD.F32.FTZ.RN.STRONG.GPU [R10.64], R19 ;  /* 0x000000130a00798e */ /* 0x0001e2000c10e7a0 */
[----:B------:R-:W-:-:S03]  /*2330*/  MOV R7, c[0x0][0x45c] ;  /* 0x0001170000077a02 */ /* 0x000fc60000000f00 */
[----:B------:R0:W-:Y:S04]  /*2340*/  RED.E.ADD.F32.FTZ.RN.STRONG.GPU [R8.64], R21 ;  /* 0x000000150800798e */ /* 0x0001e8000c10e7a0 */
[----:B------:R0:W-:Y:S01]  /*2350*/  RED.E.ADD.F32.FTZ.RN.STRONG.GPU [R6.64], R17 ;  /* 0x000000110600798e */ /* 0x0001e2000c10e7a0 */
[----:B------:R-:W-:Y:S05]  /*2360*/  BRA `(.L_x_770) ;  /* 0x000000c000007947 */ /* 0x000fea0003800000 */
.L_x_769:
[----:B------:R-:W-:-:S04]  /*2370*/  ISETP.NE.U32.AND P1, PT, RZ, c[0x0][0x2b8], PT ;  /* 0x0000ae00ff007a0c */ /* 0x000fc80003f25070 */
[----:B------:R-:W-:-:S13]  /*2380*/  ISETP.NE.AND.EX P1, PT, RZ, c[0x0][0x2bc], PT, P1 ;  /* 0x0000af00ff007a0c */ /* 0x000fda0003f25310 */
[----:B------:R-:W-:Y:S05]  /*2390*/  @!P1 BRA `(.L_x_770) ;  /* 0x0000009000009947 */ /* 0x000fea0003800000 */
[----:B------:R-:W-:Y:S01]  /*23a0*/  MOV R10, UR8 ;  /* 0x00000008000a7c02 */ /* 0x000fe20008000f00 */
[----:B------:R-:W-:Y:S01]  /*23b0*/  IMAD.MOV.U32 R6, RZ, RZ, c[0x0][0x2b8] ;  /* 0x0000ae00ff067624 */ /* 0x000fe200078e00ff */
[----:B------:R-:W-:Y:S02]  /*23c0*/  MOV R11, UR9 ;  /* 0x00000009000b7c02 */ /* 0x000fe40008000f00 */
[----:B------:R-:W-:Y:S02]  /*23d0*/  MOV R8, UR23 ;  /* 0x0000001700087c02 */ /* 0x000fe40008000f00 */
[----:B------:R-:W-:Y:S01]  /*23e0*/  MOV R9, UR24 ;  /* 0x0000001800097c02 */ /* 0x000fe20008000f00 */
[----:B------:R0:W-:Y:S01]  /*23f0*/  RED.E.ADD.F32.FTZ.RN.STRONG.GPU [R10.64], R19 ;  /* 0x000000130a00798e */ /* 0x0001e2000c10e7a0 */
[----:B------:R-:W-:-:S03]  /*2400*/  MOV R7, c[0x0][0x2bc] ;  /* 0x0000af0000077a02 */ /* 0x000fc60000000f00 */
[----:B------:R0:W-:Y:S04]  /*2410*/  RED.E.ADD.F32.FTZ.RN.STRONG.GPU [R8.64], R21 ;  /* 0x000000150800798e */ /* 0x0001e8000c10e7a0 */
[----:B------:R0:W-:Y:S02]  /*2420*/  RED.E.ADD.F32.FTZ.RN.STRONG.GPU [R6.64], R17 ;  /* 0x000000110600798e */ /* 0x0001e4000c10e7a0 */
.L_x_770:
[----:B------:R-:W-:Y:S01]  /*2430*/  ISETP.NE.U32.AND P1, PT, RZ, c[0x0][0x360], PT ;  /* 0x0000d800ff007a0c */ /* 0x000fe20003f25070 */
[----:B0-----:R-:W-:Y:S01]  /*2440*/  FADD R7, RZ, R0 ;  /* 0x00000000ff077221 */ /* 0x001fe20000000000 */
[----:B------:R-:W-:Y:S01]  /*2450*/  FADD R9, RZ, R2 ;  /* 0x00000002ff097221 */ /* 0x000fe20000000000 */
[----:B------:R-:W-:Y:S01]  /*2460*/  FADD R11, RZ, R4 ;  /* 0x00000004ff0b7221 */ /* 0x000fe20000000000 */
        /* <DEDUP_REMOVED lines=12> */
.L_x_771:
[----:B------:R-:W-:-:S04]  /*2530*/  ISETP.NE.U32.AND P1, PT, RZ, c[0x0][0x1c0], PT ;  /* 0x00007000ff007a0c */ /* 0x000fc80003f25070 */
[----:B------:R-:W-:-:S13]  /*2540*/  ISETP.NE.AND.EX P1, PT, RZ, c[0x0][0x1c4], PT, P1 ;  /* 0x00007100ff007a0c */ /* 0x000fda0003f25310 */
[----:B------:R-:W-:Y:S05]  /*2550*/  @!P1 BRA `(.L_x_772) ;  /* 0x0000008000009947 */ /* 0x000fea0003800000 */
[----:B------:R-:W-:Y:S01]  /*2560*/  MOV R3, c[0x0][0x1d8] ;  /* 0x0000760000037a02 */ /* 0x000fe20000000f00 */
[----:B------:R-:W-:-:S04]  /*2570*/  IMAD R0, R38, c[0x0][0x1d8], RZ ;  /* 0x0000760026007a24 */ /* 0x000fc800078e02ff */
[----:B------:R-:W-:Y:S02]  /*2580*/  IMAD R27, R27, R40, R0 ;  /* 0x000000281b1b7224 */ /* 0x000fe400078e0200 */
[----:B------:R-:W-:-:S05]  /*2590*/  IMAD.WIDE.U32 R2, R40, R3, c[0x0][0x1c0] ;  /* 0x0000700028027625 */ /* 0x000fca00078e0003 */
[----:B------:R-:W-:-:S05]  /*25a0*/  IADD3 R3, R27, R3, RZ ;  /* 0x000000031b037210 */ /* 0x000fca0007ffe0ff */
[----:B------:R0:W-:Y:S04]  /*25b0*/  RED.E.ADD.F32.FTZ.RN.STRONG.GPU [R2.64], R7 ;  /* 0x000000070200798e */ /* 0x0001e8000c10e7a0 */
[----:B------:R0:W-:Y:S04]  /*25c0*/  RED.E.ADD.F32.FTZ.RN.STRONG.GPU [R2.64+0x4], R9 ;  /* 0x000004090200798e */ /* 0x0001e8000c10e7a0 */
[----:B------:R0:W-:Y:S02]  /*25d0*/  RED.E.ADD.F32.FTZ.RN.STRONG.GPU [R2.64+0x8], R11 ;  /* 0x0000080b0200798e */ /* 0x0001e4000c10e7a0 */
.L_x_772:
[----:B------:R-:W-:-:S04]  /*25e0*/  ISETP.NE.U32.AND P1, PT, RZ, c[0x0][0x328], PT ;  /* 0x0000ca00ff007a0c */ /* 0x000fc80003f25070 */
[----:B------:R-:W-:-:S13]  /*25f0*/  ISETP.NE.AND.EX P1, PT, RZ, c[0x0][0x32c], PT, P1 ;  /* 0x0000cb00ff007a0c */ /* 0x000fda0003f25310 */
[----:B------:R-:W-:Y:S05]  /*2600*/  @!P1 BRA `(.L_x_773) ;  /* 0x000000a000009947 */ /* 0x000fea0003800000 */
[----:B------:R-:W-:Y:S02]  /*2610*/  SHF.R.S32.HI R5, RZ, 0x1f, R40 ;  /* 0x0000001fff057819 */ /* 0x000fe40000011428 */
[----:B0-----:R-:W-:-:S03]  /*2620*/  MOV R3, c[0x0][0x348] ;  /* 0x0000d20000037a02 */ /* 0x001fc60000000f00 */
        /* <DEDUP_REMOVED lines=8> */
.L_x_773:
[----:B------:R-:W-:-:S04]  /*26b0*/  ISETP.NE.U32.AND P1, PT, RZ, c[0x0][0x188], PT ;  /* 0x00006200ff007a0c */ /* 0x000fc80003f25070 */
[----:B------:R-:W-:-:S13]  /*26c0*/  ISETP.NE.AND.EX P1, PT, RZ, c[0x0][0x18c], PT, P1 ;  /* 0x00006300ff007a0c */ /* 0x000fda0003f25310 */
[----:B------:R-:W-:Y:S05]  /*26d0*/  @!P1 BRA `(.L_x_774) ;  /* 0x0000008000009947 */ /* 0x000fea0003800000 */
[----:B------:R-:W-:Y:S02]  /*26e0*/  IMAD R0, R38, c[0x0][0x1a0], RZ ;  /* 0x0000680026007a24 */ /* 0x000fe400078e02ff */
[----:B0-----:R-:W-:Y:S02]  /*26f0*/  IMAD.MOV.U32 R3, RZ, RZ, c[0x0][0x1a0] ;  /* 0x00006800ff037624 */ /* 0x001fe400078e00ff */
[----:B------:R-:W-:Y:S02]  /*2700*/  IMAD R35, R35, R40, R0 ;  /* 0x0000002823237224 */ /* 0x000fe400078e0200 */
[----:B------:R-:W-:-:S05]  /*2710*/  IMAD.WIDE.U32 R2, R40, R3, c[0x0][0x188] ;  /* 0x0000620028027625 */ /* 0x000fca00078e0003 */
[----:B------:R-:W-:-:S05]  /*2720*/  IADD3 R3, R35, R3, RZ ;  /* 0x0000000323037210 */ /* 0x000fca0007ffe0ff */
[----:B------:R0:W-:Y:S04]  /*2730*/  RED.E.ADD.F32.FTZ.RN.STRONG.GPU [R2.64], R15 ;  /* 0x0000000f0200798e */ /* 0x0001e8000c10e7a0 */
[----:B------:R0:W-:Y:S04]  /*2740*/  RED.E.ADD.F32.FTZ.RN.STRONG.GPU [R2.64+0x4], R23 ;  /* 0x000004170200798e */ /* 0x0001e8000c10e7a0 */
[----:B------:R0:W-:Y:S02]  /*2750*/  RED.E.ADD.F32.FTZ.RN.STRONG.GPU [R2.64+0x8], R29 ;  /* 0x0000081d0200798e */ /* 0x0001e4000c10e7a0 */
.L_x_774:
[----:B------:R-:W-:Y:S05]  /*2760*/  @!P0 BRA `(.L_x_775) ;  /* 0x0000008000008947 */ /* 0x000fea0003800000 */
[----:B------:R-:W-:Y:S02]  /*2770*/  SHF.R.S32.HI R0, RZ, 0x1f, R40 ;  /* 0x0000001fff007819 */ /* 0x000fe40000011428 */
[----:B0-----:R-:W-:-:S03]  /*2780*/  MOV R3, c[0x0][0x3f0] ;  /* 0x0000fc0000037a02 */ /* 0x001fc60000000f00 */
[----:B------:R-:W-:Y:S02]  /*2790*/  IMAD R5, R0, c[0x0][0x3f0], RZ ;  /* 0x0000fc0000057a24 */ /* 0x000fe400078e02ff */
[----:B------:R-:W-:-:S04]  /*27a0*/  IMAD.WIDE.U32 R2, R40, R3, c[0x0][0x3d0] ;  /* 0x0000f40028027625 */ /* 0x000fc800078e0003 */
[----:B------:R-:W-:-:S05]  /*27b0*/  IMAD R5, R40, UR17, R5 ;  /* 0x0000001128057c24 */ /* 0x000fca000f8e0205 */
[----:B------:R-:W-:-:S05]  /*27c0*/  IADD3 R3, R3, R5, RZ ;  /* 0x0000000503037210 */ /* 0x000fca0007ffe0ff */
[----:B------:R0:W-:Y:S01]  /*27d0*/  RED.E.ADD.F32.FTZ.RN.STRONG.GPU [R2.64], RZ ;  /* 0x000000ff0200798e */ /* 0x0001e2000c10e7a0 */
[----:B------:R-:W-:Y:S05]  /*27e0*/  BRA `(.L_x_723) ;  /* 0x0000006000007947 */ /* 0x000fea0003800000 */
.L_x_775:
[----:B------:R-:W-:-:S04]  /*27f0*/  ISETP.NE.U32.AND P0, PT, RZ, c[0x0][0x230], PT ;  /* 0x00008c00ff007a0c */ /* 0x000fc80003f05070 */
[----:B------:R-:W-:-:S13]  /*2800*/  ISETP.NE.AND.EX P0, PT, RZ, c[0x0][0x234], PT, P0 ;  /* 0x00008d00ff007a0c */ /* 0x000fda0003f05300 */
[----:B------:R-:W-:Y:S05]  /*2810*/  @!P0 BRA `(.L_x_723) ;  /* 0x0000003000008947 */ /* 0x000fea0003800000 */
[----:B------:R-:W-:-:S04]  /*2820*/  IADD3 R24, P0, R24, c[0x0][0x230], RZ ;  /* 0x00008c0018187a10 */ /* 0x000fc80007f1e0ff */
[----:B------:R-:W-:-:S05]  /*2830*/  IADD3.X R25, R33, c[0x0][0x234], RZ, P0, !PT ;  /* 0x00008d0021197a10 */ /* 0x000fca00007fe4ff */
[----:B------:R1:W-:Y:S04]  /*2840*/  RED.E.ADD.F32.FTZ.RN.STRONG.GPU [R24.64], RZ ;  /* 0x000000ff1800798e */ /* 0x0003e8000c10e7a0 */
.L_x_723:
[----:B------:R-:W-:Y:S05]  /*2850*/  BSYNC B1 ;  /* 0x0000000000017941 */ /* 0x000fea0003800000 */
.L_x_722:
[----:B------:R-:W-:Y:S01]  /*2860*/  ISETP.NE.U32.AND P0, PT, RZ, c[0x0][0x398], PT ;  /* 0x0000e600ff007a0c */ /* 0x000fe20003f05070 */
[----:B------:R-:W-:-:S03]  /*2870*/  FADD R13, RZ, R13 ;  /* 0x0000000dff0d7221 */ /* 0x000fc60000000000 */
        /* <DEDUP_REMOVED lines=8> */
[----:B------:R0:W-:Y:S01]  /*2900*/  RED.E.ADD.F32.FTZ.RN.STRONG.GPU [R2.64], R13 ;  /* 0x0000000d0200798e */ /* 0x0001e2000c10e7a0 */
[----:B------:R-:W-:Y:S05]  /*2910*/  BRA `(.L_x_721) ;  /* 0x0000009000007947 */ /* 0x000fea0003800000 */
.L_x_776:
[----:B------:R-:W-:-:S04]  /*2920*/  ISETP.NE.U32.AND P0, PT, RZ, c[0x0][0x1f8], PT ;  /* 0x00007e00ff007a0c */ /* 0x000fc80003f05070 */
[----:B------:R-:W-:-:S13]  /*2930*/  ISETP.NE.AND.EX P0, PT, RZ, c[0x0][0x1fc], PT, P0 ;  /* 0x00007f00ff007a0c */ /* 0x000fda0003f05300 */
[----:B------:R-:W-:Y:S05]  /*2940*/  @!P0 BRA `(.L_x_721) ;  /* 0x0000006000008947 */ /* 0x000fea0003800000 */
[----:B0-----:R-:W-:Y:S01]  /*2950*/  MOV R3, c[0x0][0x210] ;  /* 0x0000840000037a02 */ /* 0x001fe20000000f00 */
[----:B------:R-:W-:-:S04]  /*2960*/  IMAD R38, R38, c[0x0][0x210], RZ ;  /* 0x0000840026267a24 */ /* 0x000fc800078e02ff */
[----:B------:R-:W-:Y:S02]  /*2970*/  IMAD R37, R37, R40, R38 ;  /* 0x0000002825257224 */ /* 0x000fe400078e0226 */
[----:B------:R-:W-:-:S05]  /*2980*/  IMAD.WIDE.U32 R2, R40, R3, c[0x0][0x1f8] ;  /* 0x00007e0028027625 */ /* 0x000fca00078e0003 */
[----:B------:R-:W-:-:S05]  /*2990*/  IADD3 R3, R37, R3, RZ ;  /* 0x0000000325037210 */ /* 0x000fca0007ffe0ff */
[----:B------:R0:W-:Y:S02]  /*29a0*/  RED.E.ADD.F32.FTZ.RN.STRONG.GPU [R2.64], R13 ;  /* 0x0000000d0200798e */ /* 0x0001e4000c10e7a0 */
.L_x_721:
[----:B------:R-:W-:Y:S05]  /*29b0*/  BSYNC B2 ;  /* 0x0000000000027941 */ /* 0x000fea0003800000 */
.L_x_720:
[----:B------:R-:W-:-:S04]  /*29c0*/  IADD3 R40, P0, R40, UR6, RZ ;  /* 0x0000000628287c10 */ /* 0x000fc8000ff1e0ff */
[----:B------:R-:W-:Y:S02]  /*29d0*/  IADD3.X R39, R39, UR4, RZ, P0, !PT ;  /* 0x0000000427277c10 */ /* 0x000fe400087fe4ff */
[----:B------:R-:W-:-:S04]  /*29e0*/  ISETP.GE.U32.AND P0, PT, R40, c[0x0][0x178], PT ;  /* 0x00005e0028007a0c */ /* 0x000fc80003f06070 */
[----:B------:R-:W-:-:S13]  /*29f0*/  ISETP.GE.U32.AND.EX P0, PT, R39, c[0x0][0x17c], PT, P0 ;  /* 0x00005f0027007a0c */ /* 0x000fda0003f06100 */
[----:B------:R-:W-:Y:S01]  /*2a00*/  @P0 CALL.REL.NOINC `(.L_x_777) ;  /* 0x0000001000000944 */ /* 0x000fe20003c00000 */
[----:B------:R-:W-:Y:S05]  /*2a10*/  BRA `(.L_x_778) ;  /* 0xffffd97000007947 */ /* 0x000fea000383ffff */
.L_x_777:
[----:B------:R-:W-:Y:S05]  /*2a20*/  BSYNC B3 ;  /* 0x0000000000037941 */ /* 0x000fea0003800000 */
.L_x_719:
[----:B------:R-:W-:Y:S05]  /*2a30*/  EXIT ;  /* 0x000000000000794d */ /* 0x000fea0003800000 */
        .weak           $__internal_18_$__cuda_sm20_rcp_rn_f32_slowpath
        .type           $__internal_18_$__cuda_sm20_rcp_rn_f32_slowpath,@function
        .size           $__internal_18_$__cuda_sm20_rcp_rn_f32_slowpath,($__internal_19_$__cuda_sm20_sqrt_rn_f32_slowpath - $__internal_18_$__cuda_sm20_rcp_rn_f32_slowpath)
$__internal_18_$__cuda_sm20_rcp_rn_f32_slowpath:
[----:B------:R-:W-:Y:S01]  /*2a40*/  IMAD.SHL.U32 R10, R9, 0x2, RZ ;  /* 0x00000002090a7824 */ /* 0x000fe200078e00ff */
[----:B------:R-:W-:Y:S04]  /*2a50*/  BSSY B6, `(.L_x_779) ;  /* 0x0000030000067945 */ /* 0x000fe80003800000 */
        /* <DEDUP_REMOVED lines=13> */
.L_x_780:
        /* <DEDUP_REMOVED lines=21> */
[----:B------:R-:W-:-:S04]  /*2c80*/  LOP3.LUT P3, RZ, R48, 0x2, RZ, 0xc0, !PT ;  /* 0x0000000230ff7812 */ /* 0x000fc8000786c0ff */
[----:B------:R-:W-:Y:S02]  /*2c90*/  PLOP3.LUT P0, PT, P0, P1, P3, 0xe0, 0x0 ;  /* 0x000000000000781c */ /* 0x000fe40000703c30 */
[----:B------:R-:W-:Y:S02]  /*2ca0*/  LOP3.LUT P1, RZ, R9, 0x7fffff, RZ, 0xc0, !PT ;  /* 0x007fffff09ff7812 */ /* 0x000fe4000782c0ff */
[----:B------:R-:W-:-:S04]  /*2cb0*/  SEL R10, RZ, 0x1, !P0 ;  /* 0x00000001ff0a7807 */ /* 0x000fc80004000000 */
[----:B------:R-:W-:-:S04]  /*2cc0*/  IADD3 R10, -R10, RZ, RZ ;  /* 0x000000ff0a0a7210 */ /* 0x000fc80007ffe1ff */
[----:B------:R-:W-:Y:S02]  /*2cd0*/  ISETP.GE.AND P0, PT, R10, RZ, PT ;  /* 0x000000ff0a00720c */ /* 0x000fe40003f06270 */
[----:B------:R-:W-:-:S04]  /*2ce0*/  IADD3 R10, R19, -0xfc, RZ ;  /* 0xffffff04130a7810 */ /* 0x000fc80007ffe0ff */
[----:B------:R-:W-:-:S07]  /*2cf0*/  SHF.R.U32.HI R10, RZ, R10, R15 ;  /* 0x0000000aff0a7219 */ /* 0x000fce000001160f */
[----:B------:R-:W-:-:S04]  /*2d00*/  @!P0 IADD3 R10, R10, 0x1, RZ ;  /* 0x000000010a0a8810 */ /* 0x000fc80007ffe0ff */
[----:B------:R-:W-:-:S04]  /*2d10*/  @!P1 SHF.L.U32 R10, R10, 0x1, RZ ;  /* 0x000000010a0a9819 */ /* 0x000fc800000006ff */
[----:B------:R-:W-:Y:S01]  /*2d20*/  LOP3.LUT R15, R10, 0x80000000, R9, 0xf8, !PT ;  /* 0x800000000a0f7812 */ /* 0x000fe200078ef809 */
[----:B------:R-:W-:Y:S05]  /*2d30*/  BRA `(.L_x_781) ;  /* 0x0000001000007947 */ /* 0x000fea0003800000 */
.L_x_782:
[----:B------:R0:W1:Y:S02]  /*2d40*/  MUFU.RCP R15, R9 ;  /* 0x00000009000f7308 */ /* 0x0000640000001000 */
.L_x_781:
[----:B------:R-:W-:Y:S05]  /*2d50*/  BSYNC B6 ;  /* 0x0000000000067941 */ /* 0x000fea0003800000 */
.L_x_779:
[----:B------:R-:W-:Y:S02]  /*2d60*/  MOV R46, R23 ;  /* 0x00000017002e7202 */ /* 0x000fe40000000f00 */
[----:B------:R-:W-:-:S04]  /*2d70*/  MOV R47, 0x0 ;  /* 0x00000000002f7802 */ /* 0x000fc80000000f00 */
[----:B------:R-:W-:Y:S05]  /*2d80*/  RET.REL.NODEC R46 `(my_solve_particle_ground_contacts_cuda_kernel_backward) ;  /* 0xffffd2702e007950 */ /* 0x000fea0003c3ffff */
        .weak           $__internal_19_$__cuda_sm20_sqrt_rn_f32_slowpath
        .type           $__internal_19_$__cuda_sm20_sqrt_rn_f32_slowpath,@function
        .size           $__internal_19_$__cuda_sm20_sqrt_rn_f32_slowpath,($__internal_20_$__cuda_sm3x_div_rn_noftz_f32_slowpath - $__internal_19_$__cuda_sm20_sqrt_rn_f32_slowpath)
$__internal_19_$__cuda_sm20_sqrt_rn_f32_slowpath:
[----:B------:R-:W-:-:S13]  /*2d90*/  LOP3.LUT P0, RZ, R12, 0x7fffffff, RZ, 0xc0, !PT ;  /* 0x7fffffff0cff7812 */ /* 0x000fda000780c0ff */
[----:B------:R-:W-:Y:S05]  /*2da0*/  @!P0 BRA `(.L_x_783) ;  /* 0x0000011000008947 */ /* 0x000fea0003800000 */
[----:B------:R-:W-:Y:S01]  /*2db0*/  FSETP.GEU.FTZ.AND P0, PT, R12, RZ, PT ;  /* 0x000000ff0c00720b */ /* 0x000fe20003f1e000 */
[----:B------:R-:W-:-:S12]  /*2dc0*/  IMAD.MOV.U32 R9, RZ, RZ, R12 ;  /* 0x000000ffff097224 */ /* 0x000fd800078e000c */
        /* <DEDUP_REMOVED lines=15> */
.L_x_783:
[----:B------:R-:W-:Y:S02]  /*2ec0*/  MOV R9, R12 ;  /* 0x0000000c00097202 */ /* 0x000fe40000000f00 */
[----:B------:R-:W-:Y:S02]  /*2ed0*/  MOV R12, R17 ;  /* 0x00000011000c7202 */ /* 0x000fe40000000f00 */
[----:B------:R-:W-:-:S04]  /*2ee0*/  MOV R13, 0x0 ;  /* 0x00000000000d7802 */ /* 0x000fc80000000f00 */
[----:B------:R-:W-:Y:S05]  /*2ef0*/  RET.REL.NODEC R12 `(my_solve_particle_ground_contacts_cuda_kernel_backward) ;  /* 0xffffd1000c007950 */ /* 0x000fea0003c3ffff */
        .weak           $__internal_20_$__cuda_sm3x_div_rn_noftz_f32_slowpath
        .type           $__internal_20_$__cuda_sm3x_div_rn_noftz_f32_slowpath,@function
        .size           $__internal_20_$__cuda_sm3x_div_rn_noftz_f32_slowpath,(.L_x_1190 - $__internal_20_$__cuda_sm3x_div_rn_noftz_f32_slowpath)
$__internal_20_$__cuda_sm3x_div_rn_noftz_f32_slowpath:
        /* <DEDUP_REMOVED lines=34> */
.L_x_785:
[----:B------:R-:W-:Y:S01]  /*3120*/  LEA R50, R46, 0xc0800000, 0x17 ;  /* 0xc08000002e327811 */ /* 0x000fe200078eb8ff */
[----:B------:R-:W-:Y:S01]  /*3130*/  BSSY B5, `(.L_x_790) ;  /* 0x0000036000057945 */ /* 0x000fe20003800000 */
[----:B------:R-:W-:Y:S02]  /*3140*/  IADD3 R51, R51, -0x7f, RZ ;  /* 0xffffff8133337810 */ /* 0x000fe40007ffe0ff */
[----:B------:R-:W-:Y:S02]  /*3150*/  IADD3 R52, -R50, R23, RZ ;  /* 0x0000001732347210 */ /* 0x000fe40007ffe1ff */
[C---:B------:R-:W-:Y:S01]  /*3160*/  IADD3 R46, R51.reuse, 0x7f, -R46 ;  /* 0x0000007f332e7810 */ /* 0x040fe20007ffe82e */
[----:B------:R-:W-:Y:S01]  /*3170*/  IMAD R18, R51, -0x800000, R18 ;  /* 0xff80000033127824 */ /* 0x000fe200078e0212 */
[----:B------:R-:W0:Y:S01]  /*3180*/  MUFU.RCP R23, R52 ;  /* 0x0000003400177308 */ /* 0x000e220000001000 */
[----:B------:R-:W-:Y:S01]  /*3190*/  FADD.FTZ R49, -R52, -RZ ;  /* 0x800000ff34317221 */ /* 0x000fe20000010100 */
[----:B------:R-:W-:-:S03]  /*31a0*/  IADD3 R47, R46, R47, RZ ;  /* 0x0000002f2e2f7210 */ /* 0x000fc60007ffe0ff */
        /* <DEDUP_REMOVED lines=21> */
[CCC-:B------:R-:W-:Y:S01]  /*3300*/  FFMA.RP R46, R23.reuse, R49.reuse, R50.reuse ;  /* 0x00000031172e7223 */ /* 0x1c0fe20000008032 */
[----:B------:R-:W-:Y:S01]  /*3310*/  FFMA.RM R23, R23, R49, R50 ;  /* 0x0000003117177223 */ /* 0x000fe20000004032 */
[----:B------:R-:W-:Y:S02]  /*3320*/  IADD3 R50, R51, 0x20, RZ ;  /* 0x0000002033327810 */ /* 0x000fe40007ffe0ff */
[----:B------:R-:W-:Y:S02]  /*3330*/  LOP3.LUT R47, R47, 0x7fffff, RZ, 0xc0, !PT ;  /* 0x007fffff2f2f7812 */ /* 0x000fe400078ec0ff */
[----:B------:R-:W-:Y:S02]  /*3340*/  ISETP.NE.AND P3, PT, R51, RZ, PT ;  /* 0x000000ff3300720c */ /* 0x000fe40003f65270 */
[----:B------:R-:W-:Y:S02]  /*3350*/  LOP3.LUT R47, R47, 0x800000, RZ, 0xfc, !PT ;  /* 0x008000002f2f7812 */ /* 0x000fe400078efcff */
[----:B------:R-:W-:-:S02]  /*3360*/  ISETP.NE.AND P1, PT, R51, RZ, PT ;  /* 0x000000ff3300720c */ /* 0x000fc40003f25270 */
        /* <DEDUP_REMOVED lines=14> */
.L_x_792:
[----:B------:R-:W-:-:S04]  /*3450*/  LOP3.LUT R18, R18, 0x80000000, RZ, 0xc0, !PT ;  /* 0x8000000012127812 */ /* 0x000fc800078ec0ff */
[----:B------:R-:W-:Y:S01]  /*3460*/  LOP3.LUT R18, R18, 0x7f800000, RZ, 0xfc, !PT ;  /* 0x7f80000012127812 */ /* 0x000fe200078efcff */
[----:B------:R-:W-:Y:S05]  /*3470*/  BRA `(.L_x_793) ;  /* 0x0000001000007947 */ /* 0x000fea0003800000 */
.L_x_791:
[----:B------:R-:W-:Y:S02]  /*3480*/  LEA R18, R47, R18, 0x17 ;  /* 0x000000122f127211 */ /* 0x000fe400078eb8ff */
.L_x_793:
[----:B------:R-:W-:Y:S05]  /*3490*/  BSYNC B5 ;  /* 0x0000000000057941 */ /* 0x000fea0003800000 */
.L_x_790:
[----:B------:R-:W-:Y:S05]  /*34a0*/  BRA `(.L_x_794) ;  /* 0x0000008000007947 */ /* 0x000fea0003800000 */
.L_x_789:
[----:B------:R-:W-:-:S04]  /*34b0*/  LOP3.LUT R18, R23, 0x80000000, R18, 0x48, !PT ;  /* 0x8000000017127812 */ /* 0x000fc800078e4812 */
[----:B------:R-:W-:Y:S01]  /*34c0*/  LOP3.LUT R18, R18, 0x7f800000, RZ, 0xfc, !PT ;  /* 0x7f80000012127812 */ /* 0x000fe200078efcff */
[----:B------:R-:W-:Y:S05]  /*34d0*/  BRA `(.L_x_794) ;  /* 0x0000005000007947 */ /* 0x000fea0003800000 */
.L_x_788:
[----:B------:R-:W-:Y:S01]  /*34e0*/  LOP3.LUT R18, R23, 0x80000000, R18, 0x48, !PT ;  /* 0x8000000017127812 */ /* 0x000fe200078e4812 */
[----:B------:R-:W-:Y:S05]  /*34f0*/  BRA `(.L_x_794) ;  /* 0x0000003000007947 */ /* 0x000fea0003800000 */
.L_x_787:
[----:B------:R-:W0:Y:S01]  /*3500*/  MUFU.RSQ R18, -QNAN ;  /* 0xffc0000000127908 */ /* 0x000e220000001400 */
[----:B------:R-:W-:Y:S05]  /*3510*/  BRA `(.L_x_794) ;  /* 0x0000001000007947 */ /* 0x000fea0003800000 */
.L_x_786:
[----:B------:R-:W-:Y:S02]  /*3520*/  FADD.FTZ R18, R18, R23 ;  /* 0x0000001712127221 */ /* 0x000fe40000010000 */
.L_x_794:
[----:B------:R-:W-:Y:S05]  /*3530*/  BSYNC B4 ;  /* 0x0000000000047941 */ /* 0x000fea0003800000 */
.L_x_784:
[----:B------:R-:W-:-:S04]  /*3540*/  MOV R23, 0x0 ;  /* 0x0000000000177802 */ /* 0x000fc80000000f00 */
[----:B------:R-:W-:Y:S05]  /*3550*/  RET.REL.NODEC R22 `(my_solve_particle_ground_contacts_cuda_kernel_backward) ;  /* 0xffffcaa016007950 */ /* 0x000fea0003c3ffff */
.L_x_795:
        /* <DEDUP_REMOVED lines=10> */
.L_x_1190:


//--------------------- .text.my_solve_particle_ground_contacts_cuda_kernel_forward --------------------------
	.section	.text.my_solve_particle_ground_contacts_cuda_kernel_forward,"ax",@progbits
	.sectioninfo	@"SHI_REGISTERS=27"
	.align	128
        .global         my_solve_particle_ground_contacts_cuda_kernel_forward
        .type           my_solve_particle_ground_contacts_cuda_kernel_forward,@function
        .size           my_solve_particle_ground_contacts_cuda_kernel_forward,(.L_x_1192 - my_solve_particle_ground_contacts_cuda_kernel_forward)
        .other          my_solve_particle_ground_contacts_cuda_kernel_forward,@"STO_CUDA_ENTRY STV_DEFAULT"
my_solve_particle_ground_contacts_cuda_kernel_forward:
.text.my_solve_particle_ground_contacts_cuda_kernel_forward:
        /* <DEDUP_REMOVED lines=10> */
[----:B------:R-:W-:Y:S02]  /*00a0*/  ULDC.64 UR6, c[0x0][0x2b0] ;  /* 0x0000ac0000067ab9 */ /* 0x000fe40000000a00 */
[----:B------:R-:W-:Y:S02]  /*00b0*/  USHF.R.S32.HI UR9, URZ, 0x1f, UR15 ;  /* 0x0000001f3f097899 */ /* 0x000fe4000801140f */
[----:B------:R-:W-:Y:S02]  /*00c0*/  UIADD3 UR15, UP0, UR15, UR6, URZ ;  /* 0x000000060f0f7290 */ /* 0x000fe4000ff1e03f */
[----:B------:R-:W-:Y:S02]  /*00d0*/  ULDC UR14, c[0x0][0x2d0] ;  /* 0x0000b400000e7ab9 */ /* 0x000fe40000000800 */
[----:B------:R-:W-:-:S02]  /*00e0*/  UIADD3.X UR16, UR9, UR7, URZ, UP0, !UPT ;  /* 0x0000000709107290 */ /* 0x000fc400087fe43f */
[----:B------:R-:W-:Y:S02]  /*00f0*/  UIADD3 UR17, UP0, UR15, UR14, URZ ;  /* 0x0000000e0f117290 */ /* 0x000fe4000ff1e03f */
[----:B------:R-:W-:Y:S02]  /*0100*/  ULDC UR6, c[0x0][0x0] ;  /* 0x0000000000067ab9 */ /* 0x000fe40000000800 */
[----:B------:R-:W-:Y:S02]  /*0110*/  ULDC UR7, c[0x0][0xc] ;  /* 0x0000030000077ab9 */ /* 0x000fe40000000800 */
[----:B------:R-:W-:Y:S02]  /*0120*/  UIADD3.X UR20, UR9, UR16, URZ, UP0, !UPT ;  /* 0x0000001009147290 */ /* 0x000fe400087fe43f */
[----:B------:R-:W-:Y:S02]  /*0130*/  UIMAD.WIDE.U32 UR6, UR6, UR7, URZ ;  /* 0x00000007060672a5 */ /* 0x000fe4000f8e003f */
[----:B------:R-:W-:-:S02]  /*0140*/  UIADD3 UR14, UP0, UR17, UR14, URZ ;  /* 0x0000000e110e7290 */ /* 0x000fc4000ff1e03f */
[----:B------:R-:W-:Y:S02]  /*0150*/  ULDC UR5, c[0x0][0x280] ;  /* 0x0000a00000057ab9 */ /* 0x000fe40000000800 */
[----:B------:R-:W-:Y:S02]  /*0160*/  ULDC UR8, c[0x0][0x1d8] ;  /* 0x0000760000087ab9 */ /* 0x000fe40000000800 */
[----:B------:R-:W-:Y:S02]  /*0170*/  ULDC UR10, c[0x0][0x248] ;  /* 0x00009200000a7ab9 */ /* 0x000fe40000000800 */
[----:B------:R-:W-:Y:S02]  /*0180*/  ULDC UR11, c[0x0][0x310] ;  /* 0x0000c400000b7ab9 */ /* 0x000fe40000000800 */
[----:B------:R-:W-:Y:S02]  /*0190*/  UMOV UR4, URZ ;  /* 0x0000003f00047c82 */ /* 0x000fe40008000000 */
[----:B------:R-:W-:-:S02]  /*01a0*/  ULDC UR12, c[0x0][0x1a0] ;  /* 0x00006800000c7ab9 */ /* 0x000fc40000000800 */
[----:B------:R-:W-:Y:S02]  /*01b0*/  ULDC UR13, c[0x0][0x210] ;  /* 0x00008400000d7ab9 */ /* 0x000fe40000000800 */
[----:B------:R-:W-:Y:S02]  /*01c0*/  USHF.R.S32.HI UR5, URZ, 0x1f, UR5 ;  /* 0x0000001f3f057899 */ /* 0x000fe40008011405 */
[----:B------:R-:W-:Y:S02]  /*01d0*/  USHF.R.S32.HI UR8, URZ, 0x1f, UR8 ;  /* 0x0000001f3f087899 */ /* 0x000fe40008011408 */
[----:B------:R-:W-:Y:S02]  /*01e0*/  USHF.R.S32.HI UR10, URZ, 0x1f, UR10 ;  /* 0x0000001f3f0a7899 */ /* 0x000fe4000801140a */
[----:B------:R-:W-:Y:S02]  /*01f0*/  USHF.R.S32.HI UR11, URZ, 0x1f, UR11 ;  /* 0x0000001f3f0b7899 */ /* 0x000fe4000801140b */
[----:B------:R-:W-:-:S02]  /*0200*/  USHF.R.S32.HI UR12, URZ, 0x1f, UR12 ;  /* 0x0000001f3f0c7899 */ /* 0x000fc4000801140c */
[----:B------:R-:W-:Y:S02]  /*0210*/  USHF.R.S32.HI UR13, URZ, 0x1f, UR13 ;  /* 0x0000001f3f0d7899 */ /* 0x000fe4000801140d */
[----:B------:R-:W-:Y:S02]  /*0220*/  UIADD3 UR4, UR7, UR4, URZ ;  /* 0x0000000407047290 */ /* 0x000fe4000fffe03f */
[----:B------:R-:W-:Y:S02]  /*0230*/  UIADD3.X UR9, UR9, UR20, URZ, UP0, !UPT ;  /* 0x0000001409097290 */ /* 0x000fe400087fe43f */
[----:B------:R-:W-:Y:S02]  /*0240*/  ULDC.64 UR18, c[0x0][0x118] ;  /* 0x0000460000127ab9 */ /* 0x000fe40000000a00 */
.L_x_814:
[----:B------:R-:W-:Y:S01]  /*0250*/  SHF.R.S32.HI R8, RZ, 0x1f, R6 ;  /* 0x0000001fff087819 */ /* 0x000fe20000011406 */
[----:B0-----:R-:W-:-:S04]  /*0260*/  IMAD.MOV.U32 R3, RZ, RZ, c[0x0][0x280] ;  /* 0x0000a000ff037624 */ /* 0x001fc800078e00ff */
[----:B------:R-:W-:Y:S02]  /*0270*/  IMAD R5, R8, c[0x0][0x280], RZ ;  /* 0x0000a00008057a24 */ /* 0x000fe400078e02ff */
[----:B------:R-:W-:-:S04]  /*0280*/  IMAD.WIDE.U32 R2, R6, R3, c[0x0][0x260] ;  /* 0x0000980006027625 */ /* 0x000fc800078e0003 */
[----:B------:R-:W-:-:S05]  /*0290*/  IMAD R5, R6, UR5, R5 ;  /* 0x0000000506057c24 */ /* 0x000fca000f8e0205 */
[----:B------:R-:W-:-:S05]  /*02a0*/  IADD3 R3, R3, R5, RZ ;  /* 0x0000000503037210 */ /* 0x000fca0007ffe0ff */
[----:B------:R-:W2:Y:S01]  /*02b0*/  LDG.E R2, [R2.64] ;  /* 0x0000001202027981 */ /* 0x000ea2000c1e1900 */
[----:B------:R-:W-:Y:S01]  /*02c0*/  YIELD ;  /* 0x0000000000007946 */ /* 0x000fe20003800000 */
[----:B--2---:R-:W-:-:S04]  /*02d0*/  LOP3.LUT R0, R2, 0x1, RZ, 0xc0, !PT ;  /* 0x0000000102007812 */ /* 0x004fc800078ec0ff */
[----:B------:R-:W-:-:S13]  /*02e0*/  ISETP.NE.U32.AND P0, PT, R0, 0x1, PT ;  /* 0x000000010000780c */ /* 0x000fda0003f05070 */
[----:B------:R-:W-:Y:S05]  /*02f0*/  @P0 EXIT ;  /* 0x000000000000094d */ /* 0x000fea0003800000 */
[----:B------:R-:W-:Y:S01]  /*0300*/  IMAD R3, R8, c[0x0][0x210], RZ ;  /* 0x0000840008037a24 */ /* 0x000fe200078e02ff */
[----:B------:R-:W-:-:S03]  /*0310*/  MOV R9, c[0x0][0x210] ;  /* 0x0000840000097a02 */ /* 0x000fc60000000f00 */
[C---:B------:R-:W-:Y:S02]  /*0320*/  IMAD R5, R6.reuse, UR13, R3 ;  /* 0x0000000d06057c24 */ /* 0x040fe4000f8e0203 */
[----:B------:R-:W-:-:S04]  /*0330*/  IMAD.WIDE.U32 R2, R6, R9, c[0x0][0x1f0] ;  /* 0x00007c0006027625 */ /* 0x000fc800078e0009 */
[----:B------:R-:W-:-:S05]  /*0340*/  IMAD.IADD R3, R3, 0x1, R5 ;  /* 0x0000000103037824 */ /* 0x000fca00078e0205 */
[----:B------:R-:W2:Y:S02]  /*0350*/  LDG.E R9, [R2.64] ;  /* 0x0000001202097981 */ /* 0x000ea4000c1e1900 */
[----:B--2---:R-:W-:-:S13]  /*0360*/  FSETP.NEU.AND P0, PT, R9, RZ, PT ;  /* 0x000000ff0900720b */ /* 0x004fda0003f0d000 */
[----:B------:R-:W-:Y:S05]  /*0370*/  @!P0 EXIT ;  /* 0x000000000000894d */ /* 0x000fea0003800000 */
[----:B------:R-:W-:Y:S01]  /*0380*/  IMAD R3, R8, c[0x0][0x1a0], RZ ;  /* 0x0000680008037a24 */ /* 0x000fe200078e02ff */
[----:B------:R-:W-:Y:S01]  /*0390*/  MOV R11, c[0x0][0x1a0] ;  /* 0x00006800000b7a02 */ /* 0x000fe20000000f00 */
[----:B------:R-:W-:Y:S01]  /*03a0*/  IMAD.MOV.U32 R10, RZ, RZ, c[0x0][0x2b0] ;  /* 0x0000ac00ff0a7624 */ /* 0x000fe200078e00ff */
[----:B------:R-:W-:Y:S01]  /*03b0*/  MOV R12, UR15 ;  /* 0x0000000f000c7c02 */ /* 0x000fe20008000f00 */
[C---:B------:R-:W-:Y:S01]  /*03c0*/  IMAD R5, R6.reuse, UR12, R3 ;  /* 0x0000000c06057c24 */ /* 0x040fe2000f8e0203 */
[----:B------:R-:W-:Y:S01]  /*03d0*/  MOV R13, UR16 ;  /* 0x00000010000d7c02 */ /* 0x000fe20008000f00 */
[----:B------:R-:W-:Y:S01]  /*03e0*/  IMAD.WIDE.U32 R2, R6, R11, c[0x0][0x180] ;  /* 0x0000600006027625 */ /* 0x000fe200078e000b */
[----:B------:R-:W-:-:S03]  /*03f0*/  MOV R11, c[0x0][0x2b4] ;  /* 0x0000ad00000b7a02 */ /* 0x000fc60000000f00 */
[----:B------:R-:W-:Y:S02]  /*0400*/  IMAD.IADD R3, R3, 0x1, R5 ;  /* 0x0000000103037824 */ /* 0x000fe400078e0205 */
[----:B------:R0:W2:Y:S01]  /*0410*/  LDG.E R5, [R12.64] ;  /* 0x000000120c057981 */ /* 0x0000a2000c1e1900 */
[----:B------:R-:W-:-:S03]  /*0420*/  MOV R14, UR17 ;  /* 0x00000011000e7c02 */ /* 0x000fc60008000f00 */
[----:B------:R-:W2:Y:S01]  /*0430*/  LDG.E R0, [R2.64+0x4] ;  /* 0x0000041202007981 */ /* 0x000ea2000c1e1900 */
[----:B------:R-:W-:Y:S01]  /*0440*/  MOV R15, UR20 ;  /* 0x00000014000f7c02 */ /* 0x000fe20008000f00 */
[----:B------:R-:W-:Y:S02]  /*0450*/  IMAD R19, R8, c[0x0][0x248], RZ ;  /* 0x0000920008137a24 */ /* 0x000fe400078e02ff */
[----:B------:R1:W3:Y:S01]  /*0460*/  LDG.E R4, [R10.64] ;  /* 0x000000120a047981 */ /* 0x0002e2000c1e1900 */
[----:B------:R-:W-:Y:S01]  /*0470*/  IMAD.MOV.U32 R21, RZ, RZ, c[0x0][0x248] ;  /* 0x00009200ff157624 */ /* 0x000fe200078e00ff */
[----:B------:R-:W-:Y:S01]  /*0480*/  MOV R16, UR14 ;  /* 0x0000000e00107c02 */ /* 0x000fe20008000f00 */
[C---:B------:R-:W-:Y:S01]  /*0490*/  IMAD R19, R6.reuse, UR10, R19 ;  /* 0x0000000a06137c24 */ /* 0x040fe2000f8e0213 */
[----:B------:R-:W-:Y:S01]  /*04a0*/  MOV R17, UR9 ;  /* 0x0000000900117c02 */ /* 0x000fe20008000f00 */
[----:B0-----:R-:W-:Y:S01]  /*04b0*/  IMAD.WIDE.U32 R12, R6, R21, c[0x0][0x228] ;  /* 0x00008a00060c7625 */ /* 0x001fe200078e0015 */
[----:B------:R-:W4:Y:S04]  /*04c0*/  LDG.E R18, [R2.64+0x8] ;  /* 0x0000081202127981 */ /* 0x000f28000c1e1900 */
[----:B-1----:R-:W3:Y:S01]  /*04d0*/  LDG.E R11, [R2.64] ;  /* 0x00000012020b7981 */ /* 0x002ee2000c1e1900 */
[----:B------:R-:W-:-:S03]  /*04e0*/  IMAD.IADD R13, R13, 0x1, R19 ;  /* 0x000000010d0d7824 */ /* 0x000fc600078e0213 */
[----:B------:R-:W4:Y:S04]  /*04f0*/  LDG.E R10, [R14.64] ;  /* 0x000000120e0a7981 */ /* 0x000f28000c1e1900 */
[----:B------:R-:W5:Y:S04]  /*0500*/  LDG.E R16, [R16.64] ;  /* 0x0000001210107981 */ /* 0x000f68000c1e1900 */
[----:B------:R-:W5:Y:S01]  /*0510*/  LDG.E R12, [R12.64] ;  /* 0x000000120c0c7981 */ /* 0x000f62000c1e1900 */
[----:B--2---:R-:W-:-:S04]  /*0520*/  FMUL R19, R5, R0 ;  /* 0x0000000005137220 */ /* 0x004fc80000400000 */
[----:B---3--:R-:W-:-:S04]  /*0530*/  FFMA R11, R4, R11, R19 ;  /* 0x0000000b040b7223 */ /* 0x008fc80000000013 */
[----:B----4-:R-:W-:-:S04]  /*0540*/  FFMA R11, R10, R18, R11 ;  /* 0x000000120a0b7223 */ /* 0x010fc8000000000b */
[----:B-----5:R-:W-:-:S04]  /*0550*/  FADD R11, R11, R16 ;  /* 0x000000100b0b7221 */ /* 0x020fc80000000000 */
[----:B------:R-:W-:-:S05]  /*0560*/  FADD R11, R11, -R12 ;  /* 0x8000000c0b0b7221 */ /* 0x000fca0000000000 */
[----:B------:R-:W-:-:S04]  /*0570*/  FMNMX R18, RZ, R11, PT ;  /* 0x0000000bff127209 */ /* 0x000fc80003800000 */
[----:B------:R-:W-:-:S13]  /*0580*/  FSETP.GT.AND P0, PT, R18, RZ, PT ;  /* 0x000000ff1200720b */ /* 0x000fda0003f04000 */
[----:B------:R-:W-:Y:S05]  /*0590*/  @P0 EXIT ;  /* 0x000000000000094d */ /* 0x000fea0003800000 */
[----:B------:R-:W-:Y:S01]  /*05a0*/  MOV R13, c[0x0][0x1d8] ;  /* 0x00007600000d7a02 */ /* 0x000fe20000000f00 */
[----:B------:R-:W-:-:S04]  /*05b0*/  IMAD R3, R8, c[0x0][0x1d8], RZ ;  /* 0x0000760008037a24 */ /* 0x000fc800078e02ff */
[C---:B------:R-:W-:Y:S02]  /*05c0*/  IMAD R3, R6.reuse, UR8, R3 ;  /* 0x0000000806037c24 */ /* 0x040fe4000f8e0203 */
[----:B------:R-:W-:-:S05]  /*05d0*/  IMAD.WIDE.U32 R12, R6, R13, c[0x0][0x1b8] ;  /* 0x00006e00060c7625 */ /* 0x000fca00078e000d */
[----:B------:R-:W-:-:S05]  /*05e0*/  IADD3 R13, R13, R3, RZ ;  /* 0x000000030d0d7210 */ /* 0x000fca0007ffe0ff */
[----:B------:R-:W2:Y:S04]  /*05f0*/  LDG.E R0, [R12.64+0x4] ;  /* 0x000004120c007981 */ /* 0x000ea8000c1e1900 */
[----:B------:R-:W3:Y:S04]  /*0600*/  LDG.E R3, [R12.64] ;  /* 0x000000120c037981 */ /* 0x000ee8000c1e1900 */
[----:B------:R-:W4:Y:S01]  /*0610*/  LDG.E R11, [R12.64+0x8] ;  /* 0x000008120c0b7981 */ /* 0x000f22000c1e1900 */
        /* <DEDUP_REMOVED lines=8> */
[----:B------:R-:W-:Y:S01]  /*06a0*/  FMUL R17, R0, R0 ;  /* 0x0000000000117220 */ /* 0x000fe20000400000 */
[----:B------:R-:W-:Y:S01]  /*06b0*/  IMAD.MOV.U32 R11, RZ, RZ, c[0x0][0x2ac] ;  /* 0x0000ab00ff0b7624 */ /* 0x000fe200078e00ff */
[----:B------:R-:W-:Y:S02]  /*06c0*/  FMUL R10, R10, R18 ;  /* 0x000000120a0a7220 */ /* 0x000fe40000400000 */
[----:B------:R-:W-:Y:S02]  /*06d0*/  FFMA R14, R2, R2, R17 ;  /* 0x00000002020e7223 */ /* 0x000fe40000000011 */
[----:B------:R-:W-:Y:S01]  /*06e0*/  FSEL R13, R11, c[0x0][0x2a4], !P0 ;  /* 0x0000a9000b0d7a08 */ /* 0x000fe20004000000 */
[----:B------:R-:W-:Y:S01]  /*06f0*/  FMUL R11, R4, R18 ;  /* 0x00000012040b7220 */ /* 0x000fe20000400000 */
[----:B------:R-:W-:-:S03]  /*0700*/  FFMA R16, R3, R3, R14 ;  /* 0x0000000303107223 */ /* 0x000fc6000000000e */
[----:B------:R-:W-:Y:S01]  /*0710*/  FMUL R13, R18, R13 ;  /* 0x0000000d120d7220 */ /* 0x000fe20000400000 */
[----:B------:R0:W1:Y:S01]  /*0720*/  MUFU.RSQ R15, R16 ;  /* 0x00000010000f7308 */ /* 0x0000620000001400 */
[----:B------:R-:W-:-:S04]  /*0730*/  IADD3 R12, R16, -0xd000000, RZ ;  /* 0xf3000000100c7810 */ /* 0x000fc80007ffe0ff */
[----:B------:R-:W-:Y:S01]  /*0740*/  ISETP.GT.U32.AND P1, PT, R12, 0x727fffff, PT ;  /* 0x727fffff0c00780c */ /* 0x000fe20003f24070 */
[----:B------:R-:W-:-:S12]  /*0750*/  FMUL R12, R5, R18 ;  /* 0x00000012050c7220 */ /* 0x000fd80000400000 */
[----:B------:R-:W-:Y:S05]  /*0760*/  @!P1 BRA `(.L_x_798) ;  /* 0x0000004000009947 */ /* 0x000fea0003800000 */
[----:B01----:R-:W-:Y:S02]  /*0770*/  MOV R18, 0x790 ;  /* 0x0000079000127802 */ /* 0x003fe40000000f00 */
[----:B------:R-:W-:Y:S05]  /*0780*/  CALL.REL.NOINC `($__internal_21_$__cuda_sm20_sqrt_rn_f32_slowpath) ;  /* 0x000007f000007944 */ /* 0x000fea0003c00000 */
[----:B------:R-:W-:Y:S01]  /*0790*/  MOV R5, R14 ;  /* 0x0000000e00057202 */ /* 0x000fe20000000f00 */
[----:B------:R-:W-:Y:S05]  /*07a0*/  BRA `(.L_x_799) ;  /* 0x0000004000007947 */ /* 0x000fea0003800000 */
.L_x_798:
[----:B01----:R-:W-:Y:S01]  /*07b0*/  FMUL.FTZ R5, R16, R15 ;  /* 0x0000000f10057220 */ /* 0x003fe20000410000 */
[----:B------:R-:W-:-:S03]  /*07c0*/  FMUL.FTZ R14, R15, 0.5 ;  /* 0x3f0000000f0e7820 */ /* 0x000fc60000410000 */
[----:B------:R-:W-:-:S04]  /*07d0*/  FFMA R4, -R5, R5, R16 ;  /* 0x0000000505047223 */ /* 0x000fc80000000110 */
[----:B------:R-:W-:Y:S02]  /*07e0*/  FFMA R5, R4, R14, R5 ;  /* 0x0000000e04057223 */ /* 0x000fe40000000005 */
.L_x_799:
[----:B------:R-:W-:Y:S05]  /*07f0*/  BSYNC B1 ;  /* 0x0000000000017941 */ /* 0x000fea0003800000 */
.L_x_797:
[----:B------:R-:W-:Y:S01]  /*0800*/  FSETP.GT.AND P0, PT, R5, RZ, PT ;  /* 0x000000ff0500720b */ /* 0x000fe20003f04000 */
[----:B------:R-:W-:Y:S01]  /*0810*/  BSSY B1, `(.L_x_800) ;  /* 0x000002e000017945 */ /* 0x000fe20003800000 */
[----:B------:R-:W-:Y:S01]  /*0820*/  MOV R4, RZ ;  /* 0x000000ff00047202 */ /* 0x000fe20000000f00 */
[----:B------:R-:W-:Y:S01]  /*0830*/  IMAD.MOV.U32 R17, RZ, RZ, RZ ;  /* 0x000000ffff117224 */ /* 0x000fe200078e00ff */
        /* <DEDUP_REMOVED lines=11> */
[----:B------:R-:W-:Y:S02]  /*08f0*/  MOV R14, 0x910 ;  /* 0x00000910000e7802 */ /* 0x000fe40000000f00 */
[----:B------:R-:W-:Y:S05]  /*0900*/  CALL.REL.NOINC `($__internal_22_$__cuda_sm3x_div_rn_noftz_f32_slowpath) ;  /* 0x000007f000007944 */ /* 0x000fea0003c00000 */
[----:B0-----:R-:W-:Y:S02]  /*0910*/  MOV R15, R3 ;  /* 0x00000003000f7202 */ /* 0x001fe40000000f00 */
.L_x_803:
[----:B------:R-:W-:Y:S05]  /*0920*/  BSYNC B2 ;  /* 0x0000000000027941 */ /* 0x000fea0003800000 */
.L_x_802:
        /* <DEDUP_REMOVED lines=11> */
[----:B------:R-:W-:Y:S05]  /*09e0*/  CALL.REL.NOINC `($__internal_22_$__cuda_sm3x_div_rn_noftz_f32_slowpath) ;  /* 0x0000071000007944 */ /* 0x000fea0003c00000 */
[----:B0-----:R-:W-:Y:S02]  /*09f0*/  MOV R17, R3 ;  /* 0x0000000300117202 */ /* 0x001fe40000000f00 */
.L_x_805:
[----:B------:R-:W-:Y:S05]  /*0a00*/  BSYNC B2 ;  /* 0x0000000000027941 */ /* 0x000fea0003800000 */
.L_x_804:
        /* <DEDUP_REMOVED lines=11> */
[----:B------:R-:W-:Y:S05]  /*0ac0*/  CALL.REL.NOINC `($__internal_22_$__cuda_sm3x_div_rn_noftz_f32_slowpath) ;  /* 0x0000063000007944 */ /* 0x000fea0003c00000 */
[----:B0-----:R-:W-:Y:S02]  /*0ad0*/  IMAD.MOV.U32 R4, RZ, RZ, R3 ;  /* 0x000000ffff047224 */ /* 0x001fe400078e0003 */
.L_x_806:
[----:B------:R-:W-:Y:S05]  /*0ae0*/  BSYNC B2 ;  /* 0x0000000000027941 */ /* 0x000fea0003800000 */
.L_x_801:
[----:B------:R-:W-:Y:S05]  /*0af0*/  BSYNC B1 ;  /* 0x0000000000017941 */ /* 0x000fea0003800000 */
.L_x_800:
[----:B------:R-:W-:Y:S01]  /*0b00*/  FFMA R0, -R5, c[0x0][0x2e8], RZ ;  /* 0x0000ba0005007a23 */ /* 0x000fe200000001ff */
[----:B------:R-:W0:Y:S01]  /*0b10*/  MUFU.RCP R14, R9 ;  /* 0x00000009000e7308 */ /* 0x000e220000001000 */
[----:B------:R-:W-:Y:S03]  /*0b20*/  BSSY B1, `(.L_x_807) ;  /* 0x0000011000017945 */ /* 0x000fe60003800000 */
[----:B------:R-:W-:-:S04]  /*0b30*/  FSETP.GT.AND P0, PT, R13, R0, PT ;  /* 0x000000000d00720b */ /* 0x000fc80003f04000 */
[----:B------:R-:W-:-:S05]  /*0b40*/  FSEL R2, R13, R0, P0 ;  /* 0x000000000d027208 */ /* 0x000fca0000000000 */
[C---:B------:R-:W-:Y:S01]  /*0b50*/  FFMA R3, R2.reuse, R4, -R11 ;  /* 0x0000000402037223 */ /* 0x040fe2000000080b */
[C---:B------:R-:W-:Y:S01]  /*0b60*/  FFMA R0, R2.reuse, R17, -R12 ;  /* 0x0000001102007223 */ /* 0x040fe2000000080c */
[----:B------:R-:W-:Y:S01]  /*0b70*/  FFMA R2, R2, R15, -R10 ;  /* 0x0000000f02027223 */ /* 0x000fe2000000080a */
[----:B0-----:R-:W-:Y:S01]  /*0b80*/  FFMA R5, -R9, R14, 1 ;  /* 0x3f80000009057423 */ /* 0x001fe2000000010e */
[----:B------:R-:W0:Y:S03]  /*0b90*/  FCHK P0, R3, R9 ;  /* 0x0000000903007302 */ /* 0x000e260000000000 */
[----:B------:R-:W-:-:S04]  /*0ba0*/  FFMA R4, R14, R5, R14 ;  /* 0x000000050e047223 */ /* 0x000fc8000000000e */
[----:B------:R-:W-:-:S04]  /*0bb0*/  FFMA R5, R3, R4, RZ ;  /* 0x0000000403057223 */ /* 0x000fc800000000ff */
[----:B------:R-:W-:-:S04]  /*0bc0*/  FFMA R11, -R9, R5, R3 ;  /* 0x00000005090b7223 */ /* 0x000fc80000000103 */
[----:B------:R-:W-:Y:S01]  /*0bd0*/  FFMA R4, R4, R11, R5 ;  /* 0x0000000b04047223 */ /* 0x000fe20000000005 */
[----:B0-----:R-:W-:Y:S05]  /*0be0*/  @!P0 BRA `(.L_x_808) ;  /* 0x0000004000008947 */ /* 0x001fea0003800000 */
[----:B------:R-:W-:Y:S02]  /*0bf0*/  MOV R5, R9 ;  /* 0x0000000900057202 */ /* 0x000fe40000000f00 */
[----:B------:R-:W-:Y:S02]  /*0c00*/  MOV R14, 0xc20 ;  /* 0x00000c20000e7802 */ /* 0x000fe40000000f00 */
[----:B------:R-:W-:Y:S05]  /*0c10*/  CALL.REL.NOINC `($__internal_22_$__cuda_sm3x_div_rn_noftz_f32_slowpath) ;  /* 0x000004e000007944 */ /* 0x000fea0003c00000 */
[----:B0-----:R-:W-:Y:S02]  /*0c20*/  MOV R4, R3 ;  /* 0x0000000300047202 */ /* 0x001fe40000000f00 */
.L_x_808:
[----:B------:R-:W-:Y:S05]  /*0c30*/  BSYNC B1 ;  /* 0x0000000000017941 */ /* 0x000fea0003800000 */
.L_x_807:
        /* <DEDUP_REMOVED lines=12> */
[----:B------:R-:W-:Y:S05]  /*0d00*/  CALL.REL.NOINC `($__internal_22_$__cuda_sm3x_div_rn_noftz_f32_slowpath) ;  /* 0x000003f000007944 */ /* 0x000fea0003c00000 */
[----:B0-----:R-:W-:Y:S02]  /*0d10*/  MOV R10, R3 ;  /* 0x00000003000a7202 */ /* 0x001fe40000000f00 */
.L_x_810:
[----:B------:R-:W-:Y:S05]  /*0d20*/  BSYNC B1 ;  /* 0x0000000000017941 */ /* 0x000fea0003800000 */
.L_x_809:
        /* <DEDUP_REMOVED lines=14> */
.L_x_812:
[----:B------:R-:W-:Y:S05]  /*0e10*/  BSYNC B1 ;  /* 0x0000000000017941 */ /* 0x000fea0003800000 */
.L_x_811:
[----:B------:R-:W-:Y:S01]  /*0e20*/  IMAD R3, R8, c[0x0][0x310], RZ ;  /* 0x0000c40008037a24 */ /* 0x000fe200078e02ff */
[----:B------:R-:W-:Y:S01]  /*0e30*/  FMUL R4, R4, c[0x0][0x2ec] ;  /* 0x0000bb0004047a20 */ /* 0x000fe20000400000 */
[----:B------:R-:W-:Y:S01]  /*0e40*/  IMAD.MOV.U32 R11, RZ, RZ, c[0x0][0x310] ;  /* 0x0000c400ff0b7624 */ /* 0x000fe200078e00ff */
[----:B------:R-:W-:Y:S01]  /*0e50*/  FMUL R10, R10, c[0x0][0x2ec] ;  /* 0x0000bb000a0a7a20 */ /* 0x000fe20000400000 */
[----:B------:R-:W-:Y:S01]  /*0e60*/  IMAD R5, R6, UR11, R3 ;  /* 0x0000000b06057c24 */ /* 0x000fe2000f8e0203 */
[----:B------:R-:W-:Y:S01]  /*0e70*/  FMUL R0, R0, c[0x0][0x2ec] ;  /* 0x0000bb0000007a20 */ /* 0x000fe20000400000 */
[C---:B------:R-:W-:Y:S01]  /*0e80*/  IMAD.WIDE.U32 R2, R6.reuse, R11, c[0x0][0x2f0] ;  /* 0x0000bc0006027625 */ /* 0x040fe200078e000b */
[----:B------:R-:W-:Y:S01]  /*0e90*/  IADD3 R6, P0, R6, UR6, RZ ;  /* 0x0000000606067c10 */ /* 0x000fe2000ff1e0ff */
[----:B------:R-:W-:-:S03]  /*0ea0*/  FMUL R11, R9, R10 ;  /* 0x0000000a090b7220 */ /* 0x000fc60000400000 */
[----:B------:R-:W-:Y:S02]  /*0eb0*/  IADD3.X R7, R7, UR4, RZ, P0, !PT ;  /* 0x0000000407077c10 */ /* 0x000fe400087fe4ff */
[----:B------:R-:W-:Y:S02]  /*0ec0*/  ISETP.GE.U32.AND P0, PT, R6, c[0x0][0x178], PT ;  /* 0x00005e0006007a0c */ /* 0x000fe40003f06070 */
[----:B------:R-:W-:Y:S01]  /*0ed0*/  IADD3 R3, R3, R5, RZ ;  /* 0x0000000503037210 */ /* 0x000fe20007ffe0ff */
[----:B------:R-:W-:Y:S01]  /*0ee0*/  FMUL R5, R9, R4 ;  /* 0x0000000409057220 */ /* 0x000fe20000400000 */
[----:B------:R-:W-:Y:S01]  /*0ef0*/  ISETP.GE.U32.AND.EX P0, PT, R7, c[0x0][0x17c], PT, P0 ;  /* 0x00005f0007007a0c */ /* 0x000fe20003f06100 */
[----:B------:R-:W-:-:S03]  /*0f00*/  FMUL R9, R9, R0 ;  /* 0x0000000009097220 */ /* 0x000fc60000400000 */
[----:B------:R0:W-:Y:S04]  /*0f10*/  RED.E.ADD.F32.FTZ.RN.STRONG.GPU [R2.64], R5 ;  /* 0x000000050200798e */ /* 0x0001e8000c10e792 */
[----:B------:R0:W-:Y:S04]  /*0f20*/  RED.E.ADD.F32.FTZ.RN.STRONG.GPU [R2.64+0x4], R11 ;  /* 0x0000040b0200798e */ /* 0x0001e8000c10e792 */
[----:B------:R0:W-:Y:S01]  /*0f30*/  RED.E.ADD.F32.FTZ.RN.STRONG.GPU [R2.64+0x8], R9 ;  /* 0x000008090200798e */ /* 0x0001e2000c10e792 */
[----:B------:R-:W-:Y:S01]  /*0f40*/  @P0 CALL.REL.NOINC `(.L_x_813) ;  /* 0x0000001000000944 */ /* 0x000fe20003c00000 */
[----:B------:R-:W-:Y:S05]  /*0f50*/  BRA `(.L_x_814) ;  /* 0xfffff2f000007947 */ /* 0x000fea000383ffff */
.L_x_813:
[----:B------:R-:W-:Y:S05]  /*0f60*/  BSYNC B0 ;  /* 0x0000000000007941 */ /* 0x000fea0003800000 */
.L_x_796:
[----:B------:R-:W-:Y:S05]  /*0f70*/  EXIT ;  /* 0x000000000000794d */ /* 0x000fea0003800000 */
        .weak           $__internal_21_$__cuda_sm20_sqrt_rn_f32_slowpath
        .type           $__internal_21_$__cuda_sm20_sqrt_rn_f32_slowpath,@function
        .size           $__internal_21_$__cuda_sm20_sqrt_rn_f32_slowpath,($__internal_22_$__cuda_sm3x_div_rn_noftz_f32_slowpath - $__internal_21_$__cuda_sm20_sqrt_rn_f32_slowpath)
$__internal_21_$__cuda_sm20_sqrt_rn_f32_slowpath:
[----:B------:R-:W-:-:S13]  /*0f80*/  LOP3.LUT P0, RZ, R16, 0x7fffffff, RZ, 0xc0, !PT ;  /* 0x7fffffff10ff7812 */ /* 0x000fda000780c0ff */
[----:B------:R-:W-:Y:S01]  /*0f90*/  @!P0 MOV R5, R16 ;  /* 0x0000001000058202 */ /* 0x000fe20000000f00 */
        /* <DEDUP_REMOVED lines=17> */
[----:B------:R-:W-:-:S04]  /*10b0*/  @P0 FMUL.FTZ R5, R16, 2.3283064365386962891e-10 ;  /* 0x2f80000010050820 */ /* 0x000fc80000410000 */
.L_x_815:
[----:B------:R-:W-:Y:S01]  /*10c0*/  IMAD.MOV.U32 R14, RZ, RZ, R5 ;  /* 0x000000ffff0e7224 */ /* 0x000fe200078e0005 */
[----:B------:R-:W-:Y:S02]  /*10d0*/  MOV R4, R18 ;  /* 0x0000001200047202 */ /* 0x000fe40000000f00 */
[----:B------:R-:W-:-:S04]  /*10e0*/  MOV R5, 0x0 ;  /* 0x0000000000057802 */ /* 0x000fc80000000f00 */
[----:B------:R-:W-:Y:S05]  /*10f0*/  RET.REL.NODEC R4 `(my_solve_particle_ground_contacts_cuda_kernel_forward) ;  /* 0xffffef0004007950 */ /* 0x000fea0003c3ffff */
        .weak           $__internal_22_$__cuda_sm3x_div_rn_noftz_f32_slowpath
        .type           $__internal_22_$__cuda_sm3x_div_rn_noftz_f32_slowpath,@function
        .size           $__internal_22_$__cuda_sm3x_div_rn_noftz_f32_slowpath,(.L_x_1192 - $__internal_22_$__cuda_sm3x_div_rn_noftz_f32_slowpath)
$__internal_22_$__cuda_sm3x_div_rn_noftz_f32_slowpath:
[----:B------:R-:W-:Y:S01]  /*1100*/  SHF.R.U32.HI R18, RZ, 0x17, R5 ;  /* 0x00000017ff127819 */ /* 0x000fe20000011605 */
[----:B------:R-:W-:Y:S01]  /*1110*/  BSSY B3, `(.L_x_816) ;  /* 0x0000063000037945 */ /* 0x000fe20003800000 */
[----:B------:R-:W-:Y:S01]  /*1120*/  SHF.R.U32.HI R16, RZ, 0x17, R3 ;  /* 0x00000017ff107819 */ /* 0x000fe20000011603 */
[----:B------:R-:W-:Y:S01]  /*1130*/  IMAD.MOV.U32 R20, RZ, RZ, R5 ;  /* 0x000000ffff147224 */ /* 0x000fe200078e0005 */
        /* <DEDUP_REMOVED lines=14> */
[----:B------:R-:W-:Y:S02]  /*1220*/  FSETP.NEU.FTZ.AND P2, PT, |R3|, +INF , PT ;  /* 0x7f8000000300780b */ /* 0x000fe40003f5d200 */
        /* <DEDUP_REMOVED lines=16> */
.L_x_817:
        /* <DEDUP_REMOVED lines=17> */
[----:B------:R-:W-:-:S05]  /*1440*/  LOP3.LUT R18, R18, 0xff, RZ, 0xc0, !PT ;  /* 0x000000ff12127812 */ /* 0x000fca00078ec0ff */
[----:B------:R-:W-:-:S05]  /*1450*/  IMAD.IADD R24, R18, 0x1, R19 ;  /* 0x0000000112187824 */ /* 0x000fca00078e0213 */
        /* <DEDUP_REMOVED lines=32> */
.L_x_824:
[----:B------:R-:W-:-:S04]  /*1660*/  LOP3.LUT R3, R3, 0x80000000, RZ, 0xc0, !PT ;  /* 0x8000000003037812 */ /* 0x000fc800078ec0ff */
[----:B------:R-:W-:Y:S01]  /*1670*/  LOP3.LUT R3, R3, 0x7f800000, RZ, 0xfc, !PT ;  /* 0x7f80000003037812 */ /* 0x000fe200078efcff */
[----:B------:R-:W-:Y:S05]  /*1680*/  BRA `(.L_x_825) ;  /* 0x0000001000007947 */ /* 0x000fea0003800000 */
.L_x_823:
[----:B------:R-:W-:Y:S02]  /*1690*/  IMAD R3, R19, 0x800000, R3 ;  /* 0x0080000013037824 */ /* 0x000fe400078e0203 */
.L_x_825:
[----:B------:R-:W-:Y:S05]  /*16a0*/  BSYNC B4 ;  /* 0x0000000000047941 */ /* 0x000fea0003800000 */
.L_x_822:
[----:B------:R-:W-:Y:S05]  /*16b0*/  BRA `(.L_x_826) ;  /* 0x0000008000007947 */ /* 0x000fea0003800000 */
.L_x_821:
[----:B------:R-:W-:-:S04]  /*16c0*/  LOP3.LUT R3, R20, 0x80000000, R3, 0x48, !PT ;  /* 0x8000000014037812 */ /* 0x000fc800078e4803 */
[----:B------:R-:W-:Y:S01]  /*16d0*/  LOP3.LUT R3, R3, 0x7f800000, RZ, 0xfc, !PT ;  /* 0x7f80000003037812 */ /* 0x000fe200078efcff */
[----:B------:R-:W-:Y:S05]  /*16e0*/  BRA `(.L_x_826) ;  /* 0x0000005000007947 */ /* 0x000fea0003800000 */
.L_x_820:
[----:B------:R-:W-:Y:S01]  /*16f0*/  LOP3.LUT R3, R20, 0x80000000, R3, 0x48, !PT ;  /* 0x8000000014037812 */ /* 0x000fe200078e4803 */
[----:B------:R-:W-:Y:S05]  /*1700*/  BRA `(.L_x_826) ;  /* 0x0000003000007947 */ /* 0x000fea0003800000 */
.L_x_819:
[----:B------:R-:W0:Y:S01]  /*1710*/  MUFU.RSQ R3, -QNAN ;  /* 0xffc0000000037908 */ /* 0x000e220000001400 */
[----:B------:R-:W-:Y:S05]  /*1720*/  BRA `(.L_x_826) ;  /* 0x0000001000007947 */ /* 0x000fea0003800000 */
.L_x_818:
[----:B------:R-:W-:Y:S02]  /*1730*/  FADD.FTZ R3, R3, R5 ;  /* 0x0000000503037221 */ /* 0x000fe40000010000 */
.L_x_826:
[----:B------:R-:W-:Y:S05]  /*1740*/  BSYNC B3 ;  /* 0x0000000000037941 */ /* 0x000fea0003800000 */
.L_x_816:
[----:B------:R-:W-:Y:S02]  /*1750*/  MOV R18, R14 ;  /* 0x0000000e00127202 */ /* 0x000fe40000000f00 */
[----:B------:R-:W-:-:S04]  /*1760*/  MOV R19, 0x0 ;  /* 0x0000000000137802 */ /* 0x000fc80000000f00 */
[----:B------:R-:W-:Y:S05]  /*1770*/  RET.REL.NODEC R18 `(my_solve_particle_ground_contacts_cuda_kernel_forward) ;  /* 0xffffe88012007950 */ /* 0x000fea0003c3ffff */
.L_x_827:
        /* <DEDUP_REMOVED lines=16> */
.L_x_1192:


//--------------------- .text.my_apply_particle_deltas_cuda_kernel_backward --------------------------
	.section	.text.my_apply_particle_deltas_cuda_kernel_backward,"ax",@progbits
	.sectioninfo	@"SHI_REGISTERS=34"
	.align	128
        .global         my_apply_particle_deltas_cuda_kernel_backward
        .type           my_apply_particle_deltas_cuda_kernel_backward,@function
        .size           my_apply_particle_deltas_cuda_kernel_backward,(.L_x_1194 - my_apply_particle_deltas_cuda_kernel_backward)
        .other          my_apply_particle_deltas_cuda_kernel_backward,@"STO_CUDA_ENTRY STV_DEFAULT"
my_apply_particle_deltas_cuda_kernel_backward:
.text.my_apply_particle_deltas_cuda_kernel_backward:
        /* <DEDUP_REMOVED lines=12> */
[----:B------:R-:W-:Y:S02]  /*00c0*/  USHF.R.S32.HI UR18, URZ, 0x1f, UR9 ;  /* 0x0000001f3f127899 */ /* 0x000fe40008011409 */
[----:B------:R-:W-:Y:S02]  /*00d0*/  USHF.R.S32.HI UR17, URZ, 0x1f, UR8 ;  /* 0x0000001f3f117899 */ /* 0x000fe40008011408 */
[----:B------:R-:W-:Y:S02]  /*00e0*/  ULDC UR6, c[0x0][0x0] ;  /* 0x0000000000067ab9 */ /* 0x000fe40000000800 */
[----:B------:R-:W-:Y:S01]  /*00f0*/  ULDC UR7, c[0x0][0xc] ;  /* 0x0000030000077ab9 */ /* 0x000fe20000000800 */
[----:B------:R-:W-:Y:S01]  /*0100*/  MOV R8, UR18 ;  /* 0x0000001200087c02 */ /* 0x000fe20008000f00 */
[----:B------:R-:W-:Y:S01]  /*0110*/  ULDC UR10, c[0x0][0x418] ;  /* 0x00010600000a7ab9 */ /* 0x000fe20000000800 */
[----:B------:R-:W-:Y:S01]  /*0120*/  MOV R9, UR17 ;  /* 0x0000001100097c02 */ /* 0x000fe20008000f00 */
[----:B------:R-:W-:-:S02]  /*0130*/  ULDC UR12, c[0x0][0x3e0] ;  /* 0x0000f800000c7ab9 */ /* 0x000fc40000000800 */
[----:B------:R-:W-:Y:S02]  /*0140*/  ULDC UR11, c[0x0][0x2c0] ;  /* 0x0000b000000b7ab9 */ /* 0x000fe40000000800 */
[----:B------:R-:W-:Y:S02]  /*0150*/  ULDC UR14, c[0x0][0x3a0] ;  /* 0x0000e800000e7ab9 */ /* 0x000fe40000000800 */
[----:B------:R-:W-:Y:S02]  /*0160*/  UIMAD.WIDE.U32 UR6, UR6, UR7, URZ ;  /* 0x00000007060672a5 */ /* 0x000fe4000f8e003f */
[----:B------:R-:W-:Y:S02]  /*0170*/  USHF.R.S32.HI UR8, URZ, 0x1f, UR10 ;  /* 0x0000001f3f087899 */ /* 0x000fe4000801140a */
[----:B------:R-:W-:Y:S02]  /*0180*/  ULDC UR13, c[0x0][0x288] ;  /* 0x0000a200000d7ab9 */ /* 0x000fe40000000800 */
[----:B------:R-:W-:-:S02]  /*0190*/  ULDC UR16, c[0x0][0x2f8] ;  /* 0x0000be0000107ab9 */ /* 0x000fc40000000800 */
[----:B------:R-:W-:Y:S02]  /*01a0*/  USHF.R.S32.HI UR10, URZ, 0x1f, UR12 ;  /* 0x0000001f3f0a7899 */ /* 0x000fe4000801140c */
        /* <DEDUP_REMOVED lines=11> */
.L_x_870:
        /* <DEDUP_REMOVED lines=11> */
[----:B------:R-:W-:Y:S05]  /*0310*/  @P0 BRA `(.L_x_830) ;  /* 0x0000196000000947 */ /* 0x000fea0003800000 */
[----:B------:R-:W-:Y:S01]  /*0320*/  MOV R14, c[0x0][0x1d8] ;  /* 0x00007600000e7a02 */ /* 0x000fe20000000f00 */
[C---:B------:R-:W-:Y:S01]  /*0330*/  IMAD R0, R7.reuse, c[0x0][0x1d8], RZ ;  /* 0x0000760007007a24 */ /* 0x040fe200078e02ff */
[----:B------:R-:W-:Y:S01]  /*0340*/  MOV R4, c[0x0][0x248] ;  /* 0x0000920000047a02 */ /* 0x000fe20000000f00 */
[----:B------:R-:W-:Y:S01]  /*0350*/  IMAD R2, R7, c[0x0][0x248], RZ ;  /* 0x0000920007027a24 */ /* 0x000fe200078e02ff */
[----:B------:R-:W-:Y:S01]  /*0360*/  MOV R16, c[0x0][0x1a0] ;  /* 0x0000680000107a02 */ /* 0x000fe20000000f00 */
[----:B------:R-:W-:Y:S02]  /*0370*/  IMAD R3, R9, R13, R0 ;  /* 0x0000000d09037224 */ /* 0x000fe400078e0200 */
[----:B------:R-:W-:Y:S01]  /*0380*/  IMAD.WIDE.U32 R14, R13, R14, c[0x0][0x1b8] ;  /* 0x00006e000d0e7625 */ /* 0x000fe200078e000e */
[----:B------:R-:W-:-:S03]  /*0390*/  SHF.R.S32.HI R6, RZ, 0x1f, R16 ;  /* 0x0000001fff067819 */ /* 0x000fc60000011410 */
[----:B------:R-:W-:Y:S02]  /*03a0*/  IMAD R19, R8, R13, R2 ;  /* 0x0000000d08137224 */ /* 0x000fe400078e0202 */
[----:B------:R-:W-:-:S04]  /*03b0*/  IMAD.WIDE.U32 R4, R13, R4, c[0x0][0x228] ;  /* 0x00008a000d047625 */ /* 0x000fc800078e0004 */
[----:B------:R-:W-:Y:S01]  /*03c0*/  IMAD R0, R7, c[0x0][0x1a0], RZ ;  /* 0x0000680007007a24 */ /* 0x000fe200078e02ff */
[----:B------:R-:W-:Y:S01]  /*03d0*/  IADD3 R5, R5, R19, RZ ;  /* 0x0000001305057210 */ /* 0x000fe20007ffe0ff */
[----:B------:R-:W-:Y:S02]  /*03e0*/  IMAD.IADD R15, R15, 0x1, R3 ;  /* 0x000000010f0f7824 */ /* 0x000fe400078e0203 */
[----:B------:R-:W-:Y:S02]  /*03f0*/  IMAD.WIDE.U32 R16, R13, R16, c[0x0][0x180] ;  /* 0x000060000d107625 */ /* 0x000fe400078e0010 */
[----:B------:R-:W2:Y:S02]  /*0400*/  LDG.E R19, [R4.64+0x4] ;  /* 0x0000041004137981 */ /* 0x000ea4000c1e1900 */
[----:B------:R-:W-:Y:S02]  /*0410*/  IMAD R3, R6, R13, R0 ;  /* 0x0000000d06037224 */ /* 0x000fe400078e0200 */
[----:B------:R-:W3:Y:S03]  /*0420*/  LDG.E R0, [R14.64] ;  /* 0x000000100e007981 */ /* 0x000ee6000c1e1900 */
[----:B------:R-:W-:Y:S01]  /*0430*/  IADD3 R17, R17, R3, RZ ;  /* 0x0000000311117210 */ /* 0x000fe20007ffe0ff */
[----:B------:R0:W2:Y:S04]  /*0440*/  LDG.E R2, [R14.64+0x4] ;  /* 0x000004100e027981 */ /* 0x0000a8000c1e1900 */
[----:B------:R-:W3:Y:S04]  /*0450*/  LDG.E R3, [R4.64] ;  /* 0x0000001004037981 */ /* 0x000ee8000c1e1900 */
[----:B------:R-:W4:Y:S04]  /*0460*/  LDG.E R18, [R16.64] ;  /* 0x0000001010127981 */ /* 0x000f28000c1e1900 */
[----:B------:R0:W5:Y:S04]  /*0470*/  LDG.E R12, [R14.64+0x8] ;  /* 0x000008100e0c7981 */ /* 0x000168000c1e1900 */
[----:B------:R-:W5:Y:S04]  /*0480*/  LDG.E R21, [R4.64+0x8] ;  /* 0x0000081004157981 */ /* 0x000f68000c1e1900 */
[----:B------:R-:W5:Y:S04]  /*0490*/  LDG.E R23, [R16.64+0x4] ;  /* 0x0000041010177981 */ /* 0x000f68000c1e1900 */
[----:B------:R-:W5:Y:S01]  /*04a0*/  LDG.E R25, [R16.64+0x8] ;  /* 0x0000081010197981 */ /* 0x000f62000c1e1900 */
[----:B------:R-:W1:Y:S01]  /*04b0*/  MUFU.RCP R20, c[0x0][0x260] ;  /* 0x0000980000147b08 */ /* 0x000e620000001000 */
[----:B------:R-:W-:Y:S01]  /*04c0*/  MOV R27, c[0x0][0x260] ;  /* 0x00009800001b7a02 */ /* 0x000fe20000000f00 */
[----:B------:R-:W-:Y:S04]  /*04d0*/  BSSY B4, `(.L_x_831) ;  /* 0x0000012000047945 */ /* 0x000fe80003800000 */
[----:B-1----:R-:W-:-:S04]  /*04e0*/  FFMA R27, R20, -R27, 1 ;  /* 0x3f800000141b7423 */ /* 0x002fc8000000081b */
[----:B------:R-:W-:Y:S01]  /*04f0*/  FFMA R20, R20, R27, R20 ;  /* 0x0000001b14147223 */ /* 0x000fe20000000014 */
[----:B---3--:R-:W-:-:S04]  /*0500*/  FADD R3, R0, R3 ;  /* 0x0000000300037221 */ /* 0x008fc80000000000 */
[----:B----4-:R-:W-:-:S04]  /*0510*/  FADD R3, R3, -R18 ;  /* 0x8000001203037221 */ /* 0x010fc80000000000 */
[----:B------:R-:W1:Y:S01]  /*0520*/  FCHK P0, R3, c[0x0][0x260] ;  /* 0x0000980003007b02 */ /* 0x000e620000000000 */
[----:B0-----:R-:W-:Y:S01]  /*0530*/  FFMA R14, R3, R20, RZ ;  /* 0x00000014030e7223 */ /* 0x001fe200000000ff */
[----:B--2---:R-:W-:Y:S01]  /*0540*/  FADD R2, R2, R19 ;  /* 0x0000001302027221 */ /* 0x004fe20000000000 */
[----:B-----5:R-:W-:Y:S02]  /*0550*/  FADD R0, R12, R21 ;  /* 0x000000150c007221 */ /* 0x020fe40000000000 */
[----:B------:R-:W-:Y:S01]  /*0560*/  FFMA R5, R14, -c[0x0][0x260], R3 ;  /* 0x800098000e057a23 */ /* 0x000fe20000000003 */
[----:B------:R-:W-:-:S03]  /*0570*/  FADD R2, R2, -R23 ;  /* 0x8000001702027221 */ /* 0x000fc60000000000 */
[----:B------:R-:W-:Y:S01]  /*0580*/  FFMA R19, R20, R5, R14 ;  /* 0x0000000514137223 */ /* 0x000fe2000000000e */
[----:B------:R-:W-:Y:S01]  /*0590*/  FADD R0, R0, -R25 ;  /* 0x8000001900007221 */ /* 0x000fe20000000000 */
[----:B-1----:R-:W-:Y:S05]  /*05a0*/  @!P0 BRA `(.L_x_832) ;  /* 0x0000004000008947 */ /* 0x002fea0003800000 */
[----:B------:R-:W-:Y:S02]  /*05b0*/  MOV R4, c[0x0][0x260] ;  /* 0x0000980000047a02 */ /* 0x000fe40000000f00 */
[----:B------:R-:W-:Y:S02]  /*05c0*/  MOV R20, 0x5e0 ;  /* 0x000005e000147802 */ /* 0x000fe40000000f00 */
[----:B------:R-:W-:Y:S05]  /*05d0*/  CALL.REL.NOINC `($__internal_24_$__cuda_sm3x_div_rn_noftz_f32_slowpath) ;  /* 0x000018a000007944 */ /* 0x000fea0003c00000 */
[----:B------:R-:W-:Y:S02]  /*05e0*/  IMAD.MOV.U32 R19, RZ, RZ, R3 ;  /* 0x000000ffff137224 */ /* 0x000fe400078e0003 */
.L_x_832:
[----:B------:R-:W-:Y:S05]  /*05f0*/  BSYNC B4 ;  /* 0x0000000000047941 */ /* 0x000fea0003800000 */
.L_x_831:
[----:B------:R-:W0:Y:S01]  /*0600*/  MUFU.RCP R3, c[0x0][0x260] ;  /* 0x0000980000037b08 */ /* 0x000e220000001000 */
[----:B------:R-:W-:Y:S01]  /*0610*/  MOV R4, c[0x0][0x260] ;  /* 0x0000980000047a02 */ /* 0x000fe20000000f00 */
[----:B------:R-:W-:Y:S06]  /*0620*/  BSSY B4, `(.L_x_833) ;  /* 0x000000d000047945 */ /* 0x000fec0003800000 */
[----:B------:R-:W1:Y:S01]  /*0630*/  FCHK P0, R2, c[0x0][0x260] ;  /* 0x0000980002007b02 */ /* 0x000e620000000000 */
[----:B0-----:R-:W-:-:S04]  /*0640*/  FFMA R4, R3, -R4, 1 ;  /* 0x3f80000003047423 */ /* 0x001fc80000000804 */
[----:B------:R-:W-:-:S04]  /*0650*/  FFMA R12, R3, R4, R3 ;  /* 0x00000004030c7223 */ /* 0x000fc80000000003 */
[----:B------:R-:W-:-:S04]  /*0660*/  FFMA R17, R2, R12, RZ ;  /* 0x0000000c02117223 */ /* 0x000fc800000000ff */
[----:B------:R-:W-:-:S04]  /*0670*/  FFMA R4, R17, -c[0x0][0x260], R2 ;  /* 0x8000980011047a23 */ /* 0x000fc80000000002 */
[----:B------:R-:W-:Y:S01]  /*0680*/  FFMA R17, R12, R4, R17 ;  /* 0x000000040c117223 */ /* 0x000fe20000000011 */
[----:B-1----:R-:W-:Y:S05]  /*0690*/  @!P0 BRA `(.L_x_834) ;  /* 0x0000005000008947 */ /* 0x002fea0003800000 */
[----:B------:R-:W-:Y:S02]  /*06a0*/  MOV R3, R2 ;  /* 0x0000000200037202 */ /* 0x000fe40000000f00 */
[----:B------:R-:W-:Y:S02]  /*06b0*/  MOV R4, c[0x0][0x260] ;  /* 0x0000980000047a02 */ /* 0x000fe40000000f00 */
[----:B------:R-:W-:Y:S02]  /*06c0*/  MOV R20, 0x6e0 ;  /* 0x000006e000147802 */ /* 0x000fe40000000f00 */
[----:B------:R-:W-:Y:S05]  /*06d0*/  CALL.REL.NOINC `($__internal_24_$__cuda_sm3x_div_rn_noftz_f32_slowpath) ;  /* 0x000017a000007944 */ /* 0x000fea0003c00000 */
[----:B------:R-:W-:Y:S02]  /*06e0*/  MOV R17, R3 ;  /* 0x0000000300117202 */ /* 0x000fe40000000f00 */
.L_x_834:
[----:B------:R-:W-:Y:S05]  /*06f0*/  BSYNC B4 ;  /* 0x0000000000047941 */ /* 0x000fea0003800000 */
.L_x_833:
[----:B------:R-:W0:Y:S01]  /*0700*/  MUFU.RCP R2, c[0x0][0x260] ;  /* 0x0000980000027b08 */ /* 0x000e220000001000 */
[----:B------:R-:W-:Y:S01]  /*0710*/  IMAD.MOV.U32 R3, RZ, RZ, c[0x0][0x260] ;  /* 0x00009800ff037624 */ /* 0x000fe200078e00ff */
        /* <DEDUP_REMOVED lines=13> */
.L_x_836:
[----:B------:R-:W-:Y:S05]  /*07f0*/  BSYNC B4 ;  /* 0x0000000000047941 */ /* 0x000fea0003800000 */
.L_x_835:
[----:B------:R-:W-:Y:S01]  /*0800*/  FMUL R0, R17, R17 ;  /* 0x0000001111007220 */ /* 0x000fe20000400000 */
[----:B------:R-:W-:Y:S03]  /*0810*/  BSSY B2, `(.L_x_837) ;  /* 0x000000e000027945 */ /* 0x000fe60003800000 */
[----:B------:R-:W-:-:S04]  /*0820*/  FFMA R0, R19, R19, R0 ;  /* 0x0000001313007223 */ /* 0x000fc80000000000 */
[----:B------:R-:W-:-:S04]  /*0830*/  FFMA R2, R15, R15, R0 ;  /* 0x0000000f0f027223 */ /* 0x000fc80000000000 */
[----:B------:R0:W1:Y:S01]  /*0840*/  MUFU.RSQ R3, R2 ;  /* 0x0000000200037308 */ /* 0x0000620000001400 */
[----:B------:R-:W-:-:S04]  /*0850*/  IADD3 R0, R2, -0xd000000, RZ ;  /* 0xf300000002007810 */ /* 0x000fc80007ffe0ff */
[----:B------:R-:W-:-:S13]  /*0860*/  ISETP.GT.U32.AND P0, PT, R0, 0x727fffff, PT ;  /* 0x727fffff0000780c */ /* 0x000fda0003f04070 */
[----:B------:R-:W-:Y:S05]  /*0870*/  @!P0 BRA `(.L_x_838) ;  /* 0x0000003000008947 */ /* 0x000fea0003800000 */
[----:B01----:R-:W-:Y:S02]  /*0880*/  MOV R14, 0x8a0 ;  /* 0x000008a0000e7802 */ /* 0x003fe40000000f00 */
[----:B------:R-:W-:Y:S05]  /*0890*/  CALL.REL.NOINC `($__internal_23_$__cuda_sm20_sqrt_rn_f32_slowpath) ;  /* 0x0000147000007944 */ /* 0x000fea0003c00000 */
[----:B------:R-:W-:Y:S05]  /*08a0*/  BRA `(.L_x_839) ;  /* 0x0000004000007947 */ /* 0x000fea0003800000 */
.L_x_838:
[----:B01----:R-:W-:Y:S01]  /*08b0*/  FMUL.FTZ R16, R2, R3 ;  /* 0x0000000302107220 */ /* 0x003fe20000410000 */
[----:B------:R-:W-:-:S03]  /*08c0*/  FMUL.FTZ R0, R3, 0.5 ;  /* 0x3f00000003007820 */ /* 0x000fc60000410000 */
[----:B------:R-:W-:-:S04]  /*08d0*/  FFMA R3, -R16, R16, R2 ;  /* 0x0000001010037223 */ /* 0x000fc80000000102 */
[----:B------:R-:W-:Y:S02]  /*08e0*/  FFMA R16, R3, R0, R16 ;  /* 0x0000000003107223 */ /* 0x000fe40000000010 */
.L_x_839:
[----:B------:R-:W-:Y:S05]  /*08f0*/  BSYNC B2 ;  /* 0x0000000000027941 */ /* 0x000fea0003800000 */
.L_x_837:
[----:B------:R-:W-:Y:S01]  /*0900*/  FSETP.GT.AND P0, PT, R16, c[0x0][0x264], PT ;  /* 0x0000990010007a0b */ /* 0x000fe20003f04000 */
[----:B------:R-:W-:-:S12]  /*0910*/  BSSY B4, `(.L_x_840) ;  /* 0x0000011000047945 */ /* 0x000fd80003800000 */
[----:B------:R-:W-:Y:S05]  /*0920*/  @!P0 BRA `(.L_x_841) ;  /* 0x000000f000008947 */ /* 0x000fea0003800000 */
[----:B------:R-:W0:Y:S01]  /*0930*/  MUFU.RCP R3, R16 ;  /* 0x0000001000037308 */ /* 0x000e220000001000 */
[----:B------:R-:W-:Y:S02]  /*0940*/  ULDC UR15, c[0x0][0x264] ;  /* 0x00009900000f7ab9 */ /* 0x000fe40000000800 */
[----:B------:R-:W-:-:S05]  /*0950*/  MOV R5, UR15 ;  /* 0x0000000f00057c02 */ /* 0x000fca0008000f00 */
[----:B------:R-:W1:Y:S01]  /*0960*/  FCHK P0, R5, R16 ;  /* 0x0000001005007302 */ /* 0x000e620000000000 */
[----:B0-----:R-:W-:-:S04]  /*0970*/  FFMA R0, R3, -R16, 1 ;  /* 0x3f80000003007423 */ /* 0x001fc80000000810 */
[----:B------:R-:W-:-:S04]  /*0980*/  FFMA R0, R3, R0, R3 ;  /* 0x0000000003007223 */ /* 0x000fc80000000003 */
[----:B------:R-:W-:-:S04]  /*0990*/  FFMA R3, R0, c[0x0][0x264], RZ ;  /* 0x0000990000037a23 */ /* 0x000fc800000000ff */
[----:B------:R-:W-:-:S04]  /*09a0*/  FFMA R10, R3, -R16, c[0x0][0x264] ;  /* 0x00009900030a7623 */ /* 0x000fc80000000810 */
[----:B------:R-:W-:Y:S01]  /*09b0*/  FFMA R10, R0, R10, R3 ;  /* 0x0000000a000a7223 */ /* 0x000fe20000000003 */
[----:B-1----:R-:W-:Y:S05]  /*09c0*/  @!P0 BRA `(.L_x_841) ;  /* 0x0000005000008947 */ /* 0x002fea0003800000 */
[----:B------:R-:W-:Y:S01]  /*09d0*/  IMAD.MOV.U32 R3, RZ, RZ, c[0x0][0x264] ;  /* 0x00009900ff037624 */ /* 0x000fe200078e00ff */
[----:B------:R-:W-:Y:S02]  /*09e0*/  MOV R4, R16 ;  /* 0x0000001000047202 */ /* 0x000fe40000000f00 */
[----:B------:R-:W-:Y:S02]  /*09f0*/  MOV R20, 0xa10 ;  /* 0x00000a1000147802 */ /* 0x000fe40000000f00 */
[----:B------:R-:W-:Y:S05]  /*0a00*/  CALL.REL.NOINC `($__internal_24_$__cuda_sm3x_div_rn_noftz_f32_slowpath) ;  /* 0x0000147000007944 */ /* 0x000fea0003c00000 */
[----:B------:R-:W-:Y:S02]  /*0a10*/  MOV R10, R3 ;  /* 0x00000003000a7202 */ /* 0x000fe40000000f00 */
.L_x_841:
[----:B------:R-:W-:Y:S05]  /*0a20*/  BSYNC B4 ;  /* 0x0000000000047941 */ /* 0x000fea0003800000 */
.L_x_840:
        /* <DEDUP_REMOVED lines=16> */
.L_x_842:
[----:B------:R-:W-:Y:S01]  /*0b30*/  ISETP.NE.U32.AND P0, PT, RZ, c[0x0][0x2a8], PT ;  /* 0x0000aa00ff007a0c */ /* 0x000fe20003f05070 */
[----:B------:R-:W-:Y:S01]  /*0b40*/  IMAD.MOV.U32 R21, RZ, RZ, RZ ;  /* 0x000000ffff157224 */ /* 0x000fe200078e00ff */
[----:B------:R-:W-:-:S02]  /*0b50*/  MOV R23, RZ ;  /* 0x000000ff00177202 */ /* 0x000fc40000000f00 */
[----:B------:R-:W-:Y:S02]  /*0b60*/  ISETP.NE.AND.EX P0, PT, RZ, c[0x0][0x2ac], PT, P0 ;  /* 0x0000ab00ff007a0c */ /* 0x000fe40003f05300 */
[----:B------:R-:W-:-:S11]  /*0b70*/  MOV R25, RZ ;  /* 0x000000ff00197202 */ /* 0x000fd60000000f00 */
        /* <DEDUP_REMOVED lines=13> */
.L_x_843:
[----:B------:R-:W-:-:S04]  /*0c50*/  ISETP.NE.U32.AND P0, PT, RZ, c[0x0][0x3c0], PT ;  /* 0x0000f000ff007a0c */ /* 0x000fc80003f05070 */
[----:B------:R-:W-:-:S13]  /*0c60*/  ISETP.NE.AND.EX P0, PT, RZ, c[0x0][0x3c4], PT, P0 ;  /* 0x0000f100ff007a0c */ /* 0x000fda0003f05300 */
        /* <DEDUP_REMOVED lines=13> */
[----:B------:R-:W-:Y:S05]  /*0d40*/  BRA `(.L_x_845) ;  /* 0x0000012000007947 */ /* 0x000fea0003800000 */
.L_x_844:
        /* <DEDUP_REMOVED lines=18> */
.L_x_845:
[----:B------:R-:W-:Y:S01]  /*0e70*/  FSETP.GT.AND P0, PT, R16, c[0x0][0x264], PT ;  /* 0x0000990010007a0b */ /* 0x000fe20003f04000 */
[----:B------:R-:W-:Y:S01]  /*0e80*/  BSSY B4, `(.L_x_846) ;  /* 0x000001e000047945 */ /* 0x000fe20003800000 */
[----:B------:R-:W-:-:S11]  /*0e90*/  IMAD.MOV.U32 R18, RZ, RZ, RZ ;  /* 0x000000ffff127224 */ /* 0x000fd600078e00ff */
[----:B------:R-:W-:Y:S05]  /*0ea0*/  @!P0 BRA `(.L_x_847) ;  /* 0x000001b000008947 */ /* 0x000fea0003800000 */
[----:B------:R-:W0:Y:S01]  /*0eb0*/  MUFU.RCP R5, R16 ;  /* 0x0000001000057308 */ /* 0x000e220000001000 */
[----:B------:R-:W-:Y:S01]  /*0ec0*/  FADD R23, RZ, R23 ;  /* 0x00000017ff177221 */ /* 0x000fe20000000000 */
[----:B------:R-:W-:Y:S01]  /*0ed0*/  FADD R25, RZ, R25 ;  /* 0x00000019ff197221 */ /* 0x000fe20000000000 */
[----:B------:R-:W-:Y:S01]  /*0ee0*/  FADD R21, RZ, R21 ;  /* 0x00000015ff157221 */ /* 0x000fe20000000000 */
[----:B------:R-:W-:Y:S01]  /*0ef0*/  BSSY B5, `(.L_x_848) ;  /* 0x0000015000057945 */ /* 0x000fe20003800000 */
[----:B------:R-:W-:Y:S01]  /*0f00*/  FMUL R0, R23, R17 ;  /* 0x0000001117007220 */ /* 0x000fe20000400000 */
[----:B------:R-:W-:-:S03]  /*0f10*/  FMUL R23, R10, R23 ;  /* 0x000000170a177220 */ /* 0x000fc60000400000 */
[----:B------:R-:W-:Y:S01]  /*0f20*/  FFMA R0, R25, R19, R0 ;  /* 0x0000001319007223 */ /* 0x000fe20000000000 */
[----:B------:R-:W-:-:S03]  /*0f30*/  FMUL R25, R10, R25 ;  /* 0x000000190a197220 */ /* 0x000fc60000400000 */
[----:B------:R-:W-:Y:S01]  /*0f40*/  FFMA R0, R21, R15, R0 ;  /* 0x0000000f15007223 */ /* 0x000fe20000000000 */
[C---:B------:R-:W-:Y:S01]  /*0f50*/  FMUL R21, R10.reuse, R21 ;  /* 0x000000150a157220 */ /* 0x040fe20000400000 */
[C---:B0-----:R-:W-:Y:S02]  /*0f60*/  FFMA R4, R5.reuse, -R16, 1 ;  /* 0x3f80000005047423 */ /* 0x041fe40000000810 */
[----:B------:R-:W-:Y:S02]  /*0f70*/  FADD R3, RZ, R0 ;  /* 0x00000000ff037221 */ /* 0x000fe40000000000 */
[----:B------:R-:W-:Y:S02]  /*0f80*/  FFMA R0, R5, R4, R5 ;  /* 0x0000000405007223 */ /* 0x000fe40000000005 */
[----:B------:R-:W-:-:S04]  /*0f90*/  FMUL R5, R10, R3 ;  /* 0x000000030a057220 */ /* 0x000fc80000400000 */
[----:B------:R-:W0:Y:S01]  /*0fa0*/  FCHK P0, R5, R16 ;  /* 0x0000001005007302 */ /* 0x000e220000000000 */
[----:B------:R-:W-:-:S04]  /*0fb0*/  FFMA R3, R0, R5, RZ ;  /* 0x0000000500037223 */ /* 0x000fc800000000ff */
[----:B------:R-:W-:-:S04]  /*0fc0*/  FFMA R4, R3, -R16, R5 ;  /* 0x8000001003047223 */ /* 0x000fc80000000005 */
[----:B------:R-:W-:Y:S01]  /*0fd0*/  FFMA R0, R0, R4, R3 ;  /* 0x0000000400007223 */ /* 0x000fe20000000003 */
[----:B0-----:R-:W-:Y:S05]  /*0fe0*/  @!P0 BRA `(.L_x_849) ;  /* 0x0000005000008947 */ /* 0x001fea0003800000 */
[----:B------:R-:W-:Y:S02]  /*0ff0*/  MOV R3, R5 ;  /* 0x0000000500037202 */ /* 0x000fe40000000f00 */
[----:B------:R-:W-:Y:S02]  /*1000*/  MOV R4, R16 ;  /* 0x0000001000047202 */ /* 0x000fe40000000f00 */
[----:B------:R-:W-:Y:S02]  /*1010*/  MOV R20, 0x1030 ;  /* 0x0000103000147802 */ /* 0x000fe40000000f00 */
[----:B------:R-:W-:Y:S05]  /*1020*/  CALL.REL.NOINC `($__internal_24_$__cuda_sm3x_div_rn_noftz_f32_slowpath) ;  /* 0x00000e5000007944 */ /* 0x000fea0003c00000 */
[----:B------:R-:W-:Y:S02]  /*1030*/  MOV R0, R3 ;  /* 0x0000000300007202 */ /* 0x000fe40000000f00 */
.L_x_849:
[----:B------:R-:W-:Y:S05]  /*1040*/  BSYNC B5 ;  /* 0x0000000000057941 */ /* 0x000fea0003800000 */
.L_x_848:
[----:B------:R-:W-:Y:S02]  /*1050*/  FADD R18, RZ, -R0 ;  /* 0x80000000ff127221 */ /* 0x000fe40000000000 */
.L_x_847:
[----:B------:R-:W-:Y:S05]  /*1060*/  BSYNC B4 ;  /* 0x0000000000047941 */ /* 0x000fea0003800000 */
.L_x_846:
[----:B------:R-:W-:Y:S01]  /*1070*/  FSETP.GT.AND P0, PT, R16, RZ, PT ;  /* 0x000000ff1000720b */ /* 0x000fe20003f04000 */
[----:B------:R-:W-:Y:S01]  /*1080*/  BSSY B4, `(.L_x_850) ;  /* 0x0000035000047945 */ /* 0x000fe20003800000 */
[----:B------:R-:W-:Y:S01]  /*1090*/  FADD R21, RZ, R21 ;  /* 0x00000015ff157221 */ /* 0x000fe20000000000 */
[----:B------:R-:W-:Y:S01]  /*10a0*/  FADD R23, RZ, R23 ;  /* 0x00000017ff177221 */ /* 0x000fe20000000000 */
[----:B------:R-:W-:-:S09]  /*10b0*/  FADD R25, RZ, R25 ;  /* 0x00000019ff197221 */ /* 0x000fd20000000000 */
        /* <DEDUP_REMOVED lines=13> */
[----:B------:R-:W-:Y:S05]  /*1190*/  CALL.REL.NOINC `($__internal_24_$__cuda_sm3x_div_rn_noftz_f32_slowpath) ;  /* 0x00000ce000007944 */ /* 0x000fea0003c00000 */
[----:B------:R-:W-:Y:S02]  /*11a0*/  IMAD.MOV.U32 R24, RZ, RZ, R3 ;  /* 0x000000ffff187224 */ /* 0x000fe400078e0003 */
.L_x_853:
[----:B------:R-:W-:Y:S05]  /*11b0*/  BSYNC B5 ;  /* 0x0000000000057941 */ /* 0x000fea0003800000 */
.L_x_852:
        /* <DEDUP_REMOVED lines=13> */
[----:B------:R-:W-:Y:S02]  /*1290*/  MOV R30, R3 ;  /* 0x00000003001e7202 */ /* 0x000fe40000000f00 */
.L_x_855:
[----:B------:R-:W-:Y:S05]  /*12a0*/  BSYNC B5 ;  /* 0x0000000000057941 */ /* 0x000fea0003800000 */
.L_x_854:
        /* <DEDUP_REMOVED lines=14> */
.L_x_857:
[----:B------:R-:W-:Y:S05]  /*1390*/  BSYNC B5 ;  /* 0x0000000000057941 */ /* 0x000fea0003800000 */
.L_x_856:
[-C--:B------:R-:W-:Y:S01]  /*13a0*/  FFMA R25, R24, R18.reuse, R25 ;  /* 0x0000001218197223 */ /* 0x080fe20000000019 */
[-C--:B------:R-:W-:Y:S01]  /*13b0*/  FFMA R23, R30, R18.reuse, R23 ;  /* 0x000000121e177223 */ /* 0x080fe20000000017 */
[----:B------:R-:W-:Y:S02]  /*13c0*/  FFMA R21, R0, R18, R21 ;  /* 0x0000001200157223 */ /* 0x000fe40000000015 */
.L_x_851:
[----:B------:R-:W-:Y:S05]  /*13d0*/  BSYNC B4 ;  /* 0x0000000000047941 */ /* 0x000fea0003800000 */
.L_x_850:
        /* <DEDUP_REMOVED lines=15> */
.L_x_859:
[----:B------:R-:W-:Y:S05]  /*14d0*/  BSYNC B4 ;  /* 0x0000000000047941 */ /* 0x000fea0003800000 */
.L_x_858:
[----:B------:R-:W0:Y:S01]  /*14e0*/  MUFU.RCP R0, c[0x0][0x260] ;  /* 0x0000980000007b08 */ /* 0x000e220000001000 */
[----:B------:R-:W-:Y:S01]  /*14f0*/  MOV R3, c[0x0][0x260] ;  /* 0x0000980000037a02 */ /* 0x000fe20000000f00 */
[----:B------:R-:W-:Y:S01]  /*1500*/  BSSY B4, `(.L_x_860) ;  /* 0x000000e000047945 */ /* 0x000fe20003800000 */
[----:B------:R-:W-:-:S05]  /*1510*/  FADD R15, RZ, R15 ;  /* 0x0000000fff0f7221 */ /* 0x000fca0000000000 */
[----:B------:R-:W1:Y:S01]  /*1520*/  FCHK P0, R23, c[0x0][0x260] ;  /* 0x0000980017007b02 */ /* 0x000e620000000000 */
[----:B0-----:R-:W-:-:S04]  /*1530*/  FFMA R3, R0, -R3, 1 ;  /* 0x3f80000000037423 */ /* 0x001fc80000000803 */
[----:B------:R-:W-:-:S04]  /*1540*/  FFMA R0, R0, R3, R0 ;  /* 0x0000000300007223 */ /* 0x000fc80000000000 */
[----:B------:R-:W-:-:S04]  /*1550*/  FFMA R4, R0, R23, RZ ;  /* 0x0000001700047223 */ /* 0x000fc800000000ff */
[----:B------:R-:W-:-:S04]  /*1560*/  FFMA R3, R4, -c[0x0][0x260], R23 ;  /* 0x8000980004037a23 */ /* 0x000fc80000000017 */
[----:B------:R-:W-:Y:S01]  /*1570*/  FFMA R17, R0, R3, R4 ;  /* 0x0000000300117223 */ /* 0x000fe20000000004 */
[----:B-1----:R-:W-:Y:S05]  /*1580*/  @!P0 BRA `(.L_x_861) ;  /* 0x0000005000008947 */ /* 0x002fea0003800000 */
[----:B------:R-:W-:Y:S01]  /*1590*/  IMAD.MOV.U32 R3, RZ, RZ, R23 ;  /* 0x000000ffff037224 */ /* 0x000fe200078e0017 */
[----:B------:R-:W-:Y:S02]  /*15a0*/  MOV R4, c[0x0][0x260] ;  /* 0x0000980000047a02 */ /* 0x000fe40000000f00 */
[----:B------:R-:W-:Y:S02]  /*15b0*/  MOV R20, 0x15d0 ;  /* 0x000015d000147802 */ /* 0x000fe40000000f00 */
[----:B------:R-:W-:Y:S05]  /*15c0*/  CALL.REL.NOINC `($__internal_24_$__cuda_sm3x_div_rn_noftz_f32_slowpath) ;  /* 0x000008b000007944 */ /* 0x000fea0003c00000 */
[----:B------:R-:W-:Y:S02]  /*15d0*/  MOV R17, R3 ;  /* 0x0000000300117202 */ /* 0x000fe40000000f00 */
.L_x_861:
[----:B------:R-:W-:Y:S05]  /*15e0*/  BSYNC B4 ;  /* 0x0000000000047941 */ /* 0x000fea0003800000 */
.L_x_860:
        /* <DEDUP_REMOVED lines=15> */
.L_x_863:
[----:B------:R-:W-:Y:S05]  /*16e0*/  BSYNC B4 ;  /* 0x0000000000047941 */ /* 0x000fea0003800000 */
.L_x_862:
[----:B------:R-:W-:Y:S01]  /*16f0*/  ISETP.NE.U32.AND P0, PT, RZ, c[0x0][0x380], PT ;  /* 0x0000e000ff007a0c */ /* 0x000fe20003f05070 */
[----:B------:R-:W-:Y:S01]  /*1700*/  FADD R3, RZ, R3 ;  /* 0x00000003ff037221 */ /* 0x000fe20000000000 */
[----:B------:R-:W-:Y:S01]  /*1710*/  FADD R0, R15, R14 ;  /* 0x0000000e0f007221 */ /* 0x000fe20000000000 */
[----:B------:R-:W-:Y:S01]  /*1720*/  FADD R12, R17, R12 ;  /* 0x0000000c110c7221 */ /* 0x000fe20000000000 */
[----:B------:R-:W-:Y:S01]  /*1730*/  ISETP.NE.AND.EX P0, PT, RZ, c[0x0][0x384], PT, P0 ;  /* 0x0000e100ff007a0c */ /* 0x000fe20003f05300 */
[----:B------:R-:W-:Y:S01]  /*1740*/  FADD R4, R3, R2 ;  /* 0x0000000203047221 */ /* 0x000fe20000000000 */
[----:B------:R-:W-:Y:S01]  /*1750*/  FADD R0, RZ, R0 ;  /* 0x00000000ff007221 */ /* 0x000fe20000000000 */
[----:B------:R-:W-:-:S02]  /*1760*/  FADD R2, RZ, R12 ;  /* 0x0000000cff027221 */ /* 0x000fc40000000000 */
[----:B------:R-:W-:-:S08]  /*1770*/  FADD R4, RZ, R4 ;  /* 0x00000004ff047221 */ /* 0x000fd00000000000 */
[----:B------:R-:W-:Y:S05]  /*1780*/  @!P0 BRA `(.L_x_864) ;  /* 0x000000a000008947 */ /* 0x000fea0003800000 */
[----:B------:R-:W-:Y:S01]  /*1790*/  SHF.R.S32.HI R12, RZ, 0x1f, R13 ;  /* 0x0000001fff0c7819 */ /* 0x000fe2000001140d */
[----:B------:R-:W-:-:S04]  /*17a0*/  IMAD.MOV.U32 R18, RZ, RZ, c[0x0][0x3a0] ;  /* 0x0000e800ff127624 */ /* 0x000fc800078e00ff */
        /* <DEDUP_REMOVED lines=8> */
.L_x_864:
[----:B------:R-:W-:-:S04]  /*1830*/  ISETP.NE.U32.AND P0, PT, RZ, c[0x0][0x230], PT ;  /* 0x00008c00ff007a0c */ /* 0x000fc80003f05070 */
[----:B------:R-:W-:-:S13]  /*1840*/  ISETP.NE.AND.EX P0, PT, RZ, c[0x0][0x234], PT, P0 ;  /* 0x00008d00ff007a0c */ /* 0x000fda0003f05300 */
[----:B------:R-:W-:Y:S05]  /*1850*/  @!P0 BRA `(.L_x_865) ;  /* 0x000000a000008947 */ /* 0x000fea0003800000 */
[----:B------:R-:W-:Y:S02]  /*1860*/  SHF.R.S32.HI R5, RZ, 0x1f, R13 ;  /* 0x0000001fff057819 */ /* 0x000fe4000001140d */
[----:B------:R-:W-:-:S03]  /*1870*/  MOV R18, c[0x0][0x248] ;  /* 0x0000920000127a02 */ /* 0x000fc60000000f00 */
[----:B------:R-:W-:Y:S01]  /*1880*/  IMAD R5, R5, c[0x0][0x248], RZ ;  /* 0x0000920005057a24 */ /* 0x000fe200078e02ff */
[----:B------:R-:W-:Y:S01]  /*1890*/  SHF.R.S32.HI R8, RZ, 0x1f, R18 ;  /* 0x0000001fff087819 */ /* 0x000fe20000011412 */
[----:B------:R-:W-:-:S04]  /*18a0*/  IMAD.WIDE.U32 R18, R13, R18, c[0x0][0x230] ;  /* 0x00008c000d127625 */ /* 0x000fc800078e0012 */
[----:B------:R-:W-:-:S05]  /*18b0*/  IMAD R5, R8, R13, R5 ;  /* 0x0000000d08057224 */ /* 0x000fca00078e0205 */
[----:B------:R-:W-:-:S05]  /*18c0*/  IADD3 R19, R19, R5, RZ ;  /* 0x0000000513137210 */ /* 0x000fca0007ffe0ff */
[----:B------:R0:W-:Y:S04]  /*18d0*/  RED.E.ADD.F32.FTZ.RN.STRONG.GPU [R18.64], R0 ;  /* 0x000000001200798e */ /* 0x0001e8000c10e790 */
[----:B------:R0:W-:Y:S04]  /*18e0*/  RED.E.ADD.F32.FTZ.RN.STRONG.GPU [R18.64+0x4], R2 ;  /* 0x000004021200798e */ /* 0x0001e8000c10e790 */
[----:B------:R0:W-:Y:S02]  /*18f0*/  RED.E.ADD.F32.FTZ.RN.STRONG.GPU [R18.64+0x8], R4 ;  /* 0x000008041200798e */ /* 0x0001e4000c10e790 */
.L_x_865:
        /* <DEDUP_REMOVED lines=13> */
.L_x_866:
[----:B------:R-:W-:-:S04]  /*19d0*/  ISETP.NE.U32.AND P0, PT, RZ, c[0x0][0x1c0], PT ;  /* 0x00007000ff007a0c */ /* 0x000fc80003f05070 */
[----:B------:R-:W-:-:S13]  /*19e0*/  ISETP.NE.AND.EX P0, PT, RZ, c[0x0][0x1c4], PT, P0 ;  /* 0x00007100ff007a0c */ /* 0x000fda0003f05300 */
[----:B------:R-:W-:Y:S05]  /*19f0*/  @!P0 BRA `(.L_x_867) ;  /* 0x000000a000008947 */ /* 0x000fea0003800000 */
[----:B0-----:R-:W-:Y:S01]  /*1a00*/  IMAD.MOV.U32 R18, RZ, RZ, c[0x0][0x1d8] ;  /* 0x00007600ff127624 */ /* 0x001fe200078e00ff */
[----:B------:R-:W-:-:S04]  /*1a10*/  SHF.R.S32.HI R12, RZ, 0x1f, R13 ;  /* 0x0000001fff0c7819 */ /* 0x000fc8000001140d */
[----:B------:R-:W-:Y:S01]  /*1a20*/  SHF.R.S32.HI R9, RZ, 0x1f, R18 ;  /* 0x0000001fff097819 */ /* 0x000fe20000011412 */
[----:B------:R-:W-:Y:S02]  /*1a30*/  IMAD R12, R12, c[0x0][0x1d8], RZ ;  /* 0x000076000c0c7a24 */ /* 0x000fe400078e02ff */
[----:B------:R-:W-:-:S04]  /*1a40*/  IMAD.WIDE.U32 R18, R13, R18, c[0x0][0x1c0] ;  /* 0x000070000d127625 */ /* 0x000fc800078e0012 */
[----:B------:R-:W-:-:S05]  /*1a50*/  IMAD R5, R9, R13, R12 ;  /* 0x0000000d09057224 */ /* 0x000fca00078e020c */
[----:B------:R-:W-:-:S05]  /*1a60*/  IADD3 R19, R19, R5, RZ ;  /* 0x0000000513137210 */ /* 0x000fca0007ffe0ff */
[----:B------:R0:W-:Y:S04]  /*1a70*/  RED.E.ADD.F32.FTZ.RN.STRONG.GPU [R18.64], R0 ;  /* 0x000000001200798e */ /* 0x0001e8000c10e790 */
[----:B------:R0:W-:Y:S04]  /*1a80*/  RED.E.ADD.F32.FTZ.RN.STRONG.GPU [R18.64+0x4], R2 ;  /* 0x000004021200798e */ /* 0x0001e8000c10e790 */
[----:B------:R0:W-:Y:S02]  /*1a90*/  RED.E.ADD.F32.FTZ.RN.STRONG.GPU [R18.64+0x8], R4 ;  /* 0x000008041200798e */ /* 0x0001e4000c10e790 */
.L_x_867:
[----:B------:R-:W-:Y:S01]  /*1aa0*/  ISETP.NE.U32.AND P0, PT, RZ, c[0x0][0x2d8], PT ;  /* 0x0000b600ff007a0c */ /* 0x000fe20003f05070 */
[----:B------:R-:W-:Y:S01]  /*1ab0*/  FADD R15, RZ, -R15 ;  /* 0x8000000fff0f7221 */ /* 0x000fe20000000000 */
[----:B------:R-:W-:Y:S01]  /*1ac0*/  FADD R17, RZ, -R17 ;  /* 0x80000011ff117221 */ /* 0x000fe20000000000 */
[----:B------:R-:W-:Y:S01]  /*1ad0*/  FADD R3, RZ, -R3 ;  /* 0x80000003ff037221 */ /* 0x000fe20000000000 */
[----:B------:R-:W-:Y:S01]  /*1ae0*/  ISETP.NE.AND.EX P0, PT, RZ, c[0x0][0x2dc], PT, P0 ;  /* 0x0000b700ff007a0c */ /* 0x000fe20003f05300 */
[----:B------:R-:W-:Y:S01]  /*1af0*/  FADD R15, RZ, R15 ;  /* 0x0000000fff0f7221 */ /* 0x000fe20000000000 */
[----:B------:R-:W-:Y:S01]  /*1b00*/  FADD R17, RZ, R17 ;  /* 0x00000011ff117221 */ /* 0x000fe20000000000 */
[----:B0-----:R-:W-:-:S10]  /*1b10*/  FADD R19, RZ, R3 ;  /* 0x00000003ff137221 */ /* 0x001fd40000000000 */
        /* <DEDUP_REMOVED lines=11> */
.L_x_868:
        /* <DEDUP_REMOVED lines=11> */
.L_x_830:
[----:B------:R-:W-:Y:S05]  /*1c80*/  BSYNC B0 ;  /* 0x0000000000007941 */ /* 0x000fea0003800000 */
.L_x_829:
[----:B------:R-:W-:-:S04]  /*1c90*/  IADD3 R13, P0, R13, UR6, RZ ;  /* 0x000000060d0d7c10 */ /* 0x000fc8000ff1e0ff */
[----:B------:R-:W-:Y:S02]  /*1ca0*/  IADD3.X R11, R11, UR4, RZ, P0, !PT ;  /* 0x000000040b0b7c10 */ /* 0x000fe400087fe4ff */
[----:B------:R-:W-:-:S04]  /*1cb0*/  ISETP.GE.U32.AND P0, PT, R13, c[0x0][0x178], PT ;  /* 0x00005e000d007a0c */ /* 0x000fc80003f06070 */
[----:B------:R-:W-:-:S13]  /*1cc0*/  ISETP.GE.U32.AND.EX P0, PT, R11, c[0x0][0x17c], PT, P0 ;  /* 0x00005f000b007a0c */ /* 0x000fda0003f06100 */
[----:B------:R-:W-:Y:S01]  /*1cd0*/  @P0 CALL.REL.NOINC `(.L_x_869) ;  /* 0x0000001000000944 */ /* 0x000fe20003c00000 */
[----:B------:R-:W-:Y:S05]  /*1ce0*/  BRA `(.L_x_870) ;  /* 0xffffe57000007947 */ /* 0x000fea000383ffff */
.L_x_869:
[----:B------:R-:W-:Y:S05]  /*1cf0*/  BSYNC B1 ;  /* 0x0000000000017941 */ /* 0x000fea0003800000 */
.L_x_828:
[----:B------:R-:W-:Y:S05]  /*1d00*/  EXIT ;  /* 0x000000000000794d */ /* 0x000fea0003800000 */
        .weak           $__internal_23_$__cuda_sm20_sqrt_rn_f32_slowpath
        .type           $__internal_23_$__cuda_sm20_sqrt_rn_f32_slowpath,@function
        .size           $__internal_23_$__cuda_sm20_sqrt_rn_f32_slowpath,($__internal_24_$__cuda_sm3x_div_rn_noftz_f32_slowpath - $__internal_23_$__cuda_sm20_sqrt_rn_f32_slowpath)
$__internal_23_$__cuda_sm20_sqrt_rn_f32_slowpath:
        /* <DEDUP_REMOVED lines=19> */
.L_x_871:
[----:B------:R-:W-:Y:S02]  /*1e40*/  MOV R16, R2 ;  /* 0x0000000200107202 */ /* 0x000fe40000000f00 */
[----:B------:R-:W-:Y:S02]  /*1e50*/  MOV R2, R14 ;  /* 0x0000000e00027202 */ /* 0x000fe40000000f00 */
[----:B------:R-:W-:-:S04]  /*1e60*/  MOV R3, 0x0 ;  /* 0x0000000000037802 */ /* 0x000fc80000000f00 */
[----:B------:R-:W-:Y:S05]  /*1e70*/  RET.REL.NODEC R2 `(my_apply_particle_deltas_cuda_kernel_backward) ;  /* 0xffffe18002007950 */ /* 0x000fea0003c3ffff */
        .weak           $__internal_24_$__cuda_sm3x_div_rn_noftz_f32_slowpath
        .type           $__internal_24_$__cuda_sm3x_div_rn_noftz_f32_slowpath,@function
        .size           $__internal_24_$__cuda_sm3x_div_rn_noftz_f32_slowpath,(.L_x_1194 - $__internal_24_$__cuda_sm3x_div_rn_noftz_f32_slowpath)
$__internal_24_$__cuda_sm3x_div_rn_noftz_f32_slowpath:
        /* <DEDUP_REMOVED lines=34> */
.L_x_873:
[----:B------:R-:W-:Y:S01]  /*20a0*/  LEA R27, R5, 0xc0800000, 0x17 ;  /* 0xc0800000051b7811 */ /* 0x000fe200078eb8ff */
[----:B------:R-:W-:Y:S01]  /*20b0*/  BSSY B3, `(.L_x_878) ;  /* 0x0000036000037945 */ /* 0x000fe20003800000 */
[----:B------:R-:W-:Y:S02]  /*20c0*/  IADD3 R26, R26, -0x7f, RZ ;  /* 0xffffff811a1a7810 */ /* 0x000fe40007ffe0ff */
[----:B------:R-:W-:-:S03]  /*20d0*/  IADD3 R29, -R27, R4, RZ ;  /* 0x000000041b1d7210 */ /* 0x000fc60007ffe1ff */
[C---:B------:R-:W-:Y:S01]  /*20e0*/  IMAD R3, R26.reuse, -0x800000, R3 ;  /* 0xff8000001a037824 */ /* 0x040fe200078e0203 */
[----:B------:R0:W1:Y:S01]  /*20f0*/  MUFU.RCP R27, R29 ;  /* 0x0000001d001b7308 */ /* 0x0000620000001000 */
[----:B------:R-:W-:Y:S01]  /*2100*/  FADD.FTZ R4, -R29, -RZ ;  /* 0x800000ff1d047221 */ /* 0x000fe20000010100 */
[----:B0-----:R-:W-:-:S04]  /*2110*/  IADD3 R29, R26, 0x7f, -R5 ;  /* 0x0000007f1a1d7810 */ /* 0x001fc80007ffe805 */
[----:B------:R-:W-:Y:S01]  /*2120*/  IADD3 R29, R29, R22, RZ ;  /* 0x000000161d1d7210 */ /* 0x000fe20007ffe0ff */
        /* <DEDUP_REMOVED lines=26> */
[----:B------:R-:W-:Y:S01]  /*22d0*/  IADD3 R27, R5, 0x20, RZ ;  /* 0x00000020051b7810 */ /* 0x000fe20007ffe0ff */
        /* <DEDUP_REMOVED lines=15> */
.L_x_880:
[----:B------:R-:W-:-:S04]  /*23d0*/  LOP3.LUT R4, R4, 0x80000000, RZ, 0xc0, !PT ;  /* 0x8000000004047812 */ /* 0x000fc800078ec0ff */
[----:B------:R-:W-:Y:S01]  /*23e0*/  LOP3.LUT R4, R4, 0x7f800000, RZ, 0xfc, !PT ;  /* 0x7f80000004047812 */ /* 0x000fe200078efcff */
[----:B------:R-:W-:Y:S05]  /*23f0*/  BRA `(.L_x_881) ;  /* 0x0000001000007947 */ /* 0x000fea0003800000 */
.L_x_879:
[----:B------:R-:W-:Y:S02]  /*2400*/  LEA R4, R29, R4, 0x17 ;  /* 0x000000041d047211 */ /* 0x000fe400078eb8ff */
.L_x_881:
[----:B------:R-:W-:Y:S05]  /*2410*/  BSYNC B3 ;  /* 0x0000000000037941 */ /* 0x000fea0003800000 */
.L_x_878:
[----:B------:R-:W-:Y:S05]  /*2420*/  BRA `(.L_x_882) ;  /* 0x0000008000007947 */ /* 0x000fea0003800000 */
.L_x_877:
[----:B------:R-:W-:-:S04]  /*2430*/  LOP3.LUT R4, R4, 0x80000000, R3, 0x48, !PT ;  /* 0x8000000004047812 */ /* 0x000fc800078e4803 */
[----:B------:R-:W-:Y:S01]  /*2440*/  LOP3.LUT R4, R4, 0x7f800000, RZ, 0xfc, !PT ;  /* 0x7f80000004047812 */ /* 0x000fe200078efcff */
[----:B------:R-:W-:Y:S05]  /*2450*/  BRA `(.L_x_882) ;  /* 0x0000005000007947 */ /* 0x000fea0003800000 */
.L_x_876:
[----:B------:R-:W-:Y:S01]  /*2460*/  LOP3.LUT R4, R4, 0x80000000, R3, 0x48, !PT ;  /* 0x8000000004047812 */ /* 0x000fe200078e4803 */
[----:B------:R-:W-:Y:S05]  /*2470*/  BRA `(.L_x_882) ;  /* 0x0000003000007947 */ /* 0x000fea0003800000 */
.L_x_875:
[----:B------:R-:W0:Y:S01]  /*2480*/  MUFU.RSQ R4, -QNAN ;  /* 0xffc0000000047908 */ /* 0x000e220000001400 */
[----:B------:R-:W-:Y:S05]  /*2490*/  BRA `(.L_x_882) ;  /* 0x0000001000007947 */ /* 0x000fea0003800000 */
.L_x_874:
[----:B------:R-:W-:Y:S02]  /*24a0*/  FADD.FTZ R4, R3, R4 ;  /* 0x0000000403047221 */ /* 0x000fe40000010000 */
.L_x_882:
[----:B------:R-:W-:Y:S05]  /*24b0*/  BSYNC B2 ;  /* 0x0000000000027941 */ /* 0x000fea0003800000 */
.L_x_872:
[----:B0-----:R-:W-:Y:S02]  /*24c0*/  MOV R3, R4 ;  /* 0x0000000400037202 */ /* 0x001fe40000000f00 */
[----:B------:R-:W-:Y:S02]  /*24d0*/  MOV R4, R20 ;  /* 0x0000001400047202 */ /* 0x000fe40000000f00 */
[----:B------:R-:W-:-:S04]  /*24e0*/  MOV R5, 0x0 ;  /* 0x0000000000057802 */ /* 0x000fc80000000f00 */
[----:B------:R-:W-:Y:S05]  /*24f0*/  RET.REL.NODEC R4 `(my_apply_particle_deltas_cuda_kernel_backward) ;  /* 0xffffdb0004007950 */ /* 0x000fea0003c3ffff */
.L_x_883:
        /* <DEDUP_REMOVED lines=16> */
.L_x_1194:


//--------------------- .text.my_apply_particle_deltas_cuda_kernel_forward --------------------------
	.section	.text.my_apply_particle_deltas_cuda_kernel_forward,"ax",@progbits
	.sectioninfo	@"SHI_REGISTERS=24"
	.align	128
        .global         my_apply_particle_deltas_cuda_kernel_forward
        .type           my_apply_particle_deltas_cuda_kernel_forward,@function
        .size           my_apply_particle_deltas_cuda_kernel_forward,(.L_x_1196 - my_apply_particle_deltas_cuda_kernel_forward)
        .other          my_apply_particle_deltas_cuda_kernel_forward,@"STO_CUDA_ENTRY STV_DEFAULT"
my_apply_particle_deltas_cuda_kernel_forward:
.text.my_apply_particle_deltas_cuda_kernel_forward:
[----:B------:R-:W-:Y:S02]  /*0000*/  IMAD.MOV.U32 R1, RZ, RZ, c[0x0][0x28] ;  /* 0x00000a00ff017624 */ /* 0x000fe400078e00ff */
[----:B------:R-:W0:Y:S01]  /*0010*/  S2R R2, SR_TID.X ;  /* 0x0000000000027919 */ /* 0x000e220000002100 */
[----:B------:R-:W-:-:S03]  /*0020*/  IMAD.MOV.U32 R3, RZ, RZ, RZ ;  /* 0x000000ffff037224 */ /* 0x000fc600078e00ff */
[----:B------:R-:W0:Y:S02]  /*0030*/  S2R R5, SR_CTAID.X ;  /* 0x0000000000057919 */ /* 0x000e240000002500 */
[----:B0-----:R-:W-:-:S05]  /*0040*/  IMAD.WIDE.U32 R4, R5, c[0x0][0x0], R2 ;  /* 0x0000000005047a25 */ /* 0x001fca00078e0002 */
[----:B------:R-:W-:-:S04]  /*0050*/  ISETP.GE.U32.AND P0, PT, R4, c[0x0][0x178], PT ;  /* 0x00005e0004007a0c */ /* 0x000fc80003f06070 */
[----:B------:R-:W-:-:S13]  /*0060*/  ISETP.GE.U32.AND.EX P0, PT, R5, c[0x0][0x17c], PT, P0 ;  /* 0x00005f0005007a0c */ /* 0x000fda0003f06100 */
[----:B------:R-:W-:Y:S05]  /*0070*/  @P0 EXIT ;  /* 0x000000000000094d */ /* 0x000fea0003800000 */
[----:B------:R-:W-:Y:S01]  /*0080*/  ULDC UR6, c[0x0][0x0] ;  /* 0x0000000000067ab9 */ /* 0x000fe20000000800 */
[----:B------:R-:W-:Y:S01]  /*0090*/  MOV R6, R4 ;  /* 0x0000000400067202 */ /* 0x000fe20000000f00 */
        /* <DEDUP_REMOVED lines=17> */
.L_x_897:
[----:B------:R-:W-:Y:S01]  /*01b0*/  SHF.R.S32.HI R7, RZ, 0x1f, R6 ;  /* 0x0000001fff077819 */ /* 0x000fe20000011406 */
[----:B------:R-:W-:-:S04]  /*01c0*/  IMAD.MOV.U32 R3, RZ, RZ, c[0x0][0x210] ;  /* 0x00008400ff037624 */ /* 0x000fc800078e00ff */
[----:B0-----:R-:W-:Y:S02]  /*01d0*/  IMAD R9, R7, c[0x0][0x210], RZ ;  /* 0x0000840007097a24 */ /* 0x001fe400078e02ff */
[----:B------:R-:W-:-:S04]  /*01e0*/  IMAD.WIDE.U32 R2, R6, R3, c[0x0][0x1f0] ;  /* 0x00007c0006027625 */ /* 0x000fc800078e0003 */
[----:B------:R-:W-:-:S04]  /*01f0*/  IMAD R9, R6, UR5, R9 ;  /* 0x0000000506097c24 */ /* 0x000fc8000f8e0209 */
[----:B------:R-:W-:-:S05]  /*0200*/  IMAD.IADD R3, R3, 0x1, R9 ;  /* 0x0000000103037824 */ /* 0x000fca00078e0209 */
[----:B------:R-:W2:Y:S02]  /*0210*/  LDG.E R2, [R2.64] ;  /* 0x0000000e02027981 */ /* 0x000ea4000c1e1900 */
[----:B--2---:R-:W-:-:S04]  /*0220*/  LOP3.LUT R0, R2, 0x1, RZ, 0xc0, !PT ;  /* 0x0000000102007812 */ /* 0x004fc800078ec0ff */
[----:B------:R-:W-:-:S13]  /*0230*/  ISETP.NE.U32.AND P0, PT, R0, 0x1, PT ;  /* 0x000000010000780c */ /* 0x000fda0003f05070 */
[----:B------:R-:W-:Y:S05]  /*0240*/  @P0 EXIT ;  /* 0x000000000000094d */ /* 0x000fea0003800000 */
[----:B------:R-:W-:Y:S01]  /*0250*/  MOV R11, c[0x0][0x248] ;  /* 0x00009200000b7a02 */ /* 0x000fe20000000f00 */
[----:B------:R-:W-:-:S04]  /*0260*/  IMAD R3, R7, c[0x0][0x248], RZ ;  /* 0x0000920007037a24 */ /* 0x000fc800078e02ff */
[C---:B------:R-:W-:Y:S02]  /*0270*/  IMAD R3, R6.reuse, UR10, R3 ;  /* 0x0000000a06037c24 */ /* 0x040fe4000f8e0203 */
[----:B------:R-:W-:-:S04]  /*0280*/  IMAD.WIDE.U32 R10, R6, R11, c[0x0][0x228] ;  /* 0x00008a00060a7625 */ /* 0x000fc800078e000b */
[----:B------:R-:W-:-:S05]  /*0290*/  IMAD.IADD R11, R11, 0x1, R3 ;  /* 0x000000010b0b7824 */ /* 0x000fca00078e0203 */
[----:B------:R0:W2:Y:S04]  /*02a0*/  LDG.E R18, [R10.64+0x8] ;  /* 0x0000080e0a127981 */ /* 0x0000a8000c1e1900 */
[----:B------:R0:W3:Y:S04]  /*02b0*/  LDG.E R16, [R10.64+0x4] ;  /* 0x0000040e0a107981 */ /* 0x0000e8000c1e1900 */
[----:B------:R0:W4:Y:S01]  /*02c0*/  LDG.E R0, [R10.64] ;  /* 0x0000000e0a007981 */ /* 0x000122000c1e1900 */
[C---:B------:R-:W-:Y:S01]  /*02d0*/  IMAD R9, R7.reuse, c[0x0][0x1d8], RZ ;  /* 0x0000760007097a24 */ /* 0x040fe200078e02ff */
[----:B------:R-:W-:Y:S01]  /*02e0*/  MOV R13, c[0x0][0x1d8] ;  /* 0x00007600000d7a02 */ /* 0x000fe20000000f00 */
[----:B------:R-:W-:-:S02]  /*02f0*/  IMAD R3, R7, c[0x0][0x1a0], RZ ;  /* 0x0000680007037a24 */ /* 0x000fc400078e02ff */
[C---:B------:R-:W-:Y:S02]  /*0300*/  IMAD R15, R6.reuse, UR9, R9 ;  /* 0x00000009060f7c24 */ /* 0x040fe4000f8e0209 */
[----:B------:R-:W-:-:S04]  /*0310*/  IMAD.WIDE.U32 R8, R6, R13, c[0x0][0x1b8] ;  /* 0x00006e0006087625 */ /* 0x000fc800078e000d */
[----:B------:R-:W-:Y:S01]  /*0320*/  IMAD.MOV.U32 R17, RZ, RZ, c[0x0][0x1a0] ;  /* 0x00006800ff117624 */ /* 0x000fe200078e00ff */
[----:B------:R-:W-:Y:S01]  /*0330*/  IADD3 R9, R9, R15, RZ ;  /* 0x0000000f09097210 */ /* 0x000fe20007ffe0ff */
[C---:B------:R-:W-:Y:S02]  /*0340*/  IMAD R13, R6.reuse, UR8, R3 ;  /* 0x00000008060d7c24 */ /* 0x040fe4000f8e0203 */
[----:B------:R-:W-:Y:S02]  /*0350*/  IMAD.WIDE.U32 R2, R6, R17, c[0x0][0x180] ;  /* 0x0000600006027625 */ /* 0x000fe400078e0011 */
[----:B------:R1:W5:Y:S02]  /*0360*/  LDG.E R17, [R8.64] ;  /* 0x0000000e08117981 */ /* 0x000364000c1e1900 */
[----:B------:R-:W-:Y:S02]  /*0370*/  IMAD.IADD R3, R3, 0x1, R13 ;  /* 0x0000000103037824 */ /* 0x000fe400078e020d */
[----:B------:R1:W5:Y:S04]  /*0380*/  LDG.E R14, [R8.64+0x4] ;  /* 0x0000040e080e7981 */ /* 0x000368000c1e1900 */
[----:B------:R-:W5:Y:S04]  /*0390*/  LDG.E R13, [R2.64] ;  /* 0x0000000e020d7981 */ /* 0x000f68000c1e1900 */
[----:B------:R1:W5:Y:S04]  /*03a0*/  LDG.E R19, [R8.64+0x8] ;  /* 0x0000080e08137981 */ /* 0x000368000c1e1900 */
[----:B------:R1:W5:Y:S04]  /*03b0*/  LDG.E R12, [R2.64+0x4] ;  /* 0x0000040e020c7981 */ /* 0x000368000c1e1900 */
[----:B------:R1:W5:Y:S01]  /*03c0*/  LDG.E R15, [R2.64+0x8] ;  /* 0x0000080e020f7981 */ /* 0x000362000c1e1900 */
[----:B------:R-:W-:Y:S01]  /*03d0*/  PLOP3.LUT P1, PT, PT, PT, PT, 0x8, 0x0 ;  /* 0x000000000000781c */ /* 0x000fe20003f2e170 */
[----:B------:R-:W1:Y:S01]  /*03e0*/  MUFU.RCP R4, c[0x0][0x260] ;  /* 0x0000980000047b08 */ /* 0x000e620000001000 */
[----:B0-----:R-:W-:Y:S01]  /*03f0*/  MOV R11, c[0x0][0x260] ;  /* 0x00009800000b7a02 */ /* 0x001fe20000000f00 */
[----:B------:R-:W-:Y:S04]  /*0400*/  BSSY B0, `(.L_x_884) ;  /* 0x0000019000007945 */ /* 0x000fe80003800000 */
[----:B-1----:R-:W-:-:S04]  /*0410*/  FFMA R9, R4, -R11, 1 ;  /* 0x3f80000004097423 */ /* 0x002fc8000000080b */
[----:B------:R-:W-:Y:S01]  /*0420*/  FFMA R4, R4, R9, R4 ;  /* 0x0000000904047223 */ /* 0x000fe20000000004 */
[----:B--2---:R-:W-:-:S04]  /*0430*/  FSETP.GTU.AND P0, PT, |R18|, +INF , PT ;  /* 0x7f8000001200780b */ /* 0x004fc80003f0c200 */
[----:B---3--:R-:W-:-:S04]  /*0440*/  FSETP.GTU.OR P0, PT, |R16|, +INF , P0 ;  /* 0x7f8000001000780b */ /* 0x008fc8000070c600 */
[----:B----4-:R-:W-:-:S13]  /*0450*/  FSETP.GTU.OR P0, PT, |R0|, +INF , P0 ;  /* 0x7f8000000000780b */ /* 0x010fda000070c600 */
[----:B------:R-:W-:-:S13]  /*0460*/  @!P0 PLOP3.LUT P1, PT, PT, PT, PT, 0x80, 0x0 ;  /* 0x000000000000881c */ /* 0x000fda0003f2f070 */
[----:B------:R-:W-:-:S05]  /*0470*/  FSEL R0, R0, RZ, P1 ;  /* 0x000000ff00007208 */ /* 0x000fca0000800000 */
[----:B-----5:R-:W-:-:S04]  /*0480*/  FADD R8, R17, R0 ;  /* 0x0000000011087221 */ /* 0x020fc80000000000 */
[----:B------:R-:W-:-:S04]  /*0490*/  FADD R3, -R13, R8 ;  /* 0x000000080d037221 */ /* 0x000fc80000000100 */
[----:B------:R-:W0:Y:S01]  /*04a0*/  FCHK P0, R3, c[0x0][0x260] ;  /* 0x0000980003007b02 */ /* 0x000e220000000000 */
[----:B------:R-:W-:Y:S01]  /*04b0*/  FSEL R9, R16, RZ, P1 ;  /* 0x000000ff10097208 */ /* 0x000fe20000800000 */
[----:B------:R-:W-:Y:S01]  /*04c0*/  FFMA R0, R3, R4, RZ ;  /* 0x0000000403007223 */ /* 0x000fe200000000ff */
[----:B------:R-:W-:-:S03]  /*04d0*/  FSEL R10, R18, RZ, P1 ;  /* 0x000000ff120a7208 */ /* 0x000fc60000800000 */
[----:B------:R-:W-:Y:S01]  /*04e0*/  FFMA R11, R0, -c[0x0][0x260], R3 ;  /* 0x80009800000b7a23 */ /* 0x000fe20000000003 */
[----:B------:R-:W-:Y:S01]  /*04f0*/  FADD R9, R14, R9 ;  /* 0x000000090e097221 */ /* 0x000fe20000000000 */
[----:B------:R-:W-:Y:S02]  /*0500*/  FADD R10, R19, R10 ;  /* 0x0000000a130a7221 */ /* 0x000fe40000000000 */
[----:B------:R-:W-:Y:S01]  /*0510*/  FFMA R11, R4, R11, R0 ;  /* 0x0000000b040b7223 */ /* 0x000fe20000000000 */
[----:B------:R-:W-:Y:S01]  /*0520*/  FADD R2, -R12, R9 ;  /* 0x000000090c027221 */ /* 0x000fe20000000100 */
[----:B------:R-:W-:Y:S01]  /*0530*/  FADD R0, -R15, R10 ;  /* 0x0000000a0f007221 */ /* 0x000fe20000000100 */
[----:B0-----:R-:W-:Y:S05]  /*0540*/  @!P0 BRA `(.L_x_885) ;  /* 0x0000004000008947 */ /* 0x001fea0003800000 */
[----:B------:R-:W-:Y:S01]  /*0550*/  IMAD.MOV.U32 R4, RZ, RZ, c[0x0][0x260] ;  /* 0x00009800ff047624 */ /* 0x000fe200078e00ff */
[----:B------:R-:W-:Y:S02]  /*0560*/  MOV R14, 0x580 ;  /* 0x00000580000e7802 */ /* 0x000fe40000000f00 */
[----:B------:R-:W-:Y:S05]  /*0570*/  CALL.REL.NOINC `($__internal_26_$__cuda_sm3x_div_rn_noftz_f32_slowpath) ;  /* 0x0000075000007944 */ /* 0x000fea0003c00000 */
[----:B0-----:R-:W-:Y:S02]  /*0580*/  MOV R11, R3 ;  /* 0x00000003000b7202 */ /* 0x001fe40000000f00 */
.L_x_885:
[----:B------:R-:W-:Y:S05]  /*0590*/  BSYNC B0 ;  /* 0x0000000000007941 */ /* 0x000fea0003800000 */
.L_x_884:
        /* <DEDUP_REMOVED lines=10> */
[----:B------:R-:W-:Y:S01]  /*0640*/  MOV R3, R2 ;  /* 0x0000000200037202 */ /* 0x000fe20000000f00 */
[----:B------:R-:W-:Y:S01]  /*0650*/  IMAD.MOV.U32 R4, RZ, RZ, c[0x0][0x260] ;  /* 0x00009800ff047624 */ /* 0x000fe200078e00ff */
[----:B------:R-:W-:Y:S02]  /*0660*/  MOV R14, 0x680 ;  /* 0x00000680000e7802 */ /* 0x000fe40000000f00 */
[----:B------:R-:W-:Y:S05]  /*0670*/  CALL.REL.NOINC `($__internal_26_$__cuda_sm3x_div_rn_noftz_f32_slowpath) ;  /* 0x0000065000007944 */ /* 0x000fea0003c00000 */
.L_x_887:
[----:B------:R-:W-:Y:S05]  /*0680*/  BSYNC B0 ;  /* 0x0000000000007941 */ /* 0x000fea0003800000 */
.L_x_886:
[----:B------:R-:W1:Y:S01]  /*0690*/  MUFU.RCP R2, c[0x0][0x260] ;  /* 0x0000980000027b08 */ /* 0x000e620000001000 */
[----:B------:R-:W-:Y:S01]  /*06a0*/  MOV R13, c[0x0][0x260] ;  /* 0x00009800000d7a02 */ /* 0x000fe20000000f00 */
[----:B------:R-:W-:Y:S06]  /*06b0*/  BSSY B0, `(.L_x_888) ;  /* 0x000000e000007945 */ /* 0x000fec0003800000 */
[----:B------:R-:W2:Y:S01]  /*06c0*/  FCHK P0, R0, c[0x0][0x260] ;  /* 0x0000980000007b02 */ /* 0x000ea20000000000 */
[----:B-1----:R-:W-:-:S04]  /*06d0*/  FFMA R13, R2, -R13, 1 ;  /* 0x3f800000020d7423 */ /* 0x002fc8000000080d */
[----:B------:R-:W-:Y:S01]  /*06e0*/  FFMA R12, R2, R13, R2 ;  /* 0x0000000d020c7223 */ /* 0x000fe20000000002 */
[----:B0-----:R-:W-:-:S03]  /*06f0*/  IMAD.MOV.U32 R2, RZ, RZ, R3 ;  /* 0x000000ffff027224 */ /* 0x001fc600078e0003 */
[----:B------:R-:W-:-:S04]  /*0700*/  FFMA R13, R0, R12, RZ ;  /* 0x0000000c000d7223 */ /* 0x000fc800000000ff */
[----:B------:R-:W-:-:S04]  /*0710*/  FFMA R4, R13, -c[0x0][0x260], R0 ;  /* 0x800098000d047a23 */ /* 0x000fc80000000000 */
[----:B------:R-:W-:Y:S01]  /*0720*/  FFMA R12, R12, R4, R13 ;  /* 0x000000040c0c7223 */ /* 0x000fe2000000000d */
[----:B--2---:R-:W-:Y:S05]  /*0730*/  @!P0 BRA `(.L_x_889) ;  /* 0x0000005000008947 */ /* 0x004fea0003800000 */
[----:B------:R-:W-:Y:S01]  /*0740*/  MOV R3, R0 ;  /* 0x0000000000037202 */ /* 0x000fe20000000f00 */
[----:B------:R-:W-:Y:S01]  /*0750*/  IMAD.MOV.U32 R4, RZ, RZ, c[0x0][0x260] ;  /* 0x00009800ff047624 */ /* 0x000fe200078e00ff */
[----:B------:R-:W-:Y:S02]  /*0760*/  MOV R14, 0x780 ;  /* 0x00000780000e7802 */ /* 0x000fe40000000f00 */
[----:B------:R-:W-:Y:S05]  /*0770*/  CALL.REL.NOINC `($__internal_26_$__cuda_sm3x_div_rn_noftz_f32_slowpath) ;  /* 0x0000055000007944 */ /* 0x000fea0003c00000 */
[----:B0-----:R-:W-:Y:S02]  /*0780*/  MOV R12, R3 ;  /* 0x00000003000c7202 */ /* 0x001fe40000000f00 */
.L_x_889:
[----:B------:R-:W-:Y:S05]  /*0790*/  BSYNC B0 ;  /* 0x0000000000007941 */ /* 0x000fea0003800000 */
.L_x_888:
        /* <DEDUP_REMOVED lines=9> */
[----:B------:R-:W-:Y:S05]  /*0830*/  CALL.REL.NOINC `($__internal_25_$__cuda_sm20_sqrt_rn_f32_slowpath) ;  /* 0x0000033000007944 */ /* 0x000fea0003c00000 */
[----:B------:R-:W-:Y:S01]  /*0840*/  IMAD.MOV.U32 R4, RZ, RZ, R3 ;  /* 0x000000ffff047224 */ /* 0x000fe200078e0003 */
[----:B------:R-:W-:Y:S05]  /*0850*/  BRA `(.L_x_892) ;  /* 0x0000004000007947 */ /* 0x000fea0003800000 */
.L_x_891:
[----:B01----:R-:W-:Y:S01]  /*0860*/  FMUL.FTZ R4, R3, R0 ;  /* 0x0000000003047220 */ /* 0x003fe20000410000 */
[----:B------:R-:W-:-:S03]  /*0870*/  FMUL.FTZ R0, R0, 0.5 ;  /* 0x3f00000000007820 */ /* 0x000fc60000410000 */
[----:B------:R-:W-:-:S04]  /*0880*/  FFMA R3, -R4, R4, R3 ;  /* 0x0000000404037223 */ /* 0x000fc80000000103 */
[----:B------:R-:W-:Y:S02]  /*0890*/  FFMA R4, R3, R0, R4 ;  /* 0x0000000003047223 */ /* 0x000fe40000000004 */
.L_x_892:
[----:B------:R-:W-:Y:S05]  /*08a0*/  BSYNC B0 ;  /* 0x0000000000007941 */ /* 0x000fea0003800000 */
.L_x_890:
[----:B------:R-:W-:Y:S01]  /*08b0*/  FSETP.GT.AND P0, PT, R4, c[0x0][0x264], PT ;  /* 0x0000990004007a0b */ /* 0x000fe20003f04000 */
[----:B------:R-:W-:-:S12]  /*08c0*/  BSSY B0, `(.L_x_893) ;  /* 0x0000014000007945 */ /* 0x000fd80003800000 */
[----:B------:R-:W-:Y:S05]  /*08d0*/  @!P0 BRA `(.L_x_894) ;  /* 0x0000012000008947 */ /* 0x000fea0003800000 */
[----:B------:R-:W0:Y:S01]  /*08e0*/  MUFU.RCP R3, R4 ;  /* 0x0000000400037308 */ /* 0x000e220000001000 */
[----:B------:R-:W-:Y:S01]  /*08f0*/  ULDC UR13, c[0x0][0x264] ;  /* 0x00009900000d7ab9 */ /* 0x000fe20000000800 */
[----:B------:R-:W-:Y:S01]  /*0900*/  BSSY B1, `(.L_x_895) ;  /* 0x000000c000017945 */ /* 0x000fe20003800000 */
        /* <DEDUP_REMOVED lines=9> */
[----:B------:R-:W-:Y:S02]  /*09a0*/  MOV R14, 0x9c0 ;  /* 0x000009c0000e7802 */ /* 0x000fe40000000f00 */
[----:B------:R-:W-:Y:S05]  /*09b0*/  CALL.REL.NOINC `($__internal_26_$__cuda_sm3x_div_rn_noftz_f32_slowpath) ;  /* 0x0000031000007944 */ /* 0x000fea0003c00000 */
.L_x_896:
[----:B------:R-:W-:Y:S05]  /*09c0*/  BSYNC B1 ;  /* 0x0000000000017941 */ /* 0x000fea0003800000 */
.L_x_895:
[-C--:B0-----:R-:W-:Y:S01]  /*09d0*/  FMUL R12, R12, R3.reuse ;  /* 0x000000030c0c7220 */ /* 0x081fe20000400000 */
[-C--:B------:R-:W-:Y:S01]  /*09e0*/  FMUL R2, R2, R3.reuse ;  /* 0x0000000302027220 */ /* 0x080fe20000400000 */
[----:B------:R-:W-:Y:S02]  /*09f0*/  FMUL R11, R11, R3 ;  /* 0x000000030b0b7220 */ /* 0x000fe40000400000 */
.L_x_894:
[----:B------:R-:W-:Y:S05]  /*0a00*/  BSYNC B0 ;  /* 0x0000000000007941 */ /* 0x000fea0003800000 */
.L_x_893:
[----:B------:R-:W-:Y:S01]  /*0a10*/  MOV R15, c[0x0][0x288] ;  /* 0x0000a200000f7a02 */ /* 0x000fe20000000f00 */
[C---:B------:R-:W-:Y:S02]  /*0a20*/  IMAD R3, R7.reuse, c[0x0][0x288], RZ ;  /* 0x0000a20007037a24 */ /* 0x040fe400078e02ff */
[----:B------:R-:W-:Y:S02]  /*0a30*/  IMAD R7, R7, c[0x0][0x2c0], RZ ;  /* 0x0000b00007077a24 */ /* 0x000fe400078e02ff */
[----:B------:R-:W-:Y:S02]  /*0a40*/  IMAD.MOV.U32 R17, RZ, RZ, c[0x0][0x2c0] ;  /* 0x0000b000ff117624 */ /* 0x000fe400078e00ff */
[----:B------:R-:W-:-:S02]  /*0a50*/  IMAD R3, R6, UR11, R3 ;  /* 0x0000000b06037c24 */ /* 0x000fc4000f8e0203 */
[----:B------:R-:W-:-:S04]  /*0a60*/  IMAD.WIDE.U32 R14, R6, R15, c[0x0][0x268] ;  /* 0x00009a00060e7625 */ /* 0x000fc800078e000f */
[C---:B------:R-:W-:Y:S01]  /*0a70*/  IMAD R7, R6.reuse, UR12, R7 ;  /* 0x0000000c06077c24 */ /* 0x040fe2000f8e0207 */
[----:B------:R-:W-:Y:S01]  /*0a80*/  IADD3 R15, R15, R3, RZ ;  /* 0x000000030f0f7210 */ /* 0x000fe20007ffe0ff */
[C---:B------:R-:W-:Y:S01]  /*0a90*/  IMAD.WIDE.U32 R16, R6.reuse, R17, c[0x0][0x2a0] ;  /* 0x0000a80006107625 */ /* 0x040fe200078e0011 */
[----:B------:R-:W-:-:S03]  /*0aa0*/  IADD3 R6, P0, R6, UR6, RZ ;  /* 0x0000000606067c10 */ /* 0x000fc6000ff1e0ff */
[----:B------:R-:W-:Y:S01]  /*0ab0*/  IMAD.IADD R17, R17, 0x1, R7 ;  /* 0x0000000111117824 */ /* 0x000fe200078e0207 */
[----:B------:R0:W-:Y:S01]  /*0ac0*/  STG.E [R14.64], R8 ;  /* 0x000000080e007986 */ /* 0x0001e2000c10190e */
[----:B------:R-:W-:Y:S02]  /*0ad0*/  IADD3.X R5, R5, UR4, RZ, P0, !PT ;  /* 0x0000000405057c10 */ /* 0x000fe400087fe4ff */
[----:B------:R-:W-:Y:S01]  /*0ae0*/  ISETP.GE.U32.AND P0, PT, R6, c[0x0][0x178], PT ;  /* 0x00005e0006007a0c */ /* 0x000fe20003f06070 */
[----:B------:R0:W-:Y:S03]  /*0af0*/  STG.E [R14.64+0x4], R9 ;  /* 0x000004090e007986 */ /* 0x0001e6000c10190e */
[----:B------:R-:W-:Y:S01]  /*0b00*/  ISETP.GE.U32.AND.EX P0, PT, R5, c[0x0][0x17c], PT, P0 ;  /* 0x00005f0005007a0c */ /* 0x000fe20003f06100 */
[----:B------:R0:W-:Y:S04]  /*0b10*/  STG.E [R14.64+0x8], R10 ;  /* 0x0000080a0e007986 */ /* 0x0001e8000c10190e */
[----:B------:R0:W-:Y:S04]  /*0b20*/  STG.E [R16.64], R11 ;  /* 0x0000000b10007986 */ /* 0x0001e8000c10190e */
[----:B------:R0:W-:Y:S04]  /*0b30*/  STG.E [R16.64+0x4], R2 ;  /* 0x0000040210007986 */ /* 0x0001e8000c10190e */
[----:B------:R0:W-:Y:S01]  /*0b40*/  STG.E [R16.64+0x8], R12 ;  /* 0x0000080c10007986 */ /* 0x0001e2000c10190e */
[----:B------:R-:W-:Y:S05]  /*0b50*/  @!P0 BRA `(.L_x_897) ;  /* 0xfffff65000008947 */ /* 0x000fea000383ffff */
[----:B------:R-:W-:Y:S05]  /*0b60*/  EXIT ;  /* 0x000000000000794d */ /* 0x000fea0003800000 */
        .weak           $__internal_25_$__cuda_sm20_sqrt_rn_f32_slowpath
        .type           $__internal_25_$__cuda_sm20_sqrt_rn_f32_slowpath,@function
        .size           $__internal_25_$__cuda_sm20_sqrt_rn_f32_slowpath,($__internal_26_$__cuda_sm3x_div_rn_noftz_f32_slowpath - $__internal_25_$__cuda_sm20_sqrt_rn_f32_slowpath)
$__internal_25_$__cuda_sm20_sqrt_rn_f32_slowpath:
[----:B------:R-:W-:-:S13]  /*0b70*/  LOP3.LUT P0, RZ, R3, 0x7fffffff, RZ, 0xc0, !PT ;  /* 0x7fffffff03ff7812 */ /* 0x000fda000780c0ff */
[----:B------:R-:W-:Y:S05]  /*0b80*/  @!P0 BRA `(.L_x_898) ;  /* 0x0000011000008947 */ /* 0x000fea0003800000 */
[----:B------:R-:W-:Y:S02]  /*0b90*/  FSETP.GEU.FTZ.AND P0, PT, R3, RZ, PT ;  /* 0x000000ff0300720b */ /* 0x000fe40003f1e000 */
[----:B------:R-:W-:-:S11]  /*0ba0*/  MOV R0, R3 ;  /* 0x0000000300007202 */ /* 0x000fd60000000f00 */
[----:B------:R-:W-:Y:S01]  /*0bb0*/  @!P0 IMAD.MOV.U32 R3, RZ, RZ, 0x7fffffff ;  /* 0x7fffffffff038424 */ /* 0x000fe200078e00ff */
        /* <DEDUP_REMOVED lines=13> */
[----:B------:R-:W-:Y:S01]  /*0c90*/  @P0 FMUL.FTZ R3, R14, 2.3283064365386962891e-10 ;  /* 0x2f8000000e030820 */ /* 0x000fe20000410000 */
.L_x_898:
[----:B------:R-:W-:Y:S01]  /*0ca0*/  IMAD.MOV.U32 R14, RZ, RZ, R16 ;  /* 0x000000ffff0e7224 */ /* 0x000fe200078e0010 */
[----:B------:R-:W-:-:S04]  /*0cb0*/  MOV R15, 0x0 ;  /* 0x00000000000f7802 */ /* 0x000fc80000000f00 */
[----:B------:R-:W-:Y:S05]  /*0cc0*/  RET.REL.NODEC R14 `(my_apply_particle_deltas_cuda_kernel_forward) ;  /* 0xfffff3300e007950 */ /* 0x000fea0003c3ffff */
        .weak           $__internal_26_$__cuda_sm3x_div_rn_noftz_f32_slowpath
        .type           $__internal_26_$__cuda_sm3x_div_rn_noftz_f32_slowpath,@function
        .size           $__internal_26_$__cuda_sm3x_div_rn_noftz_f32_slowpath,(.L_x_1196 - $__internal_26_$__cuda_sm3x_div_rn_noftz_f32_slowpath)
$__internal_26_$__cuda_sm3x_div_rn_noftz_f32_slowpath:
        /* <DEDUP_REMOVED lines=34> */
.L_x_900:
        /* <DEDUP_REMOVED lines=13> */
[----:B------:R-:W-:Y:S02]  /*0fc0*/  FFMA R17, R18, R20, R3 ;  /* 0x0000001412117223 */ /* 0x000fe40000000003 */
[----:B------:R-:W-:Y:S02]  /*0fd0*/  IMAD.IADD R16, R16, 0x1, R13 ;  /* 0x0000000110107824 */ /* 0x000fe400078e020d */
        /* <DEDUP_REMOVED lines=15> */
[C---:B------:R-:W-:Y:S01]  /*10d0*/  IADD3 R16, R18.reuse, 0x20, RZ ;  /* 0x0000002012107810 */ /* 0x040fe20007ffe0ff */
[CCC-:B------:R-:W-:Y:S01]  /*10e0*/  FFMA.RM R13, R21.reuse, R17.reuse, R20.reuse ;  /* 0x00000011150d7223 */ /* 0x1c0fe20000004014 */
[----:B------:R-:W-:Y:S02]  /*10f0*/  ISETP.NE.AND P2, PT, R18, RZ, PT ;  /* 0x000000ff1200720c */ /* 0x000fe40003f45270 */
[----:B------:R-:W-:Y:S01]  /*1100*/  LOP3.LUT R15, R4, 0x7fffff, RZ, 0xc0, !PT ;  /* 0x007fffff040f7812 */ /* 0x000fe200078ec0ff */
[----:B------:R-:W-:Y:S01]  /*1110*/  FFMA.RP R4, R21, R17, R20 ;  /* 0x0000001115047223 */ /* 0x000fe20000008014 */
[----:B------:R-:W-:Y:S01]  /*1120*/  IMAD.MOV R17, RZ, RZ, -R18 ;  /* 0x000000ffff117224 */ /* 0x000fe200078e0a12 */
[----:B------:R-:W-:Y:S02]  /*1130*/  ISETP.NE.AND P1, PT, R18, RZ, PT ;  /* 0x000000ff1200720c */ /* 0x000fe40003f25270 */
        /* <DEDUP_REMOVED lines=14> */
.L_x_907:
[----:B------:R-:W-:-:S04]  /*1220*/  LOP3.LUT R3, R3, 0x80000000, RZ, 0xc0, !PT ;  /* 0x8000000003037812 */ /* 0x000fc800078ec0ff */
[----:B------:R-:W-:Y:S01]  /*1230*/  LOP3.LUT R3, R3, 0x7f800000, RZ, 0xfc, !PT ;  /* 0x7f80000003037812 */ /* 0x000fe200078efcff */
[----:B------:R-:W-:Y:S05]  /*1240*/  BRA `(.L_x_908) ;  /* 0x0000001000007947 */ /* 0x000fea0003800000 */
.L_x_906:
[----:B------:R-:W-:Y:S02]  /*1250*/  IMAD R3, R16, 0x800000, R3 ;  /* 0x0080000010037824 */ /* 0x000fe400078e0203 */
.L_x_908:
[----:B------:R-:W-:Y:S05]  /*1260*/  BSYNC B3 ;  /* 0x0000000000037941 */ /* 0x000fea0003800000 */
.L_x_905:
[----:B------:R-:W-:Y:S05]  /*1270*/  BRA `(.L_x_909) ;  /* 0x0000008000007947 */ /* 0x000fea0003800000 */
.L_x_904:
[----:B------:R-:W-:-:S04]  /*1280*/  LOP3.LUT R3, R4, 0x80000000, R3, 0x48, !PT ;  /* 0x8000000004037812 */ /* 0x000fc800078e4803 */
[----:B------:R-:W-:Y:S01]  /*1290*/  LOP3.LUT R3, R3, 0x7f800000, RZ, 0xfc, !PT ;  /* 0x7f80000003037812 */ /* 0x000fe200078efcff */
[----:B------:R-:W-:Y:S05]  /*12a0*/  BRA `(.L_x_909) ;  /* 0x0000005000007947 */ /* 0x000fea0003800000 */
.L_x_903:
[----:B------:R-:W-:Y:S01]  /*12b0*/  LOP3.LUT R3, R4, 0x80000000, R3, 0x48, !PT ;  /* 0x8000000004037812 */ /* 0x000fe200078e4803 */
[----:B------:R-:W-:Y:S05]  /*12c0*/  BRA `(.L_x_909) ;  /* 0x0000003000007947 */ /* 0x000fea0003800000 */
.L_x_902:
[----:B------:R-:W0:Y:S01]  /*12d0*/  MUFU.RSQ R3, -QNAN ;  /* 0xffc0000000037908 */ /* 0x000e220000001400 */
[----:B------:R-:W-:Y:S05]  /*12e0*/  BRA `(.L_x_909) ;  /* 0x0000001000007947 */ /* 0x000fea0003800000 */
.L_x_901:
[----:B------:R-:W-:Y:S02]  /*12f0*/  FADD.FTZ R3, R3, R4 ;  /* 0x0000000403037221 */ /* 0x000fe40000010000 */
.L_x_909:
[----:B------:R-:W-:Y:S05]  /*1300*/  BSYNC B2 ;  /* 0x0000000000027941 */ /* 0x000fea0003800000 */
.L_x_899:
[----:B------:R-:W-:-:S04]  /*1310*/  MOV R15, 0x0 ;  /* 0x00000000000f7802 */ /* 0x000fc80000000f00 */
[----:B------:R-:W-:Y:S05]  /*1320*/  RET.REL.NODEC R14 `(my_apply_particle_deltas_cuda_kernel_forward) ;  /* 0xffffecd00e007950 */ /* 0x000fea0003c3ffff */
.L_x_910:
        /* <DEDUP_REMOVED lines=13> */
.L_x_1196:


//--------------------- .text.my_integrate_particles_cuda_kernel_backward --------------------------
	.section	.text.my_integrate_particles_cuda_kernel_backward,"ax",@progbits
	.sectioninfo	@"SHI_REGISTERS=35"
	.align	128
        .global         my_integrate_particles_cuda_kernel_backward
        .type           my_integrate_particles_cuda_kernel_backward,@function
        .size           my_integrate_particles_cuda_kernel_backward,(.L_x_1198 - my_integrate_particles_cuda_kernel_backward)
        .other          my_integrate_particles_cuda_kernel_backward,@"STO_CUDA_ENTRY STV_DEFAULT"
my_integrate_particles_cuda_kernel_backward:
.text.my_integrate_particles_cuda_kernel_backward:
        /* <DEDUP_REMOVED lines=27> */
[----:B------:R-:W-:Y:S02]  /*01b0*/  ULDC.64 UR16, c[0x0][0x118] ;  /* 0x0000460000107ab9 */ /* 0x000fe40000000a00 */
.L_x_942:
[----:B------:R-:W-:Y:S01]  /*01c0*/  MOV R0, c[0x0][0x280] ;  /* 0x0000a00000007a02 */ /* 0x000fe20000000f00 */
[----:B0-----:R-:W-:Y:S01]  /*01d0*/  IMAD.MOV.U32 R2, RZ, RZ, c[0x0][0x280] ;  /* 0x0000a000ff027624 */ /* 0x001fe200078e00ff */
[----:B------:R-:W-:Y:S02]  /*01e0*/  SHF.R.S32.HI R4, RZ, 0x1f, R17 ;  /* 0x0000001fff047819 */ /* 0x000fe40000011411 */
[----:B------:R-:W-:Y:S01]  /*01f0*/  SHF.R.S32.HI R5, RZ, 0x1f, R0 ;  /* 0x0000001fff057819 */ /* 0x000fe20000011400 */
[----:B------:R-:W-:-:S04]  /*0200*/  IMAD.WIDE.U32 R2, R17, R2, c[0x0][0x260] ;  /* 0x0000980011027625 */ /* 0x000fc800078e0002 */
[----:B------:R-:W-:-:S04]  /*0210*/  IMAD R0, R4, c[0x0][0x280], RZ ;  /* 0x0000a00004007a24 */ /* 0x000fc800078e02ff */
[----:B------:R-:W-:-:S05]  /*0220*/  IMAD R5, R5, R17, R0 ;  /* 0x0000001105057224 */ /* 0x000fca00078e0200 */
        /* <DEDUP_REMOVED lines=9> */
[----:B------:R-:W-:Y:S02]  /*02c0*/  MOV R18, c[0x0][0x210] ;  /* 0x0000840000127a02 */ /* 0x000fe40000000f00 */
[----:B------:R-:W-:Y:S01]  /*02d0*/  SHF.R.S32.HI R13, RZ, 0x1f, R2 ;  /* 0x0000001fff0d7819 */ /* 0x000fe20000011402 */
[----:B------:R-:W-:Y:S01]  /*02e0*/  IMAD.WIDE.U32 R2, R17, R2, c[0x0][0x228] ;  /* 0x00008a0011027625 */ /* 0x000fe200078e0002 */
[----:B------:R-:W-:Y:S02]  /*02f0*/  MOV R6, c[0x0][0x1d8] ;  /* 0x0000760000067a02 */ /* 0x000fe40000000f00 */
[----:B------:R-:W-:Y:S01]  /*0300*/  SHF.R.S32.HI R12, RZ, 0x1f, R18 ;  /* 0x0000001fff0c7819 */ /* 0x000fe20000011412 */
[----:B------:R-:W-:Y:S01]  /*0310*/  IMAD R5, R13, R17, R0 ;  /* 0x000000110d057224 */ /* 0x000fe200078e0200 */
[----:B------:R-:W-:Y:S01]  /*0320*/  SHF.R.S32.HI R10, RZ, 0x1f, R6 ;  /* 0x0000001fff0a7819 */ /* 0x000fe20000011406 */
[----:B------:R-:W-:-:S02]  /*0330*/  IMAD R0, R4, c[0x0][0x210], RZ ;  /* 0x0000840004007a24 */ /* 0x000fc400078e02ff */
[----:B------:R-:W-:Y:S02]  /*0340*/  IMAD.IADD R3, R3, 0x1, R5 ;  /* 0x0000000103037824 */ /* 0x000fe400078e0205 */
[----:B------:R-:W-:Y:S02]  /*0350*/  IMAD R4, R4, c[0x0][0x1d8], RZ ;  /* 0x0000760004047a24 */ /* 0x000fe400078e02ff */
[----:B------:R-:W-:-:S04]  /*0360*/  IMAD.WIDE.U32 R18, R17, R18, c[0x0][0x1f0] ;  /* 0x00007c0011127625 */ /* 0x000fc800078e0012 */
[----:B------:R-:W-:Y:S02]  /*0370*/  IMAD R9, R12, R17, R0 ;  /* 0x000000110c097224 */ /* 0x000fe400078e0200 */
[----:B------:R-:W2:Y:S01]  /*0380*/  LDG.E R0, [R2.64] ;  /* 0x0000001002007981 */ /* 0x000ea2000c1e1900 */
[----:B------:R-:W-:Y:S02]  /*0390*/  IMAD.WIDE.U32 R6, R17, R6, c[0x0][0x1b8] ;  /* 0x00006e0011067625 */ /* 0x000fe400078e0006 */
[----:B------:R-:W-:Y:S02]  /*03a0*/  IADD3 R19, R19, R9, RZ ;  /* 0x0000000913137210 */ /* 0x000fe40007ffe0ff */
[----:B------:R-:W-:-:S03]  /*03b0*/  IMAD R5, R10, R17, R4 ;  /* 0x000000110a057224 */ /* 0x000fc600078e0204 */
[----:B------:R-:W3:Y:S02]  /*03c0*/  LDG.E R11, [R18.64+0x4] ;  /* 0x00000410120b7981 */ /* 0x000ee4000c1e1900 */
[----:B------:R-:W-:Y:S02]  /*03d0*/  IADD3 R7, R7, R5, RZ ;  /* 0x0000000507077210 */ /* 0x000fe40007ffe0ff */
[----:B------:R-:W4:Y:S04]  /*03e0*/  LDG.E R8, [R18.64] ;  /* 0x0000001012087981 */ /* 0x000f28000c1e1900 */
[----:B------:R-:W5:Y:S04]  /*03f0*/  LDG.E R23, [R6.64+0x4] ;  /* 0x0000041006177981 */ /* 0x000f68000c1e1900 */
[----:B------:R-:W5:Y:S04]  /*0400*/  LDG.E R9, [R18.64+0x8] ;  /* 0x0000081012097981 */ /* 0x000f68000c1e1900 */
[----:B------:R-:W5:Y:S04]  /*0410*/  LDG.E R21, [R6.64] ;  /* 0x0000001006157981 */ /* 0x000f68000c1e1900 */
[----:B------:R-:W5:Y:S01]  /*0420*/  LDG.E R25, [R6.64+0x8] ;  /* 0x0000081006197981 */ /* 0x000f62000c1e1900 */
[----:B------:R-:W-:Y:S01]  /*0430*/  BSSY B1, `(.L_x_913) ;  /* 0x0000019000017945 */ /* 0x000fe20003800000 */
[----:B--2---:R-:W-:-:S05]  /*0440*/  FSET.BF.LT.AND R2, -R0, RZ, PT ;  /* 0x000000ff0002720a */ /* 0x004fca0003801100 */
[C---:B------:R-:W-:Y:S01]  /*0450*/  FMUL R5, R2.reuse, c[0x0][0x29c] ;  /* 0x0000a70002057a20 */ /* 0x040fe20000400000 */
[----:B------:R-:W-:-:S03]  /*0460*/  FMUL R3, R2, c[0x0][0x298] ;  /* 0x0000a60002037a20 */ /* 0x000fc60000400000 */
[----:B---3--:R-:W-:Y:S01]  /*0470*/  FFMA R16, R0, R11, R5 ;  /* 0x0000000b00107223 */ /* 0x008fe20000000005 */
[----:B------:R-:W-:Y:S01]  /*0480*/  FMUL R5, R2, c[0x0][0x2a0] ;  /* 0x0000a80002057a20 */ /* 0x000fe20000400000 */
[----:B----4-:R-:W-:Y:S02]  /*0490*/  FFMA R4, R0, R8, R3 ;  /* 0x0000000800047223 */ /* 0x010fe40000000003 */
[----:B-----5:R-:W-:Y:S01]  /*04a0*/  FFMA R3, R16, c[0x0][0x2a4], R23 ;  /* 0x0000a90010037a23 */ /* 0x020fe20000000017 */
[----:B------:R-:W-:-:S03]  /*04b0*/  FFMA R2, R0, R9, R5 ;  /* 0x0000000900027223 */ /* 0x000fc60000000005 */
[----:B------:R-:W-:Y:S01]  /*04c0*/  FMUL R5, R3, R3 ;  /* 0x0000000303057220 */ /* 0x000fe20000400000 */
[----:B------:R-:W-:Y:S01]  /*04d0*/  FFMA R4, R4, c[0x0][0x2a4], R21 ;  /* 0x0000a90004047a23 */ /* 0x000fe20000000015 */
[----:B------:R-:W-:-:S03]  /*04e0*/  FFMA R2, R2, c[0x0][0x2a4], R25 ;  /* 0x0000a90002027a23 */ /* 0x000fc60000000019 */
[----:B------:R-:W-:-:S04]  /*04f0*/  FFMA R5, R4, R4, R5 ;  /* 0x0000000404057223 */ /* 0x000fc80000000005 */
[----:B------:R-:W-:-:S05]  /*0500*/  FFMA R6, R2, R2, R5 ;  /* 0x0000000202067223 */ /* 0x000fca0000000005 */
[----:B------:R-:W-:Y:S01]  /*0510*/  IADD3 R7, R6, -0xd000000, RZ ;  /* 0xf300000006077810 */ /* 0x000fe20007ffe0ff */
[----:B------:R0:W1:Y:S03]  /*0520*/  MUFU.RSQ R5, R6 ;  /* 0x0000000600057308 */ /* 0x0000660000001400 */
[----:B------:R-:W-:-:S13]  /*0530*/  ISETP.GT.U32.AND P0, PT, R7, 0x727fffff, PT ;  /* 0x727fffff0700780c */ /* 0x000fda0003f04070 */
[----:B------:R-:W-:Y:S05]  /*0540*/  @!P0 BRA `(.L_x_914) ;  /* 0x0000003000008947 */ /* 0x000fea0003800000 */
[----:B01----:R-:W-:Y:S02]  /*0550*/  MOV R22, 0x570 ;  /* 0x0000057000167802 */ /* 0x003fe40000000f00 */
[----:B------:R-:W-:Y:S05]  /*0560*/  CALL.REL.NOINC `($__internal_27_$__cuda_sm20_sqrt_rn_f32_slowpath) ;  /* 0x0000131000007944 */ /* 0x000fea0003c00000 */
[----:B------:R-:W-:Y:S05]  /*0570*/  BRA `(.L_x_915) ;  /* 0x0000004000007947 */ /* 0x000fea0003800000 */
.L_x_914:
[----:B01----:R-:W-:Y:S01]  /*0580*/  FMUL.FTZ R21, R6, R5 ;  /* 0x0000000506157220 */ /* 0x003fe20000410000 */
[----:B------:R-:W-:-:S03]  /*0590*/  FMUL.FTZ R5, R5, 0.5 ;  /* 0x3f00000005057820 */ /* 0x000fc60000410000 */
[----:B------:R-:W-:-:S04]  /*05a0*/  FFMA R6, -R21, R21, R6 ;  /* 0x0000001515067223 */ /* 0x000fc80000000106 */
[----:B------:R-:W-:Y:S02]  /*05b0*/  FFMA R21, R6, R5, R21 ;  /* 0x0000000506157223 */ /* 0x000fe40000000015 */
.L_x_915:
[----:B------:R-:W-:Y:S05]  /*05c0*/  BSYNC B1 ;  /* 0x0000000000017941 */ /* 0x000fea0003800000 */
.L_x_913:
        /* <DEDUP_REMOVED lines=13> */
[----:B------:R-:W-:Y:S01]  /*06a0*/  MOV R5, c[0x0][0x2a8] ;  /* 0x0000aa0000057a02 */ /* 0x000fe20000000f00 */
[----:B------:R-:W-:Y:S01]  /*06b0*/  IMAD.MOV.U32 R6, RZ, RZ, R21 ;  /* 0x000000ffff067224 */ /* 0x000fe200078e0015 */
[----:B------:R-:W-:Y:S02]  /*06c0*/  MOV R24, 0x6e0 ;  /* 0x000006e000187802 */ /* 0x000fe40000000f00 */
[----:B------:R-:W-:Y:S05]  /*06d0*/  CALL.REL.NOINC `($__internal_28_$__cuda_sm3x_div_rn_noftz_f32_slowpath) ;  /* 0x0000131000007944 */ /* 0x000fea0003c00000 */
[----:B0-----:R-:W-:Y:S02]  /*06e0*/  MOV R14, R5 ;  /* 0x00000005000e7202 */ /* 0x001fe40000000f00 */
.L_x_917:
[----:B------:R-:W-:Y:S05]  /*06f0*/  BSYNC B1 ;  /* 0x0000000000017941 */ /* 0x000fea0003800000 */
.L_x_916:
        /* <DEDUP_REMOVED lines=16> */
.L_x_918:
[----:B------:R-:W-:Y:S01]  /*0800*/  ISETP.NE.U32.AND P0, PT, RZ, c[0x0][0x2f0], PT ;  /* 0x0000bc00ff007a0c */ /* 0x000fe20003f05070 */
[----:B------:R-:W-:Y:S01]  /*0810*/  CS2R R22, SRZ ;  /* 0x0000000000167805 */ /* 0x000fe2000001ff00 */
[----:B------:R-:W-:-:S02]  /*0820*/  MOV R25, RZ ;  /* 0x000000ff00197202 */ /* 0x000fc40000000f00 */
[----:B------:R-:W-:-:S13]  /*0830*/  ISETP.NE.AND.EX P0, PT, RZ, c[0x0][0x2f4], PT, P0 ;  /* 0x0000bd00ff007a0c */ /* 0x000fda0003f05300 */
[----:B------:R-:W-:Y:S05]  /*0840*/  @!P0 BRA `(.L_x_919) ;  /* 0x000000c000008947 */ /* 0x000fea0003800000 */
[----:B------:R-:W-:Y:S01]  /*0850*/  SHF.R.S32.HI R16, RZ, 0x1f, R17 ;  /* 0x0000001fff107819 */ /* 0x000fe20000011411 */
[----:B------:R-:W-:-:S04]  /*0860*/  IMAD.MOV.U32 R6, RZ, RZ, c[0x0][0x308] ;  /* 0x0000c200ff067624 */ /* 0x000fc800078e00ff */
        /* <DEDUP_REMOVED lines=10> */
.L_x_919:
        /* <DEDUP_REMOVED lines=16> */
.L_x_920:
        /* <DEDUP_REMOVED lines=17> */
[----:B----4-:R-:W-:-:S02]  /*0b20*/  FADD R5, RZ, R5 ;  /* 0x00000005ff057221 */ /* 0x010fc40000000000 */
.L_x_921:
[----:B------:R-:W-:Y:S01]  /*0b30*/  FSETP.GT.AND P0, PT, R21, c[0x0][0x2a8], PT ;  /* 0x0000aa0015007a0b */ /* 0x000fe20003f04000 */
[----:B------:R-:W-:Y:S01]  /*0b40*/  FADD R18, RZ, R16 ;  /* 0x00000010ff127221 */ /* 0x000fe20000000000 */
[----:B------:R-:W-:Y:S01]  /*0b50*/  FADD R19, RZ, R19 ;  /* 0x00000013ff137221 */ /* 0x000fe20000000000 */
[----:B------:R-:W-:Y:S01]  /*0b60*/  FADD R16, RZ, R5 ;  /* 0x00000005ff107221 */ /* 0x000fe20000000000 */
[----:B------:R-:W-:Y:S01]  /*0b70*/  BSSY B1, `(.L_x_922) ;  /* 0x0000021000017945 */ /* 0x000fe20003800000 */
[----:B------:R-:W-:Y:S01]  /*0b80*/  MOV R20, RZ ;  /* 0x000000ff00147202 */ /* 0x000fe20000000f00 */
[----:B------:R-:W-:Y:S01]  /*0b90*/  FFMA R22, R19, c[0x0][0x2a4], R22 ;  /* 0x0000a90013167a23 */ /* 0x000fe20000000016 */
[----:B------:R-:W-:Y:S01]  /*0ba0*/  FFMA R25, R18, c[0x0][0x2a4], R25 ;  /* 0x0000a90012197a23 */ /* 0x000fe20000000019 */
[----:B------:R-:W-:-:S05]  /*0bb0*/  FFMA R23, R16, c[0x0][0x2a4], R23 ;  /* 0x0000a90010177a23 */ /* 0x000fca0000000017 */
[----:B------:R-:W-:Y:S05]  /*0bc0*/  @!P0 BRA `(.L_x_923) ;  /* 0x000001b000008947 */ /* 0x000fea0003800000 */
[----:B------:R-:W-:Y:S01]  /*0bd0*/  FADD R25, RZ, R25 ;  /* 0x00000019ff197221 */ /* 0x000fe20000000000 */
[----:B------:R-:W-:Y:S01]  /*0be0*/  FADD R7, RZ, R22 ;  /* 0x00000016ff077221 */ /* 0x000fe20000000000 */
[----:B------:R-:W-:Y:S01]  /*0bf0*/  FADD R23, RZ, R23 ;  /* 0x00000017ff177221 */ /* 0x000fe20000000000 */
[----:B------:R-:W0:Y:S01]  /*0c00*/  MUFU.RCP R6, R21 ;  /* 0x0000001500067308 */ /* 0x000e220000001000 */
[-C--:B------:R-:W-:Y:S01]  /*0c10*/  FMUL R5, R3, R25.reuse ;  /* 0x0000001903057220 */ /* 0x080fe20000400000 */
[----:B------:R-:W-:Y:S01]  /*0c20*/  BSSY B2, `(.L_x_924) ;  /* 0x0000014000027945 */ /* 0x000fe20003800000 */
[C---:B------:R-:W-:Y:S01]  /*0c30*/  FMUL R25, R14.reuse, R25 ;  /* 0x000000190e197220 */ /* 0x040fe20000400000 */
[-C--:B------:R-:W-:Y:S01]  /*0c40*/  FMUL R22, R14, R7.reuse ;  /* 0x000000070e167220 */ /* 0x080fe20000400000 */
[----:B------:R-:W-:-:S04]  /*0c50*/  FFMA R5, R4, R7, R5 ;  /* 0x0000000704057223 */ /* 0x000fc80000000005 */
[-C--:B------:R-:W-:Y:S01]  /*0c60*/  FFMA R5, R2, R23.reuse, R5 ;  /* 0x0000001702057223 */ /* 0x080fe20000000005 */
[----:B------:R-:W-:-:S03]  /*0c70*/  FMUL R23, R14, R23 ;  /* 0x000000170e177220 */ /* 0x000fc60000400000 */
[----:B------:R-:W-:Y:S01]  /*0c80*/  FADD R27, RZ, R5 ;  /* 0x00000005ff1b7221 */ /* 0x000fe20000000000 */
[----:B0-----:R-:W-:-:S03]  /*0c90*/  FFMA R29, R6, -R21, 1 ;  /* 0x3f800000061d7423 */ /* 0x001fc60000000815 */
[----:B------:R-:W-:Y:S01]  /*0ca0*/  FMUL R27, R14, R27 ;  /* 0x0000001b0e1b7220 */ /* 0x000fe20000400000 */
[----:B------:R-:W-:-:S03]  /*0cb0*/  FFMA R5, R6, R29, R6 ;  /* 0x0000001d06057223 */ /* 0x000fc60000000006 */
[----:B------:R-:W0:Y:S01]  /*0cc0*/  FCHK P0, R27, R21 ;  /* 0x000000151b007302 */ /* 0x000e220000000000 */
[----:B------:R-:W-:-:S04]  /*0cd0*/  FFMA R6, R5, R27, RZ ;  /* 0x0000001b05067223 */ /* 0x000fc800000000ff */
[----:B------:R-:W-:-:S04]  /*0ce0*/  FFMA R20, R6, -R21, R27 ;  /* 0x8000001506147223 */ /* 0x000fc8000000001b */
[----:B------:R-:W-:Y:S01]  /*0cf0*/  FFMA R20, R5, R20, R6 ;  /* 0x0000001405147223 */ /* 0x000fe20000000006 */
[----:B0-----:R-:W-:Y:S05]  /*0d00*/  @!P0 BRA `(.L_x_925) ;  /* 0x0000005000008947 */ /* 0x001fea0003800000 */
[----:B------:R-:W-:Y:S01]  /*0d10*/  IMAD.MOV.U32 R5, RZ, RZ, R27 ;  /* 0x000000ffff057224 */ /* 0x000fe200078e001b */
[----:B------:R-:W-:Y:S02]  /*0d20*/  MOV R6, R21 ;  /* 0x0000001500067202 */ /* 0x000fe40000000f00 */
[----:B------:R-:W-:Y:S02]  /*0d30*/  MOV R24, 0xd50 ;  /* 0x00000d5000187802 */ /* 0x000fe40000000f00 */
[----:B------:R-:W-:Y:S05]  /*0d40*/  CALL.REL.NOINC `($__internal_28_$__cuda_sm3x_div_rn_noftz_f32_slowpath) ;  /* 0x00000ca000007944 */ /* 0x000fea0003c00000 */
[----:B0-----:R-:W-:Y:S02]  /*0d50*/  MOV R20, R5 ;  /* 0x0000000500147202 */ /* 0x001fe40000000f00 */
.L_x_925:
[----:B------:R-:W-:Y:S05]  /*0d60*/  BSYNC B2 ;  /* 0x0000000000027941 */ /* 0x000fea0003800000 */
.L_x_924:
[----:B------:R-:W-:Y:S02]  /*0d70*/  FADD R20, RZ, -R20 ;  /* 0x80000014ff147221 */ /* 0x000fe40000000000 */
.L_x_923:
[----:B------:R-:W-:Y:S05]  /*0d80*/  BSYNC B1 ;  /* 0x0000000000017941 */ /* 0x000fea0003800000 */
.L_x_922:
        /* <DEDUP_REMOVED lines=18> */
[----:B------:R-:W-:Y:S05]  /*0eb0*/  CALL.REL.NOINC `($__internal_28_$__cuda_sm3x_div_rn_noftz_f32_slowpath) ;  /* 0x00000b3000007944 */ /* 0x000fea0003c00000 */
[----:B0-----:R-:W-:Y:S02]  /*0ec0*/  IMAD.MOV.U32 R22, RZ, RZ, R5 ;  /* 0x000000ffff167224 */ /* 0x001fe400078e0005 */
.L_x_929:
[----:B------:R-:W-:Y:S05]  /*0ed0*/  BSYNC B2 ;  /* 0x0000000000027941 */ /* 0x000fea0003800000 */
.L_x_928:
        /* <DEDUP_REMOVED lines=13> */
[----:B0-----:R-:W-:Y:S02]  /*0fb0*/  MOV R4, R5 ;  /* 0x0000000500047202 */ /* 0x001fe40000000f00 */
.L_x_931:
[----:B------:R-:W-:Y:S05]  /*0fc0*/  BSYNC B2 ;  /* 0x0000000000027941 */ /* 0x000fea0003800000 */
.L_x_930:
        /* <DEDUP_REMOVED lines=12> */
[----:B------:R-:W-:Y:S05]  /*1090*/  CALL.REL.NOINC `($__internal_28_$__cuda_sm3x_div_rn_noftz_f32_slowpath) ;  /* 0x0000095000007944 */ /* 0x000fea0003c00000 */
[----:B0-----:R-:W-:Y:S02]  /*10a0*/  MOV R6, R5 ;  /* 0x0000000500067202 */ /* 0x001fe40000000f00 */
.L_x_933:
[----:B------:R-:W-:Y:S05]  /*10b0*/  BSYNC B2 ;  /* 0x0000000000027941 */ /* 0x000fea0003800000 */
.L_x_932:
[-C--:B------:R-:W-:Y:S01]  /*10c0*/  FFMA R27, R22, R20.reuse, R27 ;  /* 0x00000014161b7223 */ /* 0x080fe2000000001b */
[-C--:B------:R-:W-:Y:S01]  /*10d0*/  FFMA R25, R4, R20.reuse, R25 ;  /* 0x0000001404197223 */ /* 0x080fe20000000019 */
[----:B------:R-:W-:Y:S02]  /*10e0*/  FFMA R23, R6, R20, R23 ;  /* 0x0000001406177223 */ /* 0x000fe40000000017 */
.L_x_927:
[----:B------:R-:W-:Y:S05]  /*10f0*/  BSYNC B1 ;  /* 0x0000000000017941 */ /* 0x000fea0003800000 */
.L_x_926:
[----:B------:R-:W-:Y:S01]  /*1100*/  FADD R2, RZ, R25 ;  /* 0x00000019ff027221 */ /* 0x000fe20000000000 */
[----:B------:R-:W-:Y:S01]  /*1110*/  ISETP.NE.U32.AND P0, PT, RZ, c[0x0][0x3c8], PT ;  /* 0x0000f200ff007a0c */ /* 0x000fe20003f05070 */
[----:B------:R-:W-:Y:S01]  /*1120*/  FADD R3, RZ, R27 ;  /* 0x0000001bff037221 */ /* 0x000fe20000000000 */
[----:B------:R-:W-:Y:S01]  /*1130*/  FADD R4, RZ, R23 ;  /* 0x00000017ff047221 */ /* 0x000fe20000000000 */
[----:B------:R-:W-:Y:S01]  /*1140*/  FFMA R6, R2, c[0x0][0x2a4], RZ ;  /* 0x0000a90002067a23 */ /* 0x000fe200000000ff */
[----:B------:R-:W-:Y:S01]  /*1150*/  ISETP.NE.AND.EX P0, PT, RZ, c[0x0][0x3cc], PT, P0 ;  /* 0x0000f300ff007a0c */ /* 0x000fe20003f05300 */
[----:B------:R-:W-:Y:S01]  /*1160*/  FFMA R5, R3, c[0x0][0x2a4], RZ ;  /* 0x0000a90003057a23 */ /* 0x000fe200000000ff */
[----:B------:R-:W-:Y:S01]  /*1170*/  FFMA R7, R4, c[0x0][0x2a4], RZ ;  /* 0x0000a90004077a23 */ /* 0x000fe200000000ff */
[-C--:B------:R-:W-:Y:S01]  /*1180*/  FMUL R11, R11, R6.reuse ;  /* 0x000000060b0b7220 */ /* 0x080fe20000400000 */
[----:B------:R-:W-:-:S03]  /*1190*/  FFMA R6, R0, R6, RZ ;  /* 0x0000000600067223 */ /* 0x000fc600000000ff */
[-C--:B------:R-:W-:Y:S01]  /*11a0*/  FFMA R8, R8, R5.reuse, R11 ;  /* 0x0000000508087223 */ /* 0x080fe2000000000b */
[----:B------:R-:W-:-:S03]  /*11b0*/  FFMA R5, R0, R5, RZ ;  /* 0x0000000500057223 */ /* 0x000fc600000000ff */
[-C--:B------:R-:W-:Y:S01]  /*11c0*/  FFMA R8, R9, R7.reuse, R8 ;  /* 0x0000000709087223 */ /* 0x080fe20000000008 */
[----:B------:R-:W-:Y:S01]  /*11d0*/  FFMA R7, R0, R7, RZ ;  /* 0x0000000700077223 */ /* 0x000fe200000000ff */
[----:B------:R-:W-:Y:S02]  /*11e0*/  SHF.R.S32.HI R0, RZ, 0x1f, R17 ;  /* 0x0000001fff007819 */ /* 0x000fe40000011411 */
        /* <DEDUP_REMOVED lines=10> */
.L_x_934:
[----:B------:R-:W-:-:S04]  /*1290*/  ISETP.NE.U32.AND P0, PT, RZ, c[0x0][0x230], PT ;  /* 0x00008c00ff007a0c */ /* 0x000fc80003f05070 */
[----:B------:R-:W-:-:S13]  /*12a0*/  ISETP.NE.AND.EX P0, PT, RZ, c[0x0][0x234], PT, P0 ;  /* 0x00008d00ff007a0c */ /* 0x000fda0003f05300 */
[----:B------:R-:W-:Y:S05]  /*12b0*/  @!P0 BRA `(.L_x_935) ;  /* 0x0000006000008947 */ /* 0x000fea0003800000 */
[----:B------:R-:W-:Y:S01]  /*12c0*/  MOV R8, c[0x0][0x248] ;  /* 0x0000920000087a02 */ /* 0x000fe20000000f00 */
[----:B------:R-:W-:-:S04]  /*12d0*/  IMAD R20, R0, c[0x0][0x248], RZ ;  /* 0x0000920000147a24 */ /* 0x000fc800078e02ff */
[----:B------:R-:W-:Y:S02]  /*12e0*/  IMAD R13, R13, R17, R20 ;  /* 0x000000110d0d7224 */ /* 0x000fe400078e0214 */
[----:B------:R-:W-:-:S04]  /*12f0*/  IMAD.WIDE.U32 R8, R17, R8, c[0x0][0x230] ;  /* 0x00008c0011087625 */ /* 0x000fc800078e0008 */
[----:B------:R-:W-:-:S05]  /*1300*/  IMAD.IADD R9, R13, 0x1, R9 ;  /* 0x000000010d097824 */ /* 0x000fca00078e0209 */
[----:B------:R0:W-:Y:S02]  /*1310*/  RED.E.ADD.F32.FTZ.RN.STRONG.GPU [R8.64], R21 ;  /* 0x000000150800798e */ /* 0x0001e4000c10e790 */
.L_x_935:
        /* <DEDUP_REMOVED lines=13> */
.L_x_936:
[----:B------:R-:W-:-:S04]  /*13f0*/  ISETP.NE.U32.AND P0, PT, RZ, c[0x0][0x1f8], PT ;  /* 0x00007e00ff007a0c */ /* 0x000fc80003f05070 */
[----:B------:R-:W-:-:S13]  /*1400*/  ISETP.NE.AND.EX P0, PT, RZ, c[0x0][0x1fc], PT, P0 ;  /* 0x00007f00ff007a0c */ /* 0x000fda0003f05300 */
[----:B------:R-:W-:Y:S05]  /*1410*/  @!P0 BRA `(.L_x_937) ;  /* 0x0000008000008947 */ /* 0x000fea0003800000 */
[----:B0-----:R-:W-:Y:S01]  /*1420*/  IMAD R9, R0, c[0x0][0x210], RZ ;  /* 0x0000840000097a24 */ /* 0x001fe200078e02ff */
[----:B------:R-:W-:-:S03]  /*1430*/  MOV R8, c[0x0][0x210] ;  /* 0x0000840000087a02 */ /* 0x000fc60000000f00 */
[----:B------:R-:W-:Y:S02]  /*1440*/  IMAD R11, R12, R17, R9 ;  /* 0x000000110c0b7224 */ /* 0x000fe400078e0209 */
[----:B------:R-:W-:-:S05]  /*1450*/  IMAD.WIDE.U32 R8, R17, R8, c[0x0][0x1f8] ;  /* 0x00007e0011087625 */ /* 0x000fca00078e0008 */
[----:B------:R-:W-:-:S05]  /*1460*/  IADD3 R9, R11, R9, RZ ;  /* 0x000000090b097210 */ /* 0x000fca0007ffe0ff */
[----:B------:R0:W-:Y:S04]  /*1470*/  RED.E.ADD.F32.FTZ.RN.STRONG.GPU [R8.64], R5 ;  /* 0x000000050800798e */ /* 0x0001e8000c10e790 */
[----:B------:R0:W-:Y:S04]  /*1480*/  RED.E.ADD.F32.FTZ.RN.STRONG.GPU [R8.64+0x4], R6 ;  /* 0x000004060800798e */ /* 0x0001e8000c10e790 */
[----:B------:R0:W-:Y:S02]  /*1490*/  RED.E.ADD.F32.FTZ.RN.STRONG.GPU [R8.64+0x8], R7 ;  /* 0x000008070800798e */ /* 0x0001e4000c10e790 */
.L_x_937:
[----:B------:R-:W-:-:S04]  /*14a0*/  ISETP.NE.U32.AND P0, PT, RZ, c[0x0][0x358], PT ;  /* 0x0000d600ff007a0c */ /* 0x000fc80003f05070 */
[----:B------:R-:W-:-:S13]  /*14b0*/  ISETP.NE.AND.EX P0, PT, RZ, c[0x0][0x35c], PT, P0 ;  /* 0x0000d700ff007a0c */ /* 0x000fda0003f05300 */
[----:B------:R-:W-:Y:S05]  /*14c0*/  @!P0 BRA `(.L_x_938) ;  /* 0x000000a000008947 */ /* 0x000fea0003800000 */
[----:B------:R-:W-:Y:S01]  /*14d0*/  SHF.R.S32.HI R0, RZ, 0x1f, R17 ;  /* 0x0000001fff007819 */ /* 0x000fe20000011411 */
[----:B0-----:R-:W-:-:S04]  /*14e0*/  IMAD.MOV.U32 R6, RZ, RZ, c[0x0][0x378] ;  /* 0x0000de00ff067624 */ /* 0x001fc800078e00ff */
        /* <DEDUP_REMOVED lines=8> */
.L_x_938:
        /* <DEDUP_REMOVED lines=8> */
[----:B------:R0:W-:Y:S04]  /*15f0*/  RED.E.ADD.F32.FTZ.RN.STRONG.GPU [R6.64], R3 ;  /* 0x000000030600798e */ /* 0x0001e8000c10e790 */
[----:B------:R0:W-:Y:S04]  /*1600*/  RED.E.ADD.F32.FTZ.RN.STRONG.GPU [R6.64+0x4], R2 ;  /* 0x000004020600798e */ /* 0x0001e8000c10e790 */
[----:B------:R0:W-:Y:S02]  /*1610*/  RED.E.ADD.F32.FTZ.RN.STRONG.GPU [R6.64+0x8], R4 ;  /* 0x000008040600798e */ /* 0x0001e4000c10e790 */
.L_x_939:
[----:B------:R-:W-:-:S04]  /*1620*/  ISETP.NE.U32.AND P0, PT, RZ, c[0x0][0x320], PT ;  /* 0x0000c800ff007a0c */ /* 0x000fc80003f05070 */
[----:B------:R-:W-:-:S13]  /*1630*/  ISETP.NE.AND.EX P0, PT, RZ, c[0x0][0x324], PT, P0 ;  /* 0x0000c900ff007a0c */ /* 0x000fda0003f05300 */
[----:B------:R-:W-:Y:S05]  /*1640*/  @!P0 BRA `(.L_x_940) ;  /* 0x000000a000008947 */ /* 0x000fea0003800000 */
[----:B------:R-:W-:Y:S02]  /*1650*/  SHF.R.S32.HI R0, RZ, 0x1f, R17 ;  /* 0x0000001fff007819 */ /* 0x000fe40000011411 */
[----:B0-----:R-:W-:-:S03]  /*1660*/  MOV R2, c[0x0][0x340] ;  /* 0x0000d00000027a02 */ /* 0x001fc60000000f00 */
[----:B------:R-:W-:Y:S02]  /*1670*/  IMAD R0, R0, c[0x0][0x340], RZ ;  /* 0x0000d00000007a24 */ /* 0x000fe400078e02ff */
[----:B------:R-:W-:-:S04]  /*1680*/  IMAD.WIDE.U32 R2, R17, R2, c[0x0][0x320] ;  /* 0x0000c80011027625 */ /* 0x000fc800078e0002 */
[----:B------:R-:W-:-:S04]  /*1690*/  IMAD R5, R17, UR14, R0 ;  /* 0x0000000e11057c24 */ /* 0x000fc8000f8e0200 */
[----:B------:R-:W-:-:S05]  /*16a0*/  IMAD.IADD R3, R3, 0x1, R5 ;  /* 0x0000000103037824 */ /* 0x000fca00078e0205 */
[----:B------:R0:W-:Y:S04]  /*16b0*/  RED.E.ADD.F32.FTZ.RN.STRONG.GPU [R2.64], R19 ;  /* 0x000000130200798e */ /* 0x0001e8000c10e790 */
[----:B------:R0:W-:Y:S04]  /*16c0*/  RED.E.ADD.F32.FTZ.RN.STRONG.GPU [R2.64+0x4], R18 ;  /* 0x000004120200798e */ /* 0x0001e8000c10e790 */
[----:B------:R0:W-:Y:S01]  /*16d0*/  RED.E.ADD.F32.FTZ.RN.STRONG.GPU [R2.64+0x8], R16 ;  /* 0x000008100200798e */ /* 0x0001e2000c10e790 */
[----:B------:R-:W-:Y:S05]  /*16e0*/  BRA `(.L_x_912) ;  /* 0x000000c000007947 */ /* 0x000fea0003800000 */
.L_x_940:
        /* <DEDUP_REMOVED lines=11> */
[----:B------:R0:W-:Y:S02]  /*17a0*/  RED.E.ADD.F32.FTZ.RN.STRONG.GPU [R2.64+0x8], R16 ;  /* 0x000008100200798e */ /* 0x0001e4000c10e790 */
.L_x_912:
[----:B------:R-:W-:Y:S05]  /*17b0*/  BSYNC B0 ;  /* 0x0000000000007941 */ /* 0x000fea0003800000 */
.L_x_911:
        /* <DEDUP_REMOVED lines=11> */
.L_x_941:
[----:B------:R-:W-:Y:S05]  /*1870*/  EXIT ;  /* 0x000000000000794d */ /* 0x000fea0003800000 */
        .weak           $__internal_27_$__cuda_sm20_sqrt_rn_f32_slowpath
        .type           $__internal_27_$__cuda_sm20_sqrt_rn_f32_slowpath,@function
        .size           $__internal_27_$__cuda_sm20_sqrt_rn_f32_slowpath,($__internal_28_$__cuda_sm3x_div_rn_noftz_f32_slowpath - $__internal_27_$__cuda_sm20_sqrt_rn_f32_slowpath)
$__internal_27_$__cuda_sm20_sqrt_rn_f32_slowpath:
        /* <DEDUP_REMOVED lines=19> */
.L_x_943:
[----:B------:R-:W-:Y:S02]  /*19b0*/  MOV R21, R6 ;  /* 0x0000000600157202 */ /* 0x000fe40000000f00 */
[----:B------:R-:W-:Y:S02]  /*19c0*/  MOV R6, R22 ;  /* 0x0000001600067202 */ /* 0x000fe40000000f00 */
[----:B------:R-:W-:-:S04]  /*19d0*/  MOV R7, 0x0 ;  /* 0x0000000000077802 */ /* 0x000fc80000000f00 */
[----:B------:R-:W-:Y:S05]  /*19e0*/  RET.REL.NODEC R6 `(my_integrate_particles_cuda_kernel_backward) ;  /* 0xffffe61006007950 */ /* 0x000fea0003c3ffff */
        .weak           $__internal_28_$__cuda_sm3x_div_rn_noftz_f32_slowpath
        .type           $__internal_28_$__cuda_sm3x_div_rn_noftz_f32_slowpath,@function
        .size           $__internal_28_$__cuda_sm3x_div_rn_noftz_f32_slowpath,(.L_x_1198 - $__internal_28_$__cuda_sm3x_div_rn_noftz_f32_slowpath)
$__internal_28_$__cuda_sm3x_div_rn_noftz_f32_slowpath:
        /* <DEDUP_REMOVED lines=29> */
[----:B------:R-:W-:Y:S01]  /*1bc0*/  @P0 IMAD.MOV.U32 R26, RZ, RZ, RZ ;  /* 0x000000ffff1a0224 */ /* 0x000fe200078e00ff */
[----:B------:R-:W-:Y:S01]  /*1bd0*/  @!P0 MOV R26, 0xffffffc0 ;  /* 0xffffffc0001a8802 */ /* 0x000fe20000000f00 */
[----:B------:R-:W-:Y:S01]  /*1be0*/  @!P0 FFMA R5, R5, 1.84467440737095516160e+19, RZ ;  /* 0x5f80000005058823 */ /* 0x000fe200000000ff */
[----:B------:R-:W-:Y:S02]  /*1bf0*/  @!P1 FFMA R6, R6, 1.84467440737095516160e+19, RZ ;  /* 0x5f80000006069823 */ /* 0x000fe400000000ff */
[----:B------:R-:W-:Y:S02]  /*1c00*/  @!P1 IADD3 R26, R26, 0x40, RZ ;  /* 0x000000401a1a9810 */ /* 0x000fe40007ffe0ff */
.L_x_945:
        /* <DEDUP_REMOVED lines=30> */
[C---:B------:R-:W-:Y:S02]  /*1df0*/  IADD3 R31, R7.reuse, 0x20, RZ ;  /* 0x00000020071f7810 */ /* 0x040fe40007ffe0ff */
[C---:B------:R-:W-:Y:S02]  /*1e00*/  ISETP.NE.AND P2, PT, R7.reuse, RZ, PT ;  /* 0x000000ff0700720c */ /* 0x040fe40003f45270 */
[----:B------:R-:W-:Y:S01]  /*1e10*/  LOP3.LUT R28, R26, 0x7fffff, RZ, 0xc0, !PT ;  /* 0x007fffff1a1c7812 */ /* 0x000fe200078ec0ff */
[CCC-:B------:R-:W-:Y:S01]  /*1e20*/  FFMA.RP R26, R6.reuse, R30.reuse, R29.reuse ;  /* 0x0000001e061a7223 */ /* 0x1c0fe2000000801d */
[----:B------:R-:W-:Y:S01]  /*1e30*/  ISETP.NE.AND P1, PT, R7, RZ, PT ;  /* 0x000000ff0700720c */ /* 0x000fe20003f25270 */
[----:B------:R-:W-:Y:S01]  /*1e40*/  FFMA.RM R29, R6, R30, R29 ;  /* 0x0000001e061d7223 */ /* 0x000fe2000000401d */
[----:B------:R-:W-:Y:S01]  /*1e50*/  LOP3.LUT R28, R28, 0x800000, RZ, 0xfc, !PT ;  /* 0x008000001c1c7812 */ /* 0x000fe200078efcff */
[----:B------:R-:W-:-:S03]  /*1e60*/  IMAD.MOV R7, RZ, RZ, -R7 ;  /* 0x000000ffff077224 */ /* 0x000fc600078e0a07 */
        /* <DEDUP_REMOVED lines=13> */
.L_x_952:
[----:B------:R-:W-:-:S04]  /*1f40*/  LOP3.LUT R5, R5, 0x80000000, RZ, 0xc0, !PT ;  /* 0x8000000005057812 */ /* 0x000fc800078ec0ff */
[----:B------:R-:W-:Y:S01]  /*1f50*/  LOP3.LUT R5, R5, 0x7f800000, RZ, 0xfc, !PT ;  /* 0x7f80000005057812 */ /* 0x000fe200078efcff */
[----:B------:R-:W-:Y:S05]  /*1f60*/  BRA `(.L_x_953) ;  /* 0x0000001000007947 */ /* 0x000fea0003800000 */
.L_x_951:
[----:B------:R-:W-:Y:S02]  /*1f70*/  LEA R5, R26, R5, 0x17 ;  /* 0x000000051a057211 */ /* 0x000fe400078eb8ff */
.L_x_953:
[----:B------:R-:W-:Y:S05]  /*1f80*/  BSYNC B4 ;  /* 0x0000000000047941 */ /* 0x000fea0003800000 */
.L_x_950:
[----:B------:R-:W-:Y:S05]  /*1f90*/  BRA `(.L_x_954) ;  /* 0x0000008000007947 */ /* 0x000fea0003800000 */
.L_x_949:
[----:B------:R-:W-:-:S04]  /*1fa0*/  LOP3.LUT R5, R6, 0x80000000, R5, 0x48, !PT ;  /* 0x8000000006057812 */ /* 0x000fc800078e4805 */
[----:B------:R-:W-:Y:S01]  /*1fb0*/  LOP3.LUT R5, R5, 0x7f800000, RZ, 0xfc, !PT ;  /* 0x7f80000005057812 */ /* 0x000fe200078efcff */
[----:B------:R-:W-:Y:S05]  /*1fc0*/  BRA `(.L_x_954) ;  /* 0x0000005000007947 */ /* 0x000fea0003800000 */
.L_x_948:
[----:B------:R-:W-:Y:S01]  /*1fd0*/  LOP3.LUT R5, R6, 0x80000000, R5, 0x48, !PT ;  /* 0x8000000006057812 */ /* 0x000fe200078e4805 */
[----:B------:R-:W-:Y:S05]  /*1fe0*/  BRA `(.L_x_954) ;  /* 0x0000003000007947 */ /* 0x000fea0003800000 */
.L_x_947:
[----:B------:R-:W0:Y:S01]  /*1ff0*/  MUFU.RSQ R5, -QNAN ;  /* 0xffc0000000057908 */ /* 0x000e220000001400 */
[----:B------:R-:W-:Y:S05]  /*2000*/  BRA `(.L_x_954) ;  /* 0x0000001000007947 */ /* 0x000fea0003800000 */
.L_x_946:
[----:B------:R-:W-:Y:S02]  /*2010*/  FADD.FTZ R5, R5, R6 ;  /* 0x0000000605057221 */ /* 0x000fe40000010000 */
.L_x_954:
[----:B------:R-:W-:Y:S05]  /*2020*/  BSYNC B3 ;  /* 0x0000000000037941 */ /* 0x000fea0003800000 */
.L_x_944:
[----:B------:R-:W-:Y:S02]  /*2030*/  MOV R6, R24 ;  /* 0x0000001800067202 */ /* 0x000fe40000000f00 */
[----:B------:R-:W-:-:S04]  /*2040*/  MOV R7, 0x0 ;  /* 0x0000000000077802 */ /* 0x000fc80000000f00 */
[----:B------:R-:W-:Y:S05]  /*2050*/  RET.REL.NODEC R6 `(my_integrate_particles_cuda_kernel_backward) ;  /* 0xffffdfa006007950 */ /* 0x000fea0003c3ffff */
.L_x_955:
        /* <DEDUP_REMOVED lines=10> */
.L_x_1198:


//--------------------- .text.my_integrate_particles_cuda_kernel_forward --------------------------
	.section	.text.my_integrate_particles_cuda_kernel_forward,"ax",@progbits
	.sectioninfo	@"SHI_REGISTERS=26"
	.align	128
        .global         my_integrate_particles_cuda_kernel_forward
        .type           my_integrate_particles_cuda_kernel_forward,@function
        .size           my_integrate_particles_cuda_kernel_forward,(.L_x_1200 - my_integrate_particles_cuda_kernel_forward)
        .other          my_integrate_particles_cuda_kernel_forward,@"STO_CUDA_ENTRY STV_DEFAULT"
my_integrate_particles_cuda_kernel_forward:
.text.my_integrate_particles_cuda_kernel_forward:
[----:B------:R-:W-:Y:S02]  /*0000*/  IMAD.MOV.U32 R1, RZ, RZ, c[0x0][0x28] ;  /* 0x00000a00ff017624 */ /* 0x000fe400078e00ff */
        /* <DEDUP_REMOVED lines=8> */
[----:B------:R-:W-:Y:S01]  /*0090*/  IMAD.MOV.U32 R4, RZ, RZ, R2 ;  /* 0x000000ffff047224 */ /* 0x000fe200078e0002 */
        /* <DEDUP_REMOVED lines=9> */
[----:B------:R-:W-:Y:S02]  /*0130*/  UMOV UR4, URZ ;  /* 0x0000003f00047c82 */ /* 0x000fe40008000000 */
[----:B------:R-:W-:-:S02]  /*0140*/  USHF.R.S32.HI UR5, URZ, 0x1f, UR5 ;  /* 0x0000001f3f057899 */ /* 0x000fc40008011405 */
[----:B------:R-:W-:Y:S02]  /*0150*/  USHF.R.S32.HI UR8, URZ, 0x1f, UR8 ;  /* 0x0000001f3f087899 */ /* 0x000fe40008011408 */
[----:B------:R-:W-:Y:S02]  /*0160*/  USHF.R.S32.HI UR9, URZ, 0x1f, UR9 ;  /* 0x0000001f3f097899 */ /* 0x000fe40008011409 */
[----:B------:R-:W-:Y:S02]  /*0170*/  USHF.R.S32.HI UR10, URZ, 0x1f, UR10 ;  /* 0x0000001f3f0a7899 */ /* 0x000fe4000801140a */
[----:B------:R-:W-:Y:S02]  /*0180*/  USHF.R.S32.HI UR11, URZ, 0x1f, UR11 ;  /* 0x0000001f3f0b7899 */ /* 0x000fe4000801140b */
[----:B------:R-:W-:Y:S02]  /*0190*/  USHF.R.S32.HI UR12, URZ, 0x1f, UR12 ;  /* 0x0000001f3f0c7899 */ /* 0x000fe4000801140c */
[----:B------:R-:W-:-:S02]  /*01a0*/  USHF.R.S32.HI UR13, URZ, 0x1f, UR13 ;  /* 0x0000001f3f0d7899 */ /* 0x000fc4000801140d */
[----:B------:R-:W-:Y:S02]  /*01b0*/  UIADD3 UR4, UR7, UR4, URZ ;  /* 0x0000000407047290 */ /* 0x000fe4000fffe03f */
[----:B------:R-:W-:Y:S02]  /*01c0*/  ULDC.64 UR14, c[0x0][0x118] ;  /* 0x00004600000e7ab9 */ /* 0x000fe40000000a00 */
.L_x_963:
[----:B0-----:R-:W-:Y:S02]  /*01d0*/  SHF.R.S32.HI R5, RZ, 0x1f, R4 ;  /* 0x0000001fff057819 */ /* 0x001fe40000011404 */
[----:B------:R-:W-:-:S03]  /*01e0*/  MOV R7, c[0x0][0x280] ;  /* 0x0000a00000077a02 */ /* 0x000fc60000000f00 */
[----:B------:R-:W-:Y:S02]  /*01f0*/  IMAD R9, R5, c[0x0][0x280], RZ ;  /* 0x0000a00005097a24 */ /* 0x000fe400078e02ff */
[----:B------:R-:W-:-:S04]  /*0200*/  IMAD.WIDE.U32 R6, R4, R7, c[0x0][0x260] ;  /* 0x0000980004067625 */ /* 0x000fc800078e0007 */
[----:B------:R-:W-:-:S04]  /*0210*/  IMAD R9, R4, UR5, R9 ;  /* 0x0000000504097c24 */ /* 0x000fc8000f8e0209 */
[----:B------:R-:W-:-:S05]  /*0220*/  IMAD.IADD R7, R7, 0x1, R9 ;  /* 0x0000000107077824 */ /* 0x000fca00078e0209 */
[----:B------:R-:W2:Y:S02]  /*0230*/  LDG.E R6, [R6.64] ;  /* 0x0000000e06067981 */ /* 0x000ea4000c1e1900 */
[----:B--2---:R-:W-:-:S04]  /*0240*/  LOP3.LUT R0, R6, 0x1, RZ, 0xc0, !PT ;  /* 0x0000000106007812 */ /* 0x004fc800078ec0ff */
[----:B------:R-:W-:-:S13]  /*0250*/  ISETP.NE.U32.AND P0, PT, R0, 0x1, PT ;  /* 0x000000010000780c */ /* 0x000fda0003f05070 */
[----:B------:R-:W-:Y:S05]  /*0260*/  @P0 EXIT ;  /* 0x000000000000094d */ /* 0x000fea0003800000 */
[----:B------:R-:W-:Y:S01]  /*0270*/  IMAD R7, R5, c[0x0][0x248], RZ ;  /* 0x0000920005077a24 */ /* 0x000fe200078e02ff */
[----:B------:R-:W-:Y:S01]  /*0280*/  MOV R11, c[0x0][0x248] ;  /* 0x00009200000b7a02 */ /* 0x000fe20000000f00 */
[----:B------:R-:W-:Y:S01]  /*0290*/  IMAD.MOV.U32 R17, RZ, RZ, c[0x0][0x1d8] ;  /* 0x00007600ff117624 */ /* 0x000fe200078e00ff */
[----:B------:R-:W-:Y:S01]  /*02a0*/  MOV R13, c[0x0][0x210] ;  /* 0x00008400000d7a02 */ /* 0x000fe20000000f00 */
[C---:B------:R-:W-:Y:S02]  /*02b0*/  IMAD R9, R4.reuse, UR11, R7 ;  /* 0x0000000b04097c24 */ /* 0x040fe4000f8e0207 */
[----:B------:R-:W-:-:S04]  /*02c0*/  IMAD.WIDE.U32 R6, R4, R11, c[0x0][0x228] ;  /* 0x00008a0004067625 */ /* 0x000fc800078e000b */
[----:B------:R-:W-:Y:S02]  /*02d0*/  IMAD.IADD R7, R7, 0x1, R9 ;  /* 0x0000000107077824 */ /* 0x000fe400078e0209 */
[C---:B------:R-:W-:Y:S02]  /*02e0*/  IMAD R9, R5.reuse, c[0x0][0x210], RZ ;  /* 0x0000840005097a24 */ /* 0x040fe400078e02ff */
[----:B------:R-:W-:Y:S01]  /*02f0*/  IMAD R11, R5, c[0x0][0x1d8], RZ ;  /* 0x00007600050b7a24 */ /* 0x000fe200078e02ff */
[----:B------:R0:W2:Y:S01]  /*0300*/  LDG.E R0, [R6.64] ;  /* 0x0000000e06007981 */ /* 0x0000a2000c1e1900 */
[C---:B------:R-:W-:Y:S02]  /*0310*/  IMAD R15, R4.reuse, UR10, R9 ;  /* 0x0000000a040f7c24 */ /* 0x040fe4000f8e0209 */
[----:B------:R-:W-:-:S04]  /*0320*/  IMAD.WIDE.U32 R8, R4, R13, c[0x0][0x1f0] ;  /* 0x00007c0004087625 */ /* 0x000fc800078e000d */
[C---:B------:R-:W-:Y:S01]  /*0330*/  IMAD R13, R4.reuse, UR9, R11 ;  /* 0x00000009040d7c24 */ /* 0x040fe2000f8e020b */
[----:B------:R-:W-:Y:S01]  /*0340*/  IADD3 R9, R9, R15, RZ ;  /* 0x0000000f09097210 */ /* 0x000fe20007ffe0ff */
[----:B------:R-:W-:-:S04]  /*0350*/  IMAD.WIDE.U32 R10, R4, R17, c[0x0][0x1b8] ;  /* 0x00006e00040a7625 */ /* 0x000fc800078e0011 */
[----:B------:R-:W-:Y:S01]  /*0360*/  IMAD.IADD R11, R11, 0x1, R13 ;  /* 0x000000010b0b7824 */ /* 0x000fe200078e020d */
[----:B------:R1:W3:Y:S04]  /*0370*/  LDG.E R17, [R8.64+0x4] ;  /* 0x0000040e08117981 */ /* 0x0002e8000c1e1900 */
[----:B------:R1:W4:Y:S04]  /*0380*/  LDG.E R15, [R8.64] ;  /* 0x0000000e080f7981 */ /* 0x000328000c1e1900 */
[----:B------:R0:W4:Y:S04]  /*0390*/  LDG.E R16, [R10.64+0x4] ;  /* 0x0000040e0a107981 */ /* 0x000128000c1e1900 */
[----:B------:R1:W4:Y:S04]  /*03a0*/  LDG.E R19, [R8.64+0x8] ;  /* 0x0000080e08137981 */ /* 0x000328000c1e1900 */
[----:B------:R1:W4:Y:S04]  /*03b0*/  LDG.E R14, [R10.64] ;  /* 0x0000000e0a0e7981 */ /* 0x000328000c1e1900 */
[----:B------:R1:W4:Y:S01]  /*03c0*/  LDG.E R21, [R10.64+0x8] ;  /* 0x0000080e0a157981 */ /* 0x000322000c1e1900 */
[----:B------:R-:W-:Y:S01]  /*03d0*/  MOV R13, c[0x0][0x1a0] ;  /* 0x00006800000d7a02 */ /* 0x000fe20000000f00 */
[----:B0-----:R-:W-:-:S04]  /*03e0*/  IMAD R7, R5, c[0x0][0x1a0], RZ ;  /* 0x0000680005077a24 */ /* 0x001fc800078e02ff */
[C---:B------:R-:W-:Y:S02]  /*03f0*/  IMAD R7, R4.reuse, UR8, R7 ;  /* 0x0000000804077c24 */ /* 0x040fe4000f8e0207 */
[----:B------:R-:W-:-:S04]  /*0400*/  IMAD.WIDE.U32 R12, R4, R13, c[0x0][0x180] ;  /* 0x00006000040c7625 */ /* 0x000fc800078e000d */
[----:B------:R-:W-:-:S05]  /*0410*/  IMAD.IADD R13, R13, 0x1, R7 ;  /* 0x000000010d0d7824 */ /* 0x000fca00078e0207 */
[----:B------:R0:W5:Y:S04]  /*0420*/  LDG.E R6, [R12.64] ;  /* 0x0000000e0c067981 */ /* 0x000168000c1e1900 */
[----:B------:R0:W5:Y:S04]  /*0430*/  LDG.E R7, [R12.64+0x4] ;  /* 0x0000040e0c077981 */ /* 0x000168000c1e1900 */
[----:B-1----:R0:W5:Y:S01]  /*0440*/  LDG.E R8, [R12.64+0x8] ;  /* 0x0000080e0c087981 */ /* 0x002162000c1e1900 */
[----:B------:R-:W-:Y:S01]  /*0450*/  BSSY B0, `(.L_x_956) ;  /* 0x0000019000007945 */ /* 0x000fe20003800000 */
[----:B--2---:R-:W-:-:S05]  /*0460*/  FSET.BF.LT.AND R2, -R0, RZ, PT ;  /* 0x000000ff0002720a */ /* 0x004fca0003801100 */
[C---:B------:R-:W-:Y:S01]  /*0470*/  FMUL R9, R2.reuse, c[0x0][0x29c] ;  /* 0x0000a70002097a20 */ /* 0x040fe20000400000 */
[C---:B------:R-:W-:Y:S01]  /*0480*/  FMUL R10, R2.reuse, c[0x0][0x298] ;  /* 0x0000a600020a7a20 */ /* 0x040fe20000400000 */
[----:B------:R-:W-:Y:S02]  /*0490*/  FMUL R2, R2, c[0x0][0x2a0] ;  /* 0x0000a80002027a20 */ /* 0x000fe40000400000 */
[C---:B---3--:R-:W-:Y:S01]  /*04a0*/  FFMA R9, R0.reuse, R17, R9 ;  /* 0x0000001100097223 */ /* 0x048fe20000000009 */
[----:B----4-:R-:W-:-:S03]  /*04b0*/  FFMA R15, R0, R15, R10 ;  /* 0x0000000f000f7223 */ /* 0x010fc6000000000a */
[----:B------:R-:W-:Y:S01]  /*04c0*/  FFMA R10, R9, c[0x0][0x2a4], R16 ;  /* 0x0000a900090a7a23 */ /* 0x000fe20000000010 */
[----:B------:R-:W-:-:S03]  /*04d0*/  FFMA R2, R0, R19, R2 ;  /* 0x0000001300027223 */ /* 0x000fc60000000002 */
[----:B------:R-:W-:Y:S01]  /*04e0*/  FMUL R0, R10, R10 ;  /* 0x0000000a0a007220 */ /* 0x000fe20000400000 */
[----:B------:R-:W-:Y:S01]  /*04f0*/  FFMA R9, R15, c[0x0][0x2a4], R14 ;  /* 0x0000a9000f097a23 */ /* 0x000fe2000000000e */
[----:B------:R-:W-:-:S03]  /*0500*/  FFMA R11, R2, c[0x0][0x2a4], R21 ;  /* 0x0000a900020b7a23 */ /* 0x000fc60000000015 */
[----:B------:R-:W-:-:S04]  /*0510*/  FFMA R0, R9, R9, R0 ;  /* 0x0000000909007223 */ /* 0x000fc80000000000 */
[----:B0-----:R-:W-:-:S05]  /*0520*/  FFMA R13, R11, R11, R0 ;  /* 0x0000000b0b0d7223 */ /* 0x001fca0000000000 */
[----:B------:R-:W-:Y:S01]  /*0530*/  IADD3 R2, R13, -0xd000000, RZ ;  /* 0xf30000000d027810 */ /* 0x000fe20007ffe0ff */
[----:B------:R0:W1:Y:S03]  /*0540*/  MUFU.RSQ R0, R13 ;  /* 0x0000000d00007308 */ /* 0x0000660000001400 */
[----:B------:R-:W-:-:S13]  /*0550*/  ISETP.GT.U32.AND P0, PT, R2, 0x727fffff, PT ;  /* 0x727fffff0200780c */ /* 0x000fda0003f04070 */
[----:B------:R-:W-:Y:S05]  /*0560*/  @!P0 BRA `(.L_x_957) ;  /* 0x0000003000008947 */ /* 0x000fea0003800000 */
[----:B01----:R-:W-:Y:S02]  /*0570*/  MOV R16, 0x590 ;  /* 0x0000059000107802 */ /* 0x003fe40000000f00 */
[----:B-----5:R-:W-:Y:S05]  /*0580*/  CALL.REL.NOINC `($__internal_29_$__cuda_sm20_sqrt_rn_f32_slowpath) ;  /* 0x0000035000007944 */ /* 0x020fea0003c00000 */
[----:B------:R-:W-:Y:S05]  /*0590*/  BRA `(.L_x_958) ;  /* 0x0000004000007947 */ /* 0x000fea0003800000 */
.L_x_957:
[----:B01----:R-:W-:Y:S01]  /*05a0*/  FMUL.FTZ R2, R13, R0 ;  /* 0x000000000d027220 */ /* 0x003fe20000410000 */
[----:B------:R-:W-:-:S03]  /*05b0*/  FMUL.FTZ R0, R0, 0.5 ;  /* 0x3f00000000007820 */ /* 0x000fc60000410000 */
[----:B------:R-:W-:-:S04]  /*05c0*/  FFMA R13, -R2, R2, R13 ;  /* 0x00000002020d7223 */ /* 0x000fc8000000010d */
[----:B------:R-:W-:Y:S02]  /*05d0*/  FFMA R2, R13, R0, R2 ;  /* 0x000000000d027223 */ /* 0x000fe40000000002 */
.L_x_958:
[----:B------:R-:W-:Y:S05]  /*05e0*/  BSYNC B0 ;  /* 0x0000000000007941 */ /* 0x000fea0003800000 */
.L_x_956:
        /* <DEDUP_REMOVED lines=14> */
[----:B------:R-:W-:Y:S01]  /*06d0*/  IMAD.MOV.U32 R0, RZ, RZ, R2 ;  /* 0x000000ffff007224 */ /* 0x000fe200078e0002 */
[----:B------:R-:W-:Y:S02]  /*06e0*/  MOV R12, 0x700 ;  /* 0x00000700000c7802 */ /* 0x000fe40000000f00 */
[----:B-----5:R-:W-:Y:S05]  /*06f0*/  CALL.REL.NOINC `($__internal_30_$__cuda_sm3x_div_rn_noftz_f32_slowpath) ;  /* 0x0000035000007944 */ /* 0x020fea0003c00000 */
.L_x_962:
[----:B------:R-:W-:Y:S05]  /*0700*/  BSYNC B1 ;  /* 0x0000000000017941 */ /* 0x000fea0003800000 */
.L_x_961:
[-C--:B0-----:R-:W-:Y:S01]  /*0710*/  FMUL R11, R11, R0.reuse ;  /* 0x000000000b0b7220 */ /* 0x081fe20000400000 */
[-C--:B------:R-:W-:Y:S01]  /*0720*/  FMUL R10, R10, R0.reuse ;  /* 0x000000000a0a7220 */ /* 0x080fe20000400000 */
[----:B------:R-:W-:Y:S02]  /*0730*/  FMUL R9, R9, R0 ;  /* 0x0000000009097220 */ /* 0x000fe40000400000 */
.L_x_960:
[----:B------:R-:W-:Y:S05]  /*0740*/  BSYNC B0 ;  /* 0x0000000000007941 */ /* 0x000fea0003800000 */
.L_x_959:
[C---:B------:R-:W-:Y:S01]  /*0750*/  IMAD R13, R5.reuse, c[0x0][0x2d0], RZ ;  /* 0x0000b400050d7a24 */ /* 0x040fe200078e02ff */
[----:B------:R-:W-:Y:S01]  /*0760*/  MOV R19, c[0x0][0x2d0] ;  /* 0x0000b40000137a02 */ /* 0x000fe20000000f00 */
[----:B------:R-:W-:Y:S01]  /*0770*/  IMAD R15, R5, c[0x0][0x308], RZ ;  /* 0x0000c200050f7a24 */ /* 0x000fe200078e02ff */
[----:B-----5:R-:W-:Y:S01]  /*0780*/  FFMA R7, R10, c[0x0][0x2a4], R7 ;  /* 0x0000a9000a077a23 */ /* 0x020fe20000000007 */
[----:B------:R-:W-:Y:S02]  /*0790*/  IMAD.MOV.U32 R21, RZ, RZ, c[0x0][0x308] ;  /* 0x0000c200ff157624 */ /* 0x000fe400078e00ff */
[----:B------:R-:W-:-:S02]  /*07a0*/  IMAD R5, R4, UR12, R13 ;  /* 0x0000000c04057c24 */ /* 0x000fc4000f8e020d */
[C---:B------:R-:W-:Y:S02]  /*07b0*/  IMAD R17, R4.reuse, UR13, R15 ;  /* 0x0000000d04117c24 */ /* 0x040fe4000f8e020f */
[----:B------:R-:W-:-:S04]  /*07c0*/  IMAD.WIDE.U32 R12, R4, R19, c[0x0][0x2b0] ;  /* 0x0000ac00040c7625 */ /* 0x000fc800078e0013 */
[C---:B------:R-:W-:Y:S01]  /*07d0*/  IMAD.WIDE.U32 R14, R4.reuse, R21, c[0x0][0x2e8] ;  /* 0x0000ba00040e7625 */ /* 0x040fe200078e0015 */
[----:B------:R-:W-:Y:S01]  /*07e0*/  IADD3 R13, R13, R5, RZ ;  /* 0x000000050d0d7210 */ /* 0x000fe20007ffe0ff */
[----:B------:R-:W-:Y:S01]  /*07f0*/  FFMA R5, R9, c[0x0][0x2a4], R6 ;  /* 0x0000a90009057a23 */ /* 0x000fe20000000006 */
[----:B------:R-:W-:Y:S01]  /*0800*/  IADD3 R4, P0, R4, UR6, RZ ;  /* 0x0000000604047c10 */ /* 0x000fe2000ff1e0ff */
[----:B------:R-:W-:Y:S01]  /*0810*/  IMAD.IADD R15, R15, 0x1, R17 ;  /* 0x000000010f0f7824 */ /* 0x000fe200078e0211 */
[----:B------:R-:W-:Y:S01]  /*0820*/  FFMA R17, R11, c[0x0][0x2a4], R8 ;  /* 0x0000a9000b117a23 */ /* 0x000fe20000000008 */
[----:B------:R0:W-:Y:S01]  /*0830*/  STG.E [R12.64+0x4], R7 ;  /* 0x000004070c007986 */ /* 0x0001e2000c10190e */
[----:B------:R-:W-:Y:S02]  /*0840*/  IADD3.X R3, R3, UR4, RZ, P0, !PT ;  /* 0x0000000403037c10 */ /* 0x000fe400087fe4ff */
[----:B------:R-:W-:Y:S01]  /*0850*/  ISETP.GE.U32.AND P0, PT, R4, c[0x0][0x178], PT ;  /* 0x00005e0004007a0c */ /* 0x000fe20003f06070 */
[----:B------:R0:W-:Y:S03]  /*0860*/  STG.E [R12.64], R5 ;  /* 0x000000050c007986 */ /* 0x0001e6000c10190e */
[----:B------:R-:W-:Y:S01]  /*0870*/  ISETP.GE.U32.AND.EX P0, PT, R3, c[0x0][0x17c], PT, P0 ;  /* 0x00005f0003007a0c */ /* 0x000fe20003f06100 */
[----:B------:R0:W-:Y:S04]  /*0880*/  STG.E [R12.64+0x8], R17 ;  /* 0x000008110c007986 */ /* 0x0001e8000c10190e */
[----:B------:R0:W-:Y:S04]  /*0890*/  STG.E [R14.64], R9 ;  /* 0x000000090e007986 */ /* 0x0001e8000c10190e */
[----:B------:R0:W-:Y:S04]  /*08a0*/  STG.E [R14.64+0x4], R10 ;  /* 0x0000040a0e007986 */ /* 0x0001e8000c10190e */
[----:B------:R0:W-:Y:S01]  /*08b0*/  STG.E [R14.64+0x8], R11 ;  /* 0x0000080b0e007986 */ /* 0x0001e2000c10190e */
[----:B------:R-:W-:Y:S05]  /*08c0*/  @!P0 BRA `(.L_x_963) ;  /* 0xfffff90000008947 */ /* 0x000fea000383ffff */
[----:B------:R-:W-:Y:S05]  /*08d0*/  EXIT ;  /* 0x000000000000794d */ /* 0x000fea0003800000 */
        .weak           $__internal_29_$__cuda_sm20_sqrt_rn_f32_slowpath
        .type           $__internal_29_$__cuda_sm20_sqrt_rn_f32_slowpath,@function
        .size           $__internal_29_$__cuda_sm20_sqrt_rn_f32_slowpath,($__internal_30_$__cuda_sm3x_div_rn_noftz_f32_slowpath - $__internal_29_$__cuda_sm20_sqrt_rn_f32_slowpath)
$__internal_29_$__cuda_sm20_sqrt_rn_f32_slowpath:
        /* <DEDUP_REMOVED lines=16> */
[----:B------:R-:W-:Y:S01]  /*09e0*/  @P0 FFMA R14, R15, R2, R12 ;  /* 0x000000020f0e0223 */ /* 0x000fe2000000000c */
[----:B------:R-:W-:-:S03]  /*09f0*/  @!P0 IMAD.MOV.U32 R2, RZ, RZ, R0 ;  /* 0x000000ffff028224 */ /* 0x000fc600078e0000 */
[----:B------:R-:W-:-:S04]  /*0a00*/  @P0 FFMA R13, R14, R13, R15 ;  /* 0x0000000d0e0d0223 */ /* 0x000fc8000000000f */
[----:B------:R-:W-:Y:S01]  /*0a10*/  @P0 FMUL.FTZ R2, R13, 2.3283064365386962891e-10 ;  /* 0x2f8000000d020820 */ /* 0x000fe20000410000 */
.L_x_964:
[----:B------:R-:W-:Y:S01]  /*0a20*/  MOV R12, R16 ;  /* 0x00000010000c7202 */ /* 0x000fe20000000f00 */
[----:B------:R-:W-:-:S04]  /*0a30*/  IMAD.MOV.U32 R13, RZ, RZ, 0x0 ;  /* 0x00000000ff0d7424 */ /* 0x000fc800078e00ff */
[----:B------:R-:W-:Y:S05]  /*0a40*/  RET.REL.NODEC R12 `(my_integrate_particles_cuda_kernel_forward) ;  /* 0xfffff5b00c007950 */ /* 0x000fea0003c3ffff */
        .weak           $__internal_30_$__cuda_sm3x_div_rn_noftz_f32_slowpath
        .type           $__internal_30_$__cuda_sm3x_div_rn_noftz_f32_slowpath,@function
        .size           $__internal_30_$__cuda_sm3x_div_rn_noftz_f32_slowpath,(.L_x_1200 - $__internal_30_$__cuda_sm3x_div_rn_noftz_f32_slowpath)
$__internal_30_$__cuda_sm3x_div_rn_noftz_f32_slowpath:
[----:B------:R-:W-:Y:S01]  /*0a50*/  SHF.R.U32.HI R13, RZ, 0x17, R0 ;  /* 0x00000017ff0d7819 */ /* 0x000fe20000011600 */
[----:B------:R-:W-:Y:S01]  /*0a60*/  BSSY B2, `(.L_x_965) ;  /* 0x0000064000027945 */ /* 0x000fe20003800000 */
[----:B------:R-:W-:Y:S01]  /*0a70*/  MOV R2, c[0x0][0x2a8] ;  /* 0x0000aa0000027a02 */ /* 0x000fe20000000f00 */
[----:B------:R-:W-:Y:S01]  /*0a80*/  IMAD.MOV.U32 R14, RZ, RZ, c[0x0][0x2a8] ;  /* 0x0000aa00ff0e7624 */ /* 0x000fe200078e00ff */
[----:B------:R-:W-:Y:S02]  /*0a90*/  LOP3.LUT R16, R13, 0xff, RZ, 0xc0, !PT ;  /* 0x000000ff0d107812 */ /* 0x000fe400078ec0ff */
[----:B------:R-:W-:Y:S02]  /*0aa0*/  SHF.R.U32.HI R13, RZ, 0x17, R2 ;  /* 0x00000017ff0d7819 */ /* 0x000fe40000011602 */
[----:B------:R-:W-:Y:S02]  /*0ab0*/  IADD3 R18, R16, -0x1, RZ ;  /* 0xffffffff10127810 */ /* 0x000fe40007ffe0ff */
[----:B------:R-:W-:-:S02]  /*0ac0*/  LOP3.LUT R13, R13, 0xff, RZ, 0xc0, !PT ;  /* 0x000000ff0d0d7812 */ /* 0x000fc400078ec0ff */
[----:B------:R-:W-:Y:S02]  /*0ad0*/  ISETP.GT.U32.AND P0, PT, R18, 0xfd, PT ;  /* 0x000000fd1200780c */ /* 0x000fe40003f04070 */
[----:B------:R-:W-:-:S04]  /*0ae0*/  IADD3 R17, R13, -0x1, RZ ;  /* 0xffffffff0d117810 */ /* 0x000fc80007ffe0ff */
        /* <DEDUP_REMOVED lines=26> */
.L_x_966:
[----:B------:R-:W-:Y:S01]  /*0c90*/  LEA R17, R16, 0xc0800000, 0x17 ;  /* 0xc080000010117811 */ /* 0x000fe200078eb8ff */
[----:B------:R-:W-:Y:S01]  /*0ca0*/  BSSY B3, `(.L_x_971) ;  /* 0x0000036000037945 */ /* 0x000fe20003800000 */
[----:B------:R-:W-:-:S03]  /*0cb0*/  IADD3 R13, R13, -0x7f, RZ ;  /* 0xffffff810d0d7810 */ /* 0x000fc60007ffe0ff */
[----:B------:R-:W-:Y:S02]  /*0cc0*/  IMAD.IADD R17, R0, 0x1, -R17 ;  /* 0x0000000100117824 */ /* 0x000fe400078e0a11 */
[C---:B------:R-:W-:Y:S01]  /*0cd0*/  IMAD R0, R13.reuse, -0x800000, R14 ;  /* 0xff8000000d007824 */ /* 0x040fe200078e020e */
[----:B------:R-:W-:Y:S01]  /*0ce0*/  IADD3 R14, R13, 0x7f, -R16 ;  /* 0x0000007f0d0e7810 */ /* 0x000fe20007ffe810 */
[----:B------:R-:W0:Y:S01]  /*0cf0*/  MUFU.RCP R2, R17 ;  /* 0x0000001100027308 */ /* 0x000e220000001000 */
[----:B------:R-:W-:Y:S02]  /*0d00*/  FADD.FTZ R19, -R17, -RZ ;  /* 0x800000ff11137221 */ /* 0x000fe40000010100 */
[----:B------:R-:W-:Y:S02]  /*0d10*/  IADD3 R15, R14, R15, RZ ;  /* 0x0000000f0e0f7210 */ /* 0x000fe40007ffe0ff */
        /* <DEDUP_REMOVED lines=38> */
[----:B------:R-:W-:-:S05]  /*0f80*/  LOP3.LUT R2, R2, R13, RZ, 0xc0, !PT ;  /* 0x0000000d02027212 */ /* 0x000fca00078ec0ff */
[----:B------:R-:W-:-:S05]  /*0f90*/  IMAD.IADD R15, R15, 0x1, R2 ;  /* 0x000000010f0f7824 */ /* 0x000fca00078e0202 */
[----:B------:R-:W-:Y:S01]  /*0fa0*/  LOP3.LUT R0, R15, R0, RZ, 0xfc, !PT ;  /* 0x000000000f007212 */ /* 0x000fe200078efcff */
[----:B------:R-:W-:Y:S05]  /*0fb0*/  BRA `(.L_x_974) ;  /* 0x0000004000007947 */ /* 0x000fea0003800000 */
.L_x_973:
[----:B------:R-:W-:-:S04]  /*0fc0*/  LOP3.LUT R0, R0, 0x80000000, RZ, 0xc0, !PT ;  /* 0x8000000000007812 */ /* 0x000fc800078ec0ff */
[----:B------:R-:W-:Y:S01]  /*0fd0*/  LOP3.LUT R0, R0, 0x7f800000, RZ, 0xfc, !PT ;  /* 0x7f80000000007812 */ /* 0x000fe200078efcff */
[----:B------:R-:W-:Y:S05]  /*0fe0*/  BRA `(.L_x_974) ;  /* 0x0000001000007947 */ /* 0x000fea0003800000 */
.L_x_972:
[----:B------:R-:W-:Y:S02]  /*0ff0*/  LEA R0, R15, R0, 0x17 ;  /* 0x000000000f007211 */ /* 0x000fe400078eb8ff */
.L_x_974:
[----:B------:R-:W-:Y:S05]  /*1000*/  BSYNC B3 ;  /* 0x0000000000037941 */ /* 0x000fea0003800000 */
.L_x_971:
[----:B------:R-:W-:Y:S05]  /*1010*/  BRA `(.L_x_975) ;  /* 0x0000008000007947 */ /* 0x000fea0003800000 */
.L_x_970:
[----:B------:R-:W-:-:S04]  /*1020*/  LOP3.LUT R0, R0, 0x80000000, R14, 0x48, !PT ;  /* 0x8000000000007812 */ /* 0x000fc800078e480e */
[----:B------:R-:W-:Y:S01]  /*1030*/  LOP3.LUT R0, R0, 0x7f800000, RZ, 0xfc, !PT ;  /* 0x7f80000000007812 */ /* 0x000fe200078efcff */
[----:B------:R-:W-:Y:S05]  /*1040*/  BRA `(.L_x_975) ;  /* 0x0000005000007947 */ /* 0x000fea0003800000 */
.L_x_969:
[----:B------:R-:W-:Y:S01]  /*1050*/  LOP3.LUT R0, R0, 0x80000000, R14, 0x48, !PT ;  /* 0x8000000000007812 */ /* 0x000fe200078e480e */
[----:B------:R-:W-:Y:S05]  /*1060*/  BRA `(.L_x_975) ;  /* 0x0000003000007947 */ /* 0x000fea0003800000 */
.L_x_968:
[----:B------:R-:W0:Y:S01]  /*1070*/  MUFU.RSQ R0, -QNAN ;  /* 0xffc0000000007908 */ /* 0x000e220000001400 */
[----:B------:R-:W-:Y:S05]  /*1080*/  BRA `(.L_x_975) ;  /* 0x0000001000007947 */ /* 0x000fea0003800000 */
.L_x_967:
[----:B------:R-:W-:Y:S02]  /*1090*/  FADD.FTZ R0, R0, c[0x0][0x2a8] ;  /* 0x0000aa0000007621 */ /* 0x000fe40000010000 */
.L_x_975:
[----:B------:R-:W-:Y:S05]  /*10a0*/  BSYNC B2 ;  /* 0x0000000000027941 */ /* 0x000fea0003800000 */
.L_x_965:
[----:B------:R-:W-:-:S04]  /*10b0*/  IMAD.MOV.U32 R13, RZ, RZ, 0x0 ;  /* 0x00000000ff0d7424 */ /* 0x000fc800078e00ff */
[----:B------:R-:W-:Y:S05]  /*10c0*/  RET.REL.NODEC R12 `(my_integrate_particles_cuda_kernel_forward) ;  /* 0xffffef300c007950 */ /* 0x000fea0003c3ffff */
.L_x_976:
        /* <DEDUP_REMOVED lines=11> */
.L_x_1200:


//--------------------- .text.swellParticlesStage2_cuda_kernel_backward --------------------------
	.section	.text.swellParticlesStage2_cuda_kernel_backward,"ax",@progbits
	.sectioninfo	@"SHI_REGISTERS=16"
	.align	128
        .global         swellParticlesStage2_cuda_kernel_backward
        .type           swellParticlesStage2_cuda_kernel_backward,@function
        .size           swellParticlesStage2_cuda_kernel_backward,(.L_x_1221 - swellParticlesStage2_cuda_kernel_backward)
        .other          swellParticlesStage2_cuda_kernel_backward,@"STO_CUDA_ENTRY STV_DEFAULT"
swellParticlesStage2_cuda_kernel_backward:
.text.swellParticlesStage2_cuda_kernel_backward:
        /* <DEDUP_REMOVED lines=8> */
[----:B------:R-:W-:Y:S01]  /*0080*/  ISETP.NE.U32.AND P0, PT, RZ, c[0x0][0x2a8], PT ;  /* 0x0000aa00ff007a0c */ /* 0x000fe20003f05070 */
[----:B------:R-:W-:Y:S01]  /*0090*/  ULDC UR6, c[0x0][0x0] ;  /* 0x0000000000067ab9 */ /* 0x000fe20000000800 */
[----:B------:R-:W-:Y:S01]  /*00a0*/  IMAD.MOV.U32 R0, RZ, RZ, R2 ;  /* 0x000000ffff007224 */ /* 0x000fe200078e0002 */
[----:B------:R-:W-:Y:S01]  /*00b0*/  ULDC UR7, c[0x0][0xc] ;  /* 0x0000030000077ab9 */ /* 0x000fe20000000800 */
[----:B------:R-:W-:Y:S01]  /*00c0*/  ISETP.NE.AND.EX P0, PT, RZ, c[0x0][0x2ac], PT, P0 ;  /* 0x0000ab00ff007a0c */ /* 0x000fe20003f05300 */
[----:B------:R-:W-:Y:S02]  /*00d0*/  UIMAD.WIDE.U32 UR6, UR6, UR7, URZ ;  /* 0x00000007060672a5 */ /* 0x000fe4000f8e003f */
[----:B------:R-:W-:Y:S02]  /*00e0*/  ULDC UR5, c[0x0][0x1a0] ;  /* 0x0000680000057ab9 */ /* 0x000fe40000000800 */
[----:B------:R-:W-:Y:S02]  /*00f0*/  ULDC UR8, c[0x0][0x210] ;  /* 0x0000840000087ab9 */ /* 0x000fe40000000800 */
[----:B------:R-:W-:-:S02]  /*0100*/  UMOV UR4, URZ ;  /* 0x0000003f00047c82 */ /* 0x000fc40008000000 */
[----:B------:R-:W-:Y:S02]  /*0110*/  USHF.R.S32.HI UR5, URZ, 0x1f, UR5 ;  /* 0x0000001f3f057899 */ /* 0x000fe40008011405 */
[----:B------:R-:W-:Y:S02]  /*0120*/  USHF.R.S32.HI UR8, URZ, 0x1f, UR8 ;  /* 0x0000001f3f087899 */ /* 0x000fe40008011408 */
[----:B------:R-:W-:Y:S02]  /*0130*/  UIADD3 UR9, UR7, UR4, URZ ;  /* 0x0000000407097290 */ /* 0x000fe4000fffe03f */
[----:B------:R-:W-:Y:S01]  /*0140*/  ULDC.64 UR10, c[0x0][0x118] ;  /* 0x00004600000a7ab9 */ /* 0x000fe20000000a00 */
[----:B------:R-:W-:Y:S05]  /*0150*/  @!P0 BRA `(.L_x_977) ;  /* 0x0000029000008947 */ /* 0x000fea0003800000 */
[----:B------:R-:W-:Y:S02]  /*0160*/  ULDC UR4, c[0x0][0x2c8] ;  /* 0x0000b20000047ab9 */ /* 0x000fe40000000800 */
[----:B------:R-:W-:Y:S02]  /*0170*/  USHF.R.S32.HI UR4, URZ, 0x1f, UR4 ;  /* 0x0000001f3f047899 */ /* 0x000fe40008011404 */
.L_x_980:
[----:B------:R-:W-:Y:S01]  /*0180*/  SHF.R.S32.HI R2, RZ, 0x1f, R0 ;  /* 0x0000001fff027819 */ /* 0x000fe20000011400 */
[----:B------:R-:W-:Y:S01]  /*0190*/  IMAD.MOV.U32 R13, RZ, RZ, c[0x0][0x1a0] ;  /* 0x00006800ff0d7624 */ /* 0x000fe200078e00ff */
[----:B0-----:R-:W-:-:S03]  /*01a0*/  MOV R7, c[0x0][0x210] ;  /* 0x0000840000077a02 */ /* 0x001fc60000000f00 */
[C---:B------:R-:W-:Y:S02]  /*01b0*/  IMAD R5, R2.reuse, c[0x0][0x210], RZ ;  /* 0x0000840002057a24 */ /* 0x040fe400078e02ff */
[----:B------:R-:W-:Y:S02]  /*01c0*/  IMAD R9, R2, c[0x0][0x1a0], RZ ;  /* 0x0000680002097a24 */ /* 0x000fe400078e02ff */
[----:B------:R-:W-:-:S04]  /*01d0*/  IMAD.WIDE.U32 R6, R0, R7, c[0x0][0x1f0] ;  /* 0x00007c0000067625 */ /* 0x000fc800078e0007 */
[C---:B------:R-:W-:Y:S02]  /*01e0*/  IMAD R11, R0.reuse, UR8, R5 ;  /* 0x00000008000b7c24 */ /* 0x040fe4000f8e0205 */
[----:B------:R-:W-:-:S04]  /*01f0*/  IMAD.WIDE.U32 R4, R0, R13, c[0x0][0x180] ;  /* 0x0000600000047625 */ /* 0x000fc800078e000d */
[----:B------:R-:W-:Y:S02]  /*0200*/  IMAD R9, R0, UR5, R9 ;  /* 0x0000000500097c24 */ /* 0x000fe4000f8e0209 */
[----:B------:R-:W-:-:S03]  /*0210*/  IMAD.IADD R7, R7, 0x1, R11 ;  /* 0x0000000107077824 */ /* 0x000fc600078e020b */
[----:B------:R-:W-:Y:S02]  /*0220*/  IADD3 R5, R5, R9, RZ ;  /* 0x0000000905057210 */ /* 0x000fe40007ffe0ff */
[----:B------:R-:W2:Y:S04]  /*0230*/  LDG.E R6, [R6.64] ;  /* 0x0000000a06067981 */ /* 0x000ea8000c1e1900 */
[----:B------:R-:W3:Y:S01]  /*0240*/  LDG.E R4, [R4.64] ;  /* 0x0000000a04047981 */ /* 0x000ee2000c1e1900 */
[----:B------:R-:W-:Y:S01]  /*0250*/  IMAD.MOV.U32 R9, RZ, RZ, c[0x0][0x2c8] ;  /* 0x0000b200ff097624 */ /* 0x000fe200078e00ff */
[----:B------:R-:W-:Y:S01]  /*0260*/  YIELD ;  /* 0x0000000000007946 */ /* 0x000fe20003800000 */
[----:B------:R-:W-:Y:S01]  /*0270*/  IMAD R11, R2, c[0x0][0x2c8], RZ ;  /* 0x0000b200020b7a24 */ /* 0x000fe200078e02ff */
[----:B------:R-:W-:Y:S01]  /*0280*/  BSSY B0, `(.L_x_978) ;  /* 0x000000f000007945 */ /* 0x000fe20003800000 */
[----:B------:R-:W-:-:S04]  /*0290*/  IMAD.WIDE.U32 R8, R0, R9, c[0x0][0x2a8] ;  /* 0x0000aa0000087625 */ /* 0x000fc800078e0009 */
[----:B------:R-:W-:-:S04]  /*02a0*/  IMAD R11, R0, UR4, R11 ;  /* 0x00000004000b7c24 */ /* 0x000fc8000f8e020b */
[----:B------:R-:W-:Y:S01]  /*02b0*/  IMAD.IADD R9, R9, 0x1, R11 ;  /* 0x0000000109097824 */ /* 0x000fe200078e020b */
[----:B--2---:R-:W-:-:S04]  /*02c0*/  FSETP.GEU.AND P0, PT, R6, c[0x0][0x230], PT ;  /* 0x00008c0006007a0b */ /* 0x004fc80003f0e000 */
[----:B---3--:R-:W-:-:S13]  /*02d0*/  ISETP.EQ.AND P0, PT, R4, 0x1, !P0 ;  /* 0x000000010400780c */ /* 0x008fda0004702270 */
[----:B------:R-:W-:Y:S05]  /*02e0*/  @!P0 BRA `(.L_x_979) ;  /* 0x0000008000008947 */ /* 0x000fea0003800000 */
[----:B------:R-:W-:Y:S01]  /*02f0*/  MOV R5, c[0x0][0x2c8] ;  /* 0x0000b20000057a02 */ /* 0x000fe20000000f00 */
[----:B------:R-:W-:-:S04]  /*0300*/  IMAD R2, R2, c[0x0][0x2c8], RZ ;  /* 0x0000b20002027a24 */ /* 0x000fc800078e02ff */
[C---:B------:R-:W-:Y:S02]  /*0310*/  IMAD R7, R0.reuse, UR4, R2 ;  /* 0x0000000400077c24 */ /* 0x040fe4000f8e0202 */
[----:B------:R-:W-:-:S04]  /*0320*/  IMAD.WIDE.U32 R4, R0, R5, c[0x0][0x2a8] ;  /* 0x0000aa0000047625 */ /* 0x000fc800078e0005 */
[----:B------:R-:W-:-:S05]  /*0330*/  IMAD.IADD R5, R5, 0x1, R7 ;  /* 0x0000000105057824 */ /* 0x000fca00078e0207 */
[----:B------:R-:W2:Y:S02]  /*0340*/  LDG.E R2, [R4.64] ;  /* 0x0000000a04027981 */ /* 0x000ea4000c1e1900 */
[----:B--2---:R-:W-:-:S05]  /*0350*/  FADD R7, RZ, R2 ;  /* 0x00000002ff077221 */ /* 0x004fca0000000000 */
[----:B------:R0:W-:Y:S02]  /*0360*/  RED.E.ADD.F32.FTZ.RN.STRONG.GPU [R4.64], R7 ;  /* 0x000000070400798e */ /* 0x0001e4000c10e78a */
.L_x_979:
[----:B------:R-:W-:Y:S05]  /*0370*/  BSYNC B0 ;  /* 0x0000000000007941 */ /* 0x000fea0003800000 */
.L_x_978:
[----:B------:R-:W-:Y:S01]  /*0380*/  IADD3 R0, P0, R0, UR6, RZ ;  /* 0x0000000600007c10 */ /* 0x000fe2000ff1e0ff */
[----:B------:R1:W-:Y:S03]  /*0390*/  RED.E.ADD.F32.FTZ.RN.STRONG.GPU [R8.64], RZ ;  /* 0x000000ff0800798e */ /* 0x0003e6000c10e78a */
[----:B------:R-:W-:Y:S02]  /*03a0*/  IADD3.X R3, R3, UR9, RZ, P0, !PT ;  /* 0x0000000903037c10 */ /* 0x000fe400087fe4ff */
[----:B------:R-:W-:-:S04]  /*03b0*/  ISETP.GE.U32.AND P0, PT, R0, c[0x0][0x178], PT ;  /* 0x00005e0000007a0c */ /* 0x000fc80003f06070 */
[----:B------:R-:W-:-:S13]  /*03c0*/  ISETP.GE.U32.AND.EX P0, PT, R3, c[0x0][0x17c], PT, P0 ;  /* 0x00005f0003007a0c */ /* 0x000fda0003f06100 */
[----:B-1----:R-:W-:Y:S05]  /*03d0*/  @!P0 BRA `(.L_x_980) ;  /* 0xfffffda000008947 */ /* 0x002fea000383ffff */
[----:B------:R-:W-:Y:S05]  /*03e0*/  EXIT ;  /* 0x000000000000794d */ /* 0x000fea0003800000 */
.L_x_977:
[----:B------:R-:W-:Y:S01]  /*03f0*/  SHF.R.S32.HI R2, RZ, 0x1f, R0 ;  /* 0x0000001fff027819 */ /* 0x000fe20000011400 */
[----:B-1----:R-:W-:-:S04]  /*0400*/  IMAD.WIDE.U32 R4, R0, c[0x0][0x210], RZ ;  /* 0x0000840000047a25 */ /* 0x002fc800078e00ff */
[----:B0-----:R-:W-:Y:S01]  /*0410*/  IMAD R7, R2, c[0x0][0x210], RZ ;  /* 0x0000840002077a24 */ /* 0x001fe200078e02ff */
[----:B------:R-:W-:Y:S01]  /*0420*/  IADD3 R8, P0, R4, c[0x0][0x1f0], RZ ;  /* 0x00007c0004087a10 */ /* 0x000fe20007f1e0ff */
[----:B------:R-:W-:Y:S02]  /*0430*/  IMAD.MOV.U32 R11, RZ, RZ, c[0x0][0x1a0] ;  /* 0x00006800ff0b7624 */ /* 0x000fe400078e00ff */
[----:B------:R-:W-:Y:S02]  /*0440*/  IMAD R7, R0, UR8, R7 ;  /* 0x0000000800077c24 */ /* 0x000fe4000f8e0207 */
[----:B------:R-:W-:-:S03]  /*0450*/  IMAD R9, R2, c[0x0][0x1a0], RZ ;  /* 0x0000680002097a24 */ /* 0x000fc600078e02ff */
[----:B------:R-:W-:Y:S01]  /*0460*/  IADD3 R10, R5, R7, RZ ;  /* 0x00000007050a7210 */ /* 0x000fe20007ffe0ff */
[----:B------:R-:W-:-:S04]  /*0470*/  IMAD.WIDE.U32 R6, R11, R0, c[0x0][0x180] ;  /* 0x000060000b067625 */ /* 0x000fc800078e0000 */
[----:B------:R-:W-:Y:S01]  /*0480*/  IMAD R11, R0, UR5, R9 ;  /* 0x00000005000b7c24 */ /* 0x000fe2000f8e0209 */
[----:B------:R-:W-:-:S03]  /*0490*/  IADD3.X R9, R10, c[0x0][0x1f4], RZ, P0, !PT ;  /* 0x00007d000a097a10 */ /* 0x000fc600007fe4ff */
[----:B------:R-:W-:Y:S02]  /*04a0*/  IMAD.IADD R7, R7, 0x1, R11 ;  /* 0x0000000107077824 */ /* 0x000fe400078e020b */
[----:B------:R-:W2:Y:S04]  /*04b0*/  LDG.E R8, [R8.64] ;  /* 0x0000000a08087981 */ /* 0x000ea8000c1e1900 */
[----:B------:R-:W3:Y:S01]  /*04c0*/  LDG.E R6, [R6.64] ;  /* 0x0000000a06067981 */ /* 0x000ee2000c1e1900 */
[----:B------:R-:W-:Y:S01]  /*04d0*/  IADD3 R0, P0, R0, UR6, RZ ;  /* 0x0000000600007c10 */ /* 0x000fe2000ff1e0ff */
[----:B------:R-:W-:Y:S01]  /*04e0*/  YIELD ;  /* 0x0000000000007946 */ /* 0x000fe20003800000 */
[----:B------:R-:W-:Y:S02]  /*04f0*/  BSSY B0, `(.L_x_981) ;  /* 0x000001a000007945 */ /* 0x000fe40003800000 */
[----:B------:R-:W-:-:S02]  /*0500*/  IADD3.X R3, R3, UR9, RZ, P0, !PT ;  /* 0x0000000903037c10 */ /* 0x000fc400087fe4ff */
[----:B------:R-:W-:-:S04]  /*0510*/  ISETP.GE.U32.AND P0, PT, R0, c[0x0][0x178], PT ;  /* 0x00005e0000007a0c */ /* 0x000fc80003f06070 */
[----:B------:R-:W-:Y:S02]  /*0520*/  ISETP.GE.U32.AND.EX P0, PT, R3, c[0x0][0x17c], PT, P0 ;  /* 0x00005f0003007a0c */ /* 0x000fe40003f06100 */
[----:B--2---:R-:W-:-:S04]  /*0530*/  FSETP.GEU.AND P1, PT, R8, c[0x0][0x230], PT ;  /* 0x00008c0008007a0b */ /* 0x004fc80003f2e000 */
[----:B---3--:R-:W-:-:S13]  /*0540*/  ISETP.NE.OR P1, PT, R6, 0x1, P1 ;  /* 0x000000010600780c */ /* 0x008fda0000f25670 */
[----:B------:R-:W-:Y:S05]  /*0550*/  @P1 BRA `(.L_x_982) ;  /* 0x000000d000001947 */ /* 0x000fea0003800000 */
[----:B------:R-:W-:Y:S02]  /*0560*/  ISETP.NE.U32.AND P1, PT, RZ, c[0x0][0x1f8], PT ;  /* 0x00007e00ff007a0c */ /* 0x000fe40003f25070 */
[----:B------:R-:W-:Y:S02]  /*0570*/  MOV R2, RZ ;  /* 0x000000ff00027202 */ /* 0x000fe40000000f00 */
[----:B------:R-:W-:-:S13]  /*0580*/  ISETP.NE.AND.EX P1, PT, RZ, c[0x0][0x1fc], PT, P1 ;  /* 0x00007f00ff007a0c */ /* 0x000fda0003f25310 */
[----:B------:R-:W-:Y:S05]  /*0590*/  @!P1 BRA `(.L_x_983) ;  /* 0x0000004000009947 */ /* 0x000fea0003800000 */
[----:B------:R-:W-:-:S04]  /*05a0*/  IADD3 R6, P2, R4, c[0x0][0x1f8], RZ ;  /* 0x00007e0004067a10 */ /* 0x000fc80007f5e0ff */
[----:B------:R-:W-:-:S05]  /*05b0*/  IADD3.X R7, R10, c[0x0][0x1fc], RZ, P2, !PT ;  /* 0x00007f000a077a10 */ /* 0x000fca00017fe4ff */
[----:B------:R-:W2:Y:S02]  /*05c0*/  LDG.E R6, [R6.64] ;  /* 0x0000000a06067981 */ /* 0x000ea4000c1e1900 */
[----:B--2---:R-:W-:Y:S02]  /*05d0*/  FADD R2, RZ, R6 ;  /* 0x00000006ff027221 */ /* 0x004fe40000000000 */
.L_x_983:
[----:B------:R-:W-:Y:S05]  /*05e0*/  @!P1 BRA `(.L_x_984) ;  /* 0x000000a000009947 */ /* 0x000fea0003800000 */
[----:B------:R-:W-:Y:S01]  /*05f0*/  IADD3 R6, P1, R4, c[0x0][0x1f8], RZ ;  /* 0x00007e0004067a10 */ /* 0x000fe20007f3e0ff */
[----:B------:R-:W-:-:S03]  /*0600*/  FADD R9, RZ, R2 ;  /* 0x00000002ff097221 */ /* 0x000fc60000000000 */
[----:B------:R-:W-:-:S05]  /*0610*/  IADD3.X R7, R10, c[0x0][0x1fc], RZ, P1, !PT ;  /* 0x00007f000a077a10 */ /* 0x000fca0000ffe4ff */
[----:B------:R0:W-:Y:S04]  /*0620*/  RED.E.ADD.F32.FTZ.RN.STRONG.GPU [R6.64], R9 ;  /* 0x000000090600798e */ /* 0x0001e8000c10e78a */
.L_x_982:
[----:B------:R-:W-:-:S04]  /*0630*/  ISETP.NE.U32.AND P1, PT, RZ, c[0x0][0x1f8], PT ;  /* 0x00007e00ff007a0c */ /* 0x000fc80003f25070 */
[----:B------:R-:W-:-:S13]  /*0640*/  ISETP.NE.AND.EX P1, PT, RZ, c[0x0][0x1fc], PT, P1 ;  /* 0x00007f00ff007a0c */ /* 0x000fda0003f25310 */
[----:B------:R-:W-:Y:S05]  /*0650*/  @!P1 BRA `(.L_x_984) ;  /* 0x0000003000009947 */ /* 0x000fea0003800000 */
[----:B------:R-:W-:-:S04]  /*0660*/  IADD3 R4, P1, R4, c[0x0][0x1f8], RZ ;  /* 0x00007e0004047a10 */ /* 0x000fc80007f3e0ff */
[----:B------:R-:W-:-:S05]  /*0670*/  IADD3.X R5, R10, c[0x0][0x1fc], RZ, P1, !PT ;  /* 0x00007f000a057a10 */ /* 0x000fca0000ffe4ff */
[----:B------:R1:W-:Y:S04]  /*0680*/  RED.E.ADD.F32.FTZ.RN.STRONG.GPU [R4.64], RZ ;  /* 0x000000ff0400798e */ /* 0x0003e8000c10e78a */
.L_x_984:
[----:B------:R-:W-:Y:S05]  /*0690*/  BSYNC B0 ;  /* 0x0000000000007941 */ /* 0x000fea0003800000 */
.L_x_981:
[----:B------:R-:W-:Y:S05]  /*06a0*/  @!P0 BRA `(.L_x_977) ;  /* 0xfffffd4000008947 */ /* 0x000fea000383ffff */
[----:B------:R-:W-:Y:S05]  /*06b0*/  EXIT ;  /* 0x000000000000794d */ /* 0x000fea0003800000 */
.L_x_985:
        /* <DEDUP_REMOVED lines=12> */
.L_x_1221:


//--------------------- .text.swellParticlesStage2_cuda_kernel_forward --------------------------
	.section	.text.swellParticlesStage2_cuda_kernel_forward,"ax",@progbits
	.sectioninfo	@"SHI_REGISTERS=17"
	.align	128
        .global         swellParticlesStage2_cuda_kernel_forward
        .type           swellParticlesStage2_cuda_kernel_forward,@function
        .size           swellParticlesStage2_cuda_kernel_forward,(.L_x_1201 - swellParticlesStage2_cuda_kernel_forward)
        .other          swellParticlesStage2_cuda_kernel_forward,@"STO_CUDA_ENTRY STV_DEFAULT"
swellParticlesStage2_cuda_kernel_forward:
.text.swellParticlesStage2_cuda_kernel_forward:
        /* <DEDUP_REMOVED lines=8> */
[----:B------:R-:W0:Y:S01]  /*0080*/  MUFU.RCP R0, c[0x0][0x22c] ;  /* 0x00008b0000007b08 */ /* 0x000e220000001000 */
[----:B------:R-:W-:Y:S01]  /*0090*/  ULDC UR4, c[0x0][0x230] ;  /* 0x00008c0000047ab9 */ /* 0x000fe20000000800 */
[----:B------:R-:W-:Y:S02]  /*00a0*/  IMAD.MOV.U32 R4, RZ, RZ, c[0x0][0x22c] ;  /* 0x00008b00ff047624 */ /* 0x000fe400078e00ff */
[----:B------:R-:W-:-:S04]  /*00b0*/  IMAD.U32 R6, RZ, RZ, UR4 ;  /* 0x00000004ff067e24 */ /* 0x000fc8000f8e00ff */
[----:B------:R-:W1:Y:S01]  /*00c0*/  FCHK P0, R6, c[0x0][0x22c] ;  /* 0x00008b0006007b02 */ /* 0x000e620000000000 */
[----:B0-----:R-:W-:-:S04]  /*00d0*/  FFMA R5, R0, -R4, 1 ;  /* 0x3f80000000057423 */ /* 0x001fc80000000804 */
[----:B------:R-:W-:Y:S01]  /*00e0*/  FFMA R0, R0, R5, R0 ;  /* 0x0000000500007223 */ /* 0x000fe20000000000 */
[----:B------:R-:W-:-:S03]  /*00f0*/  IMAD.MOV.U32 R5, RZ, RZ, R3 ;  /* 0x000000ffff057224 */ /* 0x000fc600078e0003 */
[----:B------:R-:W-:-:S04]  /*0100*/  FFMA R7, R0, c[0x0][0x230], RZ ;  /* 0x00008c0000077a23 */ /* 0x000fc800000000ff */
[----:B------:R-:W-:-:S04]  /*0110*/  FFMA R4, R7, -R4, c[0x0][0x230] ;  /* 0x00008c0007047623 */ /* 0x000fc80000000804 */
[----:B------:R-:W-:Y:S01]  /*0120*/  FFMA R7, R0, R4, R7 ;  /* 0x0000000400077223 */ /* 0x000fe20000000007 */
[----:B-1----:R-:W-:Y:S05]  /*0130*/  @!P0 BRA `(.L_x_986) ;  /* 0x0000005000008947 */ /* 0x002fea0003800000 */
[----:B------:R-:W-:Y:S01]  /*0140*/  IMAD.MOV.U32 R0, RZ, RZ, c[0x0][0x230] ;  /* 0x00008c00ff007624 */ /* 0x000fe200078e00ff */
[----:B------:R-:W-:Y:S01]  /*0150*/  MOV R4, 0x180 ;  /* 0x0000018000047802 */ /* 0x000fe20000000f00 */
[----:B------:R-:W-:Y:S02]  /*0160*/  IMAD.MOV.U32 R3, RZ, RZ, c[0x0][0x22c] ;  /* 0x00008b00ff037624 */ /* 0x000fe400078e00ff */
[----:B------:R-:W-:Y:S05]  /*0170*/  CALL.REL.NOINC `($__internal_31_$__cuda_sm3x_div_rn_noftz_f32_slowpath) ;  /* 0x0000030000007944 */ /* 0x000fea0003c00000 */
[----:B------:R-:W-:-:S03]  /*0180*/  IMAD.MOV.U32 R7, RZ, RZ, R0 ;  /* 0x000000ffff077224 */ /* 0x000fc600078e0000 */
.L_x_986:
[----:B------:R-:W-:Y:S01]  /*0190*/  IMAD.MOV.U32 R3, RZ, RZ, 0x3d23d70a ;  /* 0x3d23d70aff037424 */ /* 0x000fe200078e00ff */
[----:B------:R-:W0:Y:S01]  /*01a0*/  FCHK P0, R7, 25 ;  /* 0x41c8000007007902 */ /* 0x000e220000000000 */
[----:B------:R-:W-:-:S04]  /*01b0*/  IMAD.MOV.U32 R0, RZ, RZ, 0x41c80000 ;  /* 0x41c80000ff007424 */ /* 0x000fc800078e00ff */
[----:B------:R-:W-:-:S04]  /*01c0*/  FFMA R0, R3, -R0, 1 ;  /* 0x3f80000003007423 */ /* 0x000fc80000000800 */
[----:B------:R-:W-:-:S04]  /*01d0*/  FFMA R0, R0, R3, 0.039999999105930328369 ;  /* 0x3d23d70a00007423 */ /* 0x000fc80000000003 */
[----:B------:R-:W-:-:S04]  /*01e0*/  FFMA R4, R0, R7, RZ ;  /* 0x0000000700047223 */ /* 0x000fc800000000ff */
[----:B------:R-:W-:-:S04]  /*01f0*/  FFMA R3, R4, -25, R7 ;  /* 0xc1c8000004037823 */ /* 0x000fc80000000007 */
[----:B------:R-:W-:Y:S01]  /*0200*/  FFMA R0, R0, R3, R4 ;  /* 0x0000000300007223 */ /* 0x000fe20000000004 */
[----:B0-----:R-:W-:Y:S05]  /*0210*/  @!P0 BRA `(.L_x_987) ;  /* 0x0000004000008947 */ /* 0x001fea0003800000 */
[----:B------:R-:W-:Y:S01]  /*0220*/  IMAD.MOV.U32 R0, RZ, RZ, R7 ;  /* 0x000000ffff007224 */ /* 0x000fe200078e0007 */
[----:B------:R-:W-:Y:S01]  /*0230*/  MOV R4, 0x260 ;  /* 0x0000026000047802 */ /* 0x000fe20000000f00 */
[----:B------:R-:W-:Y:S02]  /*0240*/  IMAD.MOV.U32 R3, RZ, RZ, 0x41c80000 ;  /* 0x41c80000ff037424 */ /* 0x000fe400078e00ff */
[----:B------:R-:W-:Y:S05]  /*0250*/  CALL.REL.NOINC `($__internal_31_$__cuda_sm3x_div_rn_noftz_f32_slowpath) ;  /* 0x0000022000007944 */ /* 0x000fea0003c00000 */
.L_x_987:
[----:B------:R-:W-:Y:S02]  /*0260*/  ULDC UR6, c[0x0][0x0] ;  /* 0x0000000000067ab9 */ /* 0x000fe40000000800 */
[----:B------:R-:W-:Y:S02]  /*0270*/  ULDC UR7, c[0x0][0xc] ;  /* 0x0000030000077ab9 */ /* 0x000fe40000000800 */
[----:B------:R-:W-:Y:S02]  /*0280*/  UIMAD.WIDE.U32 UR6, UR6, UR7, URZ ;  /* 0x00000007060672a5 */ /* 0x000fe4000f8e003f */
[----:B------:R-:W-:Y:S02]  /*0290*/  ULDC UR5, c[0x0][0x1a0] ;  /* 0x0000680000057ab9 */ /* 0x000fe40000000800 */
[----:B------:R-:W-:-:S02]  /*02a0*/  ULDC UR8, c[0x0][0x210] ;  /* 0x0000840000087ab9 */ /* 0x000fc40000000800 */
[----:B------:R-:W-:Y:S02]  /*02b0*/  UMOV UR4, URZ ;  /* 0x0000003f00047c82 */ /* 0x000fe40008000000 */
[----:B------:R-:W-:Y:S02]  /*02c0*/  USHF.R.S32.HI UR5, URZ, 0x1f, UR5 ;  /* 0x0000001f3f057899 */ /* 0x000fe40008011405 */
[----:B------:R-:W-:Y:S02]  /*02d0*/  USHF.R.S32.HI UR8, URZ, 0x1f, UR8 ;  /* 0x0000001f3f087899 */ /* 0x000fe40008011408 */
[----:B------:R-:W-:Y:S02]  /*02e0*/  UIADD3 UR4, UR7, UR4, URZ ;  /* 0x0000000407047290 */ /* 0x000fe4000fffe03f */
[----:B------:R-:W-:Y:S02]  /*02f0*/  ULDC.64 UR10, c[0x0][0x118] ;  /* 0x00004600000a7ab9 */ /* 0x000fe40000000a00 */
.L_x_988:
[----:B------:R-:W-:Y:S01]  /*0300*/  SHF.R.S32.HI R3, RZ, 0x1f, R2 ;  /* 0x0000001fff037819 */ /* 0x000fe20000011402 */
[----:B------:R-:W-:Y:S02]  /*0310*/  IMAD.MOV.U32 R9, RZ, RZ, c[0x0][0x210] ;  /* 0x00008400ff097624 */ /* 0x000fe400078e00ff */
[----:B------:R-:W-:-:S02]  /*0320*/  IMAD.MOV.U32 R13, RZ, RZ, c[0x0][0x1a0] ;  /* 0x00006800ff0d7624 */ /* 0x000fc400078e00ff */
[C---:B------:R-:W-:Y:S02]  /*0330*/  IMAD R7, R3.reuse, c[0x0][0x210], RZ ;  /* 0x0000840003077a24 */ /* 0x040fe400078e02ff */
[----:B------:R-:W-:Y:S02]  /*0340*/  IMAD R3, R3, c[0x0][0x1a0], RZ ;  /* 0x0000680003037a24 */ /* 0x000fe400078e02ff */
[----:B------:R-:W-:-:S04]  /*0350*/  IMAD.WIDE.U32 R8, R2, R9, c[0x0][0x1f0] ;  /* 0x00007c0002087625 */ /* 0x000fc800078e0009 */
[C---:B------:R-:W-:Y:S02]  /*0360*/  IMAD R11, R2.reuse, UR8, R7 ;  /* 0x00000008020b7c24 */ /* 0x040fe4000f8e0207 */
[C---:B------:R-:W-:Y:S02]  /*0370*/  IMAD R3, R2.reuse, UR5, R3 ;  /* 0x0000000502037c24 */ /* 0x040fe4000f8e0203 */
[----:B------:R-:W-:-:S04]  /*0380*/  IMAD.WIDE.U32 R6, R2, R13, c[0x0][0x180] ;  /* 0x0000600002067625 */ /* 0x000fc800078e000d */
[----:B------:R-:W-:Y:S02]  /*0390*/  IMAD.IADD R9, R9, 0x1, R11 ;  /* 0x0000000109097824 */ /* 0x000fe400078e020b */
[----:B------:R-:W-:-:S03]  /*03a0*/  IMAD.IADD R7, R7, 0x1, R3 ;  /* 0x0000000107077824 */ /* 0x000fc600078e0203 */
[----:B------:R-:W2:Y:S04]  /*03b0*/  LDG.E R3, [R8.64] ;  /* 0x0000000a08037981 */ /* 0x000ea8000c1e1900 */
[----:B------:R-:W3:Y:S01]  /*03c0*/  LDG.E R6, [R6.64] ;  /* 0x0000000a06067981 */ /* 0x000ee2000c1e1900 */
[----:B------:R-:W-:-:S04]  /*03d0*/  IADD3 R2, P1, R2, UR6, RZ ;  /* 0x0000000602027c10 */ /* 0x000fc8000ff3e0ff */
[----:B------:R-:W-:Y:S02]  /*03e0*/  IADD3.X R5, R5, UR4, RZ, P1, !PT ;  /* 0x0000000405057c10 */ /* 0x000fe40008ffe4ff */
[----:B--2---:R-:W-:-:S04]  /*03f0*/  FSETP.GEU.AND P0, PT, R3, c[0x0][0x230], PT ;  /* 0x00008c0003007a0b */ /* 0x004fc80003f0e000 */
[----:B---3--:R-:W-:-:S13]  /*0400*/  ISETP.NE.OR P0, PT, R6, 0x1, P0 ;  /* 0x000000010600780c */ /* 0x008fda0000705670 */
[----:B------:R-:W-:Y:S05]  /*0410*/  @P0 EXIT ;  /* 0x000000000000094d */ /* 0x000fea0003800000 */
[----:B------:R-:W-:Y:S01]  /*0420*/  FADD R3, R3, R0 ;  /* 0x0000000003037221 */ /* 0x000fe20000000000 */
[----:B------:R-:W-:-:S04]  /*0430*/  ISETP.GE.U32.AND P0, PT, R2, c[0x0][0x178], PT ;  /* 0x00005e0002007a0c */ /* 0x000fc80003f06070 */
[----:B------:R0:W-:Y:S01]  /*0440*/  STG.E [R8.64], R3 ;  /* 0x0000000308007986 */ /* 0x0001e2000c10190a */
[----:B------:R-:W-:-:S13]  /*0450*/  ISETP.GE.U32.AND.EX P0, PT, R5, c[0x0][0x17c], PT, P0 ;  /* 0x00005f0005007a0c */ /* 0x000fda0003f06100 */
[----:B0-----:R-:W-:Y:S05]  /*0460*/  @!P0 BRA `(.L_x_988) ;  /* 0xfffffe9000008947 */ /* 0x001fea000383ffff */
[----:B------:R-:W-:Y:S05]  /*0470*/  EXIT ;  /* 0x000000000000794d */ /* 0x000fea0003800000 */
        .weak           $__internal_31_$__cuda_sm3x_div_rn_noftz_f32_slowpath
        .type           $__internal_31_$__cuda_sm3x_div_rn_noftz_f32_slowpath,@function
        .size           $__internal_31_$__cuda_sm3x_div_rn_noftz_f32_slowpath,(.L_x_1201 - $__internal_31_$__cuda_sm3x_div_rn_noftz_f32_slowpath)
$__internal_31_$__cuda_sm3x_div_rn_noftz_f32_slowpath:
[----:B------:R-:W-:Y:S02]  /*0480*/  SHF.R.U32.HI R7, RZ, 0x17, R3 ;  /* 0x00000017ff077819 */ /* 0x000fe40000011603 */
        /* <DEDUP_REMOVED lines=28> */
[----:B------:R-:W-:Y:S01]  /*0650*/  @!P0 FFMA R0, R0, 1.84467440737095516160e+19, RZ ;  /* 0x5f80000000008823 */ /* 0x000fe200000000ff */
[----:B------:R-:W-:Y:S01]  /*0660*/  @!P0 IMAD.MOV.U32 R6, RZ, RZ, -0x40 ;  /* 0xffffffc0ff068424 */ /* 0x000fe200078e00ff */
[----:B------:R-:W-:-:S04]  /*0670*/  @!P1 FFMA R3, R3, 1.84467440737095516160e+19, RZ ;  /* 0x5f80000003039823 */ /* 0x000fc800000000ff */
[----:B------:R-:W-:Y:S02]  /*0680*/  @!P1 IADD3 R6, R6, 0x40, RZ ;  /* 0x0000004006069810 */ /* 0x000fe40007ffe0ff */
.L_x_989:
[----:B------:R-:W-:-:S05]  /*0690*/  LEA R8, R12, 0xc0800000, 0x17 ;  /* 0xc08000000c087811 */ /* 0x000fca00078eb8ff */
[----:B------:R-:W-:Y:S01]  /*06a0*/  IMAD.IADD R8, R3, 0x1, -R8 ;  /* 0x0000000103087824 */ /* 0x000fe200078e0a08 */
[----:B------:R-:W-:-:S03]  /*06b0*/  IADD3 R3, R10, -0x7f, RZ ;  /* 0xffffff810a037810 */ /* 0x000fc60007ffe0ff */
[----:B------:R-:W0:Y:S01]  /*06c0*/  MUFU.RCP R7, R8 ;  /* 0x0000000800077308 */ /* 0x000e220000001000 */
[----:B------:R-:W-:Y:S01]  /*06d0*/  FADD.FTZ R9, -R8, -RZ ;  /* 0x800000ff08097221 */ /* 0x000fe20000010100 */
[C---:B------:R-:W-:Y:S01]  /*06e0*/  IMAD R0, R3.reuse, -0x800000, R0 ;  /* 0xff80000003007824 */ /* 0x040fe200078e0200 */
[----:B------:R-:W-:-:S05]  /*06f0*/  IADD3 R3, R3, 0x7f, -R12 ;  /* 0x0000007f03037810 */ /* 0x000fca0007ffe80c */
[----:B------:R-:W-:Y:S01]  /*0700*/  IMAD.IADD R3, R3, 0x1, R6 ;  /* 0x0000000103037824 */ /* 0x000fe200078e0206 */
        /* <DEDUP_REMOVED lines=26> */
[----:B------:R-:W-:Y:S01]  /*08b0*/  ISETP.NE.AND P1, PT, R8, RZ, PT ;  /* 0x000000ff0800720c */ /* 0x000fe20003f25270 */
[----:B------:R-:W-:Y:S01]  /*08c0*/  IMAD.MOV R8, RZ, RZ, -R8 ;  /* 0x000000ffff087224 */ /* 0x000fe200078e0a08 */
[----:B------:R-:W-:Y:S02]  /*08d0*/  LOP3.LUT R6, R6, 0x800000, RZ, 0xfc, !PT ;  /* 0x0080000006067812 */ /* 0x000fe400078efcff */
[----:B------:R-:W-:-:S02]  /*08e0*/  FSETP.NEU.FTZ.AND P0, PT, R0, R3, PT ;  /* 0x000000030000720b */ /* 0x000fc40003f1d000 */
[----:B------:R-:W-:Y:S02]  /*08f0*/  SHF.L.U32 R9, R6, R9, RZ ;  /* 0x0000000906097219 */ /* 0x000fe400000006ff */
[----:B------:R-:W-:Y:S02]  /*0900*/  SEL R3, R8, RZ, P2 ;  /* 0x000000ff08037207 */ /* 0x000fe40001000000 */
[----:B------:R-:W-:Y:S02]  /*0910*/  ISETP.NE.AND P1, PT, R9, RZ, P1 ;  /* 0x000000ff0900720c */ /* 0x000fe40000f25270 */
[----:B------:R-:W-:Y:S02]  /*0920*/  SHF.R.U32.HI R3, RZ, R3, R6 ;  /* 0x00000003ff037219 */ /* 0x000fe40000011606 */
[----:B------:R-:W-:Y:S02]  /*0930*/  PLOP3.LUT P0, PT, P0, P1, PT, 0xa8, 0x0 ;  /* 0x000000000000781c */ /* 0x000fe40000703570 */
[----:B------:R-:W-:-:S02]  /*0940*/  SHF.R.U32.HI R9, RZ, 0x1, R3 ;  /* 0x00000001ff097819 */ /* 0x000fc40000011603 */
[----:B------:R-:W-:-:S04]  /*0950*/  SEL R0, RZ, 0x1, !P0 ;  /* 0x00000001ff007807 */ /* 0x000fc80004000000 */
[----:B------:R-:W-:-:S04]  /*0960*/  LOP3.LUT R0, R0, 0x1, R9, 0xf8, !PT ;  /* 0x0000000100007812 */ /* 0x000fc800078ef809 */
[----:B------:R-:W-:-:S05]  /*0970*/  LOP3.LUT R0, R0, R3, RZ, 0xc0, !PT ;  /* 0x0000000300007212 */ /* 0x000fca00078ec0ff */
[----:B------:R-:W-:-:S05]  /*0980*/  IMAD.IADD R0, R9, 0x1, R0 ;  /* 0x0000000109007824 */ /* 0x000fca00078e0200 */
[----:B------:R-:W-:Y:S01]  /*0990*/  LOP3.LUT R7, R0, R7, RZ, 0xfc, !PT ;  /* 0x0000000700077212 */ /* 0x000fe200078efcff */
[----:B------:R-:W-:Y:S05]  /*09a0*/  BRA `(.L_x_996) ;  /* 0x000000d000007947 */ /* 0x000fea0003800000 */
.L_x_995:
[----:B------:R-:W-:-:S04]  /*09b0*/  LOP3.LUT R7, R7, 0x80000000, RZ, 0xc0, !PT ;  /* 0x8000000007077812 */ /* 0x000fc800078ec0ff */
[----:B------:R-:W-:Y:S01]  /*09c0*/  LOP3.LUT R7, R7, 0x7f800000, RZ, 0xfc, !PT ;  /* 0x7f80000007077812 */ /* 0x000fe200078efcff */
[----:B------:R-:W-:Y:S05]  /*09d0*/  BRA `(.L_x_996) ;  /* 0x000000a000007947 */ /* 0x000fea0003800000 */
.L_x_994:
[----:B------:R-:W-:Y:S01]  /*09e0*/  IMAD R7, R3, 0x800000, R7 ;  /* 0x0080000003077824 */ /* 0x000fe200078e0207 */
[----:B------:R-:W-:Y:S05]  /*09f0*/  BRA `(.L_x_996) ;  /* 0x0000008000007947 */ /* 0x000fea0003800000 */
.L_x_993:
[----:B------:R-:W-:-:S04]  /*0a00*/  LOP3.LUT R0, R3, 0x80000000, R0, 0x48, !PT ;  /* 0x8000000003007812 */ /* 0x000fc800078e4800 */
[----:B------:R-:W-:Y:S01]  /*0a10*/  LOP3.LUT R7, R0, 0x7f800000, RZ, 0xfc, !PT ;  /* 0x7f80000000077812 */ /* 0x000fe200078efcff */
[----:B------:R-:W-:Y:S05]  /*0a20*/  BRA `(.L_x_996) ;  /* 0x0000005000007947 */ /* 0x000fea0003800000 */
.L_x_992:
[----:B------:R-:W-:Y:S01]  /*0a30*/  LOP3.LUT R7, R3, 0x80000000, R0, 0x48, !PT ;  /* 0x8000000003077812 */ /* 0x000fe200078e4800 */
[----:B------:R-:W-:Y:S05]  /*0a40*/  BRA `(.L_x_996) ;  /* 0x0000003000007947 */ /* 0x000fea0003800000 */
.L_x_991:
[----:B------:R-:W0:Y:S01]  /*0a50*/  MUFU.RSQ R7, -QNAN ;  /* 0xffc0000000077908 */ /* 0x000e220000001400 */
[----:B------:R-:W-:Y:S05]  /*0a60*/  BRA `(.L_x_996) ;  /* 0x0000001000007947 */ /* 0x000fea0003800000 */
.L_x_990:
[----:B------:R-:W-:-:S04]  /*0a70*/  FADD.FTZ R7, R0, R3 ;  /* 0x0000000300077221 */ /* 0x000fc80000010000 */
.L_x_996:
[----:B0-----:R-:W-:Y:S02]  /*0a80*/  IMAD.MOV.U32 R0, RZ, RZ, R7 ;  /* 0x000000ffff007224 */ /* 0x001fe400078e0007 */
[----:B------:R-:W-:Y:S02]  /*0a90*/  IMAD.MOV.U32 R6, RZ, RZ, R4 ;  /* 0x000000ffff067224 */ /* 0x000fe400078e0004 */
[----:B------:R-:W-:-:S04]  /*0aa0*/  IMAD.MOV.U32 R7, RZ, RZ, 0x0 ;  /* 0x00000000ff077424 */ /* 0x000fc800078e00ff */
[----:B------:R-:W-:Y:S05]  /*0ab0*/  RET.REL.NODEC R6 `(swellParticlesStage2_cuda_kernel_forward) ;  /* 0xfffff54006007950 */ /* 0x000fea0003c3ffff */
.L_x_997:
        /* <DEDUP_REMOVED lines=12> */
.L_x_1201:


//--------------------- .text.swellParticles_cuda_kernel_backward --------------------------
	.section	.text.swellParticles_cuda_kernel_backward,"ax",@progbits
	.sectioninfo	@"SHI_REGISTERS=42"
	.align	128
        .global         swellParticles_cuda_kernel_backward
        .type           swellParticles_cuda_kernel_backward,@function
        .size           swellParticles_cuda_kernel_backward,(.L_x_1203 - swellParticles_cuda_kernel_backward)
        .other          swellParticles_cuda_kernel_backward,@"STO_CUDA_ENTRY STV_DEFAULT"
swellParticles_cuda_kernel_backward:
.text.swellParticles_cuda_kernel_backward:
        /* <DEDUP_REMOVED lines=8> */
[----:B------:R-:W-:Y:S01]  /*0080*/  IMAD.MOV.U32 R8, RZ, RZ, R6 ;  /* 0x000000ffff087224 */ /* 0x000fe200078e0006 */
[----:B------:R-:W-:Y:S02]  /*0090*/  ULDC UR5, c[0x0][0x1d8] ;  /* 0x0000760000057ab9 */ /* 0x000fe40000000800 */
[----:B------:R-:W-:Y:S02]  /*00a0*/  ULDC UR8, c[0x0][0x248] ;  /* 0x0000920000087ab9 */ /* 0x000fe40000000800 */
[----:B------:R-:W-:Y:S02]  /*00b0*/  ULDC UR9, c[0x0][0x340] ;  /* 0x0000d00000097ab9 */ /* 0x000fe40000000800 */
[----:B------:R-:W-:Y:S02]  /*00c0*/  USHF.R.S32.HI UR5, URZ, 0x1f, UR5 ;  /* 0x0000001f3f057899 */ /* 0x000fe40008011405 */
[----:B------:R-:W-:Y:S02]  /*00d0*/  USHF.R.S32.HI UR8, URZ, 0x1f, UR8 ;  /* 0x0000001f3f087899 */ /* 0x000fe40008011408 */
[----:B------:R-:W-:-:S02]  /*00e0*/  USHF.R.S32.HI UR9, URZ, 0x1f, UR9 ;  /* 0x0000001f3f097899 */ /* 0x000fc40008011409 */
[----:B------:R-:W-:Y:S02]  /*00f0*/  ULDC.64 UR10, c[0x0][0x118] ;  /* 0x00004600000a7ab9 */ /* 0x000fe40000000a00 */
.L_x_1069:
[----:B------:R-:W-:Y:S01]  /*0100*/  SHF.R.S32.HI R9, RZ, 0x1f, R8 ;  /* 0x0000001fff097819 */ /* 0x000fe20000011408 */
[----:B0-----:R-:W-:Y:S02]  /*0110*/  IMAD.MOV.U32 R31, RZ, RZ, c[0x0][0x1a0] ;  /* 0x00006800ff1f7624 */ /* 0x001fe400078e00ff */
[----:B------:R-:W-:Y:S02]  /*0120*/  IMAD.MOV.U32 R27, RZ, RZ, c[0x0][0x1d8] ;  /* 0x00007600ff1b7624 */ /* 0x000fe400078e00ff */
[C---:B------:R-:W-:Y:S01]  /*0130*/  IMAD R11, R9.reuse, c[0x0][0x1d8], RZ ;  /* 0x00007600090b7a24 */ /* 0x040fe200078e02ff */
[----:B------:R-:W-:Y:S01]  /*0140*/  SHF.R.S32.HI R31, RZ, 0x1f, R31 ;  /* 0x0000001fff1f7819 */ /* 0x000fe2000001141f */
[----:B------:R-:W-:Y:S02]  /*0150*/  IMAD.MOV.U32 R33, RZ, RZ, c[0x0][0x1a0] ;  /* 0x00006800ff217624 */ /* 0x000fe400078e00ff */
[----:B------:R-:W-:Y:S02]  /*0160*/  IMAD R9, R9, c[0x0][0x1a0], RZ ;  /* 0x0000680009097a24 */ /* 0x000fe400078e02ff */
[----:B------:R-:W-:-:S04]  /*0170*/  IMAD.WIDE.U32 R22, R8, R27, c[0x0][0x1b8] ;  /* 0x00006e0008167625 */ /* 0x000fc800078e001b */
[C---:B------:R-:W-:Y:S02]  /*0180*/  IMAD R11, R8.reuse, UR5, R11 ;  /* 0x00000005080b7c24 */ /* 0x040fe4000f8e020b */
[----:B------:R-:W-:-:S04]  /*0190*/  IMAD.WIDE.U32 R24, R8, R33, c[0x0][0x180] ;  /* 0x0000600008187625 */ /* 0x000fc800078e0021 */
[----:B------:R-:W-:Y:S02]  /*01a0*/  IMAD R9, R31, R8, R9 ;  /* 0x000000081f097224 */ /* 0x000fe400078e0209 */
[----:B------:R-:W-:Y:S02]  /*01b0*/  IMAD.IADD R23, R23, 0x1, R11 ;  /* 0x0000000117177824 */ /* 0x000fe400078e020b */
[----:B------:R-:W-:-:S03]  /*01c0*/  IMAD.IADD R25, R25, 0x1, R9 ;  /* 0x0000000119197824 */ /* 0x000fc600078e0209 */
[----:B------:R-:W2:Y:S04]  /*01d0*/  LDG.E R26, [R22.64+0x4] ;  /* 0x0000040a161a7981 */ /* 0x000ea8000c1e1900 */
[----:B------:R-:W3:Y:S01]  /*01e0*/  LDG.E R24, [R24.64] ;  /* 0x0000000a18187981 */ /* 0x000ee2000c1e1900 */
[----:B------:R-:W-:Y:S01]  /*01f0*/  YIELD ;  /* 0x0000000000007946 */ /* 0x000fe20003800000 */
[----:B------:R-:W-:Y:S01]  /*0200*/  BSSY B0, `(.L_x_998) ;  /* 0x00002f3000007945 */ /* 0x000fe20003800000 */
[----:B------:R-:W-:Y:S01]  /*0210*/  IMAD.MOV.U32 R9, RZ, RZ, RZ ;  /* 0x000000ffff097224 */ /* 0x000fe200078e00ff */
[----:B------:R-:W-:Y:S01]  /*0220*/  CS2R R10, SRZ ;  /* 0x00000000000a7805 */ /* 0x000fe2000001ff00 */
[----:B--2---:R-:W-:-:S04]  /*0230*/  FSETP.GT.AND P0, PT, R26, c[0x0][0x270], PT ;  /* 0x00009c001a007a0b */ /* 0x004fc80003f04000 */
[----:B---3--:R-:W-:-:S13]  /*0240*/  ISETP.EQ.AND P0, PT, R24, 0x1, P0 ;  /* 0x000000011800780c */ /* 0x008fda0000702270 */
[----:B------:R-:W-:Y:S05]  /*0250*/  @!P0 BRA `(.L_x_999) ;  /* 0x00002ed000008947 */ /* 0x000fea0003800000 */
[----:B------:R-:W-:Y:S02]  /*0260*/  IADD3 R12, R8, 0x1, RZ ;  /* 0x00000001080c7810 */ /* 0x000fe40007ffe0ff */
[----:B------:R-:W-:Y:S02]  /*0270*/  PRMT R13, RZ, 0x7610, R13 ;  /* 0x00007610ff0d7816 */ /* 0x000fe4000000000d */
[----:B------:R-:W-:-:S13]  /*0280*/  ISETP.GE.AND P1, PT, R12, c[0x0][0x190], PT ;  /* 0x000064000c007a0c */ /* 0x000fda0003f26270 */
[----:B------:R-:W-:Y:S05]  /*0290*/  @P1 BRA `(.L_x_999) ;  /* 0x00002e9000001947 */ /* 0x000fea0003800000 */
[----:B------:R-:W-:Y:S01]  /*02a0*/  SHF.R.S32.HI R32, RZ, 0x1f, R12 ;  /* 0x0000001fff207819 */ /* 0x000fe2000001140c */
[----:B------:R-:W-:-:S04]  /*02b0*/  IMAD.WIDE.U32 R24, R12, R33, c[0x0][0x180] ;  /* 0x000060000c187625 */ /* 0x000fc800078e0021 */
[----:B------:R-:W-:-:S04]  /*02c0*/  IMAD R13, R32, c[0x0][0x1a0], RZ ;  /* 0x00006800200d7a24 */ /* 0x000fc800078e02ff */
[----:B------:R-:W-:-:S04]  /*02d0*/  IMAD R13, R12, R31, R13 ;  /* 0x0000001f0c0d7224 */ /* 0x000fc800078e020d */
[----:B------:R-:W-:-:S05]  /*02e0*/  IMAD.IADD R25, R25, 0x1, R13 ;  /* 0x0000000119197824 */ /* 0x000fca00078e020d */
[----:B------:R-:W2:Y:S01]  /*02f0*/  LDG.E R24, [R24.64] ;  /* 0x0000000a18187981 */ /* 0x000ea2000c1e1900 */
[----:B------:R-:W-:Y:S01]  /*0300*/  IMAD.MOV.U32 R13, RZ, RZ, 0x1 ;  /* 0x00000001ff0d7424 */ /* 0x000fe200078e00ff */
[----:B------:R-:W-:Y:S02]  /*0310*/  PRMT R14, RZ, 0x7610, R14 ;  /* 0x00007610ff0e7816 */ /* 0x000fe4000000000e */
[C---:B--2---:R-:W-:Y:S02]  /*0320*/  ISETP.NE.AND P1, PT, R24.reuse, RZ, PT ;  /* 0x000000ff1800720c */ /* 0x044fe40003f25270 */
[----:B------:R-:W-:-:S11]  /*0330*/  ISETP.NE.AND P2, PT, R24, RZ, PT ;  /* 0x000000ff1800720c */ /* 0x000fd60003f45270 */
[----:B------:R-:W-:Y:S05]  /*0340*/  @P1 BRA `(.L_x_999) ;  /* 0x00002de000001947 */ /* 0x000fea0003800000 */
[----:B------:R-:W-:Y:S01]  /*0350*/  IMAD R9, R32, c[0x0][0x1d8], RZ ;  /* 0x0000760020097a24 */ /* 0x000fe200078e02ff */
[----:B------:R-:W2:Y:S01]  /*0360*/  LDG.E R11, [R22.64+0x8] ;  /* 0x0000080a160b7981 */ /* 0x000ea2000c1e1900 */
[----:B------:R-:W-:-:S04]  /*0370*/  IMAD.WIDE.U32 R14, R12, R27, c[0x0][0x1b8] ;  /* 0x00006e000c0e7625 */ /* 0x000fc800078e001b */
[----:B------:R-:W-:-:S04]  /*0380*/  IMAD R9, R12, UR5, R9 ;  /* 0x000000050c097c24 */ /* 0x000fc8000f8e0209 */
[----:B------:R-:W-:Y:S02]  /*0390*/  IMAD.IADD R15, R15, 0x1, R9 ;  /* 0x000000010f0f7824 */ /* 0x000fe400078e0209 */
[----:B------:R-:W3:Y:S04]  /*03a0*/  LDG.E R9, [R22.64] ;  /* 0x0000000a16097981 */ /* 0x000ee8000c1e1900 */
[----:B------:R-:W4:Y:S04]  /*03b0*/  LDG.E R25, [R14.64+0x4] ;  /* 0x0000040a0e197981 */ /* 0x000f28000c1e1900 */
[----:B------:R-:W3:Y:S04]  /*03c0*/  LDG.E R16, [R14.64] ;  /* 0x0000000a0e107981 */ /* 0x000ee8000c1e1900 */
[----:B------:R-:W2:Y:S01]  /*03d0*/  LDG.E R24, [R14.64+0x8] ;  /* 0x0000080a0e187981 */ /* 0x000ea2000c1e1900 */
[----:B------:R-:W-:Y:S01]  /*03e0*/  BSSY B1, `(.L_x_1000) ;  /* 0x0000012000017945 */ /* 0x000fe20003800000 */
[----:B----4-:R-:W-:Y:S01]  /*03f0*/  FADD R10, -R26, R25 ;  /* 0x000000191a0a7221 */ /* 0x010fe20000000100 */
[----:B---3--:R-:W-:-:S03]  /*0400*/  FADD R9, -R9, R16 ;  /* 0x0000001009097221 */ /* 0x008fc60000000100 */
[----:B------:R-:W-:Y:S01]  /*0410*/  FMUL R16, R10, R10 ;  /* 0x0000000a0a107220 */ /* 0x000fe20000400000 */
[----:B--2---:R-:W-:-:S03]  /*0420*/  FADD R11, -R11, R24 ;  /* 0x000000180b0b7221 */ /* 0x004fc60000000100 */
[----:B------:R-:W-:-:S04]  /*0430*/  FFMA R16, R9, R9, R16 ;  /* 0x0000000909107223 */ /* 0x000fc80000000010 */
[----:B------:R-:W-:-:S05]  /*0440*/  FFMA R27, R11, R11, R16 ;  /* 0x0000000b0b1b7223 */ /* 0x000fca0000000010 */
[----:B------:R-:W-:Y:S01]  /*0450*/  IADD3 R13, R27, -0xd000000, RZ ;  /* 0xf30000001b0d7810 */ /* 0x000fe20007ffe0ff */
[----:B------:R0:W1:Y:S03]  /*0460*/  MUFU.RSQ R24, R27 ;  /* 0x0000001b00187308 */ /* 0x0000660000001400 */
[----:B------:R-:W-:-:S13]  /*0470*/  ISETP.GT.U32.AND P1, PT, R13, 0x727fffff, PT ;  /* 0x727fffff0d00780c */ /* 0x000fda0003f24070 */
[----:B------:R-:W-:Y:S05]  /*0480*/  @!P1 BRA `(.L_x_1001) ;  /* 0x0000003000009947 */ /* 0x000fea0003800000 */
[----:B01----:R-:W-:Y:S02]  /*0490*/  MOV R26, 0x4b0 ;  /* 0x000004b0001a7802 */ /* 0x003fe40000000f00 */
[----:B------:R-:W-:Y:S05]  /*04a0*/  CALL.REL.NOINC `($__internal_32_$__cuda_sm20_sqrt_rn_f32_slowpath) ;  /* 0x0000456000007944 */ /* 0x000fea0003c00000 */
[----:B------:R-:W-:Y:S05]  /*04b0*/  BRA `(.L_x_1002) ;  /* 0x0000004000007947 */ /* 0x000fea0003800000 */
.L_x_1001:
[----:B01----:R-:W-:Y:S01]  /*04c0*/  FMUL.FTZ R16, R27, R24 ;  /* 0x000000181b107220 */ /* 0x003fe20000410000 */
[----:B------:R-:W-:-:S03]  /*04d0*/  FMUL.FTZ R14, R24, 0.5 ;  /* 0x3f000000180e7820 */ /* 0x000fc60000410000 */
[----:B------:R-:W-:-:S04]  /*04e0*/  FFMA R13, -R16, R16, R27 ;  /* 0x00000010100d7223 */ /* 0x000fc8000000011b */
[----:B------:R-:W-:Y:S02]  /*04f0*/  FFMA R16, R13, R14, R16 ;  /* 0x0000000e0d107223 */ /* 0x000fe40000000010 */
.L_x_1002:
[----:B------:R-:W-:Y:S05]  /*0500*/  BSYNC B1 ;  /* 0x0000000000017941 */ /* 0x000fea0003800000 */
.L_x_1000:
[----:B------:R-:W-:Y:S01]  /*0510*/  IMAD.MOV.U32 R23, RZ, RZ, 0x2c9277b5 ;  /* 0x2c9277b5ff177424 */ /* 0x000fe200078e00ff */
[----:B------:R-:W-:Y:S02]  /*0520*/  FSETP.GE.AND P1, PT, R16, c[0x0][0x268], PT ;  /* 0x00009a0010007a0b */ /* 0x000fe40003f26000 */
[----:B------:R-:W-:Y:S01]  /*0530*/  PRMT R15, RZ, 0x7610, R15 ;  /* 0x00007610ff0f7816 */ /* 0x000fe2000000000f */
[----:B------:R-:W-:Y:S01]  /*0540*/  IMAD R13, R8, R23, -0x53a9b4fb ;  /* 0xac564b05080d7424 */ /* 0x000fe200078e0217 */
[----:B------:R-:W-:-:S04]  /*0550*/  FSETP.GT.AND P1, PT, R25, c[0x0][0x270], P1 ;  /* 0x00009c0019007a0b */ /* 0x000fc80000f24000 */
[----:B------:R-:W-:-:S04]  /*0560*/  LEA.HI R14, R13, 0x4, RZ, 0x4 ;  /* 0x000000040d0e7811 */ /* 0x000fc800078f20ff */
[----:B------:R-:W-:-:S04]  /*0570*/  SHF.R.U32.HI R14, RZ, R14, R13 ;  /* 0x0000000eff0e7219 */ /* 0x000fc8000001160d */
[----:B------:R-:W-:-:S05]  /*0580*/  LOP3.LUT R14, R14, R13, RZ, 0x3c, !PT ;  /* 0x0000000d0e0e7212 */ /* 0x000fca00078e3cff */
[----:B------:R-:W-:-:S05]  /*0590*/  IMAD R14, R14, 0x108ef2d9, RZ ;  /* 0x108ef2d90e0e7824 */ /* 0x000fca00078e02ff */
[----:B------:R-:W-:-:S04]  /*05a0*/  SHF.R.U32.HI R13, RZ, 0x16, R14 ;  /* 0x00000016ff0d7819 */ /* 0x000fc8000001160e */
[----:B------:R-:W-:Y:S01]  /*05b0*/  LOP3.LUT R26, R13, R14, RZ, 0x3c, !PT ;  /* 0x0000000e0d1a7212 */ /* 0x000fe200078e3cff */
[----:B------:R-:W-:-:S03]  /*05c0*/  IMAD.MOV.U32 R14, RZ, RZ, 0x1 ;  /* 0x00000001ff0e7424 */ /* 0x000fc600078e00ff */
[----:B------:R-:W-:-:S04]  /*05d0*/  SHF.R.U32.HI R13, RZ, 0x8, R26 ;  /* 0x00000008ff0d7819 */ /* 0x000fc8000001161a */
[----:B------:R-:W-:-:S05]  /*05e0*/  I2FP.F32.U32 R13, R13 ;  /* 0x0000000d000d7245 */ /* 0x000fca0000201000 */
[----:B------:R-:W-:-:S05]  /*05f0*/  FMUL R13, R13, 5.9604644775390625e-08 ;  /* 0x338000000d0d7820 */ /* 0x000fca0000400000 */
[----:B------:R-:W-:Y:S01]  /*0600*/  FSETP.LT.AND P1, PT, R13, c[0x0][0x260], P1 ;  /* 0x000098000d007a0b */ /* 0x000fe20000f21000 */
[----:B------:R-:W-:-:S12]  /*0610*/  IMAD.MOV.U32 R13, RZ, RZ, 0x1 ;  /* 0x00000001ff0d7424 */ /* 0x000fd800078e00ff */
[----:B------:R-:W-:Y:S05]  /*0620*/  @!P1 BRA `(.L_x_999) ;  /* 0x00002b0000009947 */ /* 0x000fea0003800000 */
[----:B------:R-:W-:Y:S01]  /*0630*/  IMAD R0, R26, 0x2c9277b5, RZ ;  /* 0x2c9277b51a007824 */ /* 0x000fe200078e02ff */
[----:B------:R-:W-:Y:S04]  /*0640*/  BSSY B1, `(.L_x_1003) ;  /* 0x000008c000017945 */ /* 0x000fe80003800000 */
[C---:B------:R-:W-:Y:S02]  /*0650*/  IADD3 R2, R0.reuse, 0x57b3a6f, RZ ;  /* 0x057b3a6f00027810 */ /* 0x040fe40007ffe0ff */
[----:B------:R-:W-:Y:S02]  /*0660*/  IADD3 R0, R0, 0x320db224, RZ ;  /* 0x320db22400007810 */ /* 0x000fe40007ffe0ff */
[----:B------:R-:W-:-:S04]  /*0670*/  LEA.HI R3, R2, 0x4, RZ, 0x4 ;  /* 0x0000000402037811 */ /* 0x000fc800078f20ff */
[----:B------:R-:W-:-:S04]  /*0680*/  SHF.R.U32.HI R3, RZ, R3, R2 ;  /* 0x00000003ff037219 */ /* 0x000fc80000011602 */
[----:B------:R-:W-:-:S05]  /*0690*/  LOP3.LUT R3, R3, R2, RZ, 0x3c, !PT ;  /* 0x0000000203037212 */ /* 0x000fca00078e3cff */
[----:B------:R-:W-:-:S05]  /*06a0*/  IMAD R3, R3, 0x108ef2d9, RZ ;  /* 0x108ef2d903037824 */ /* 0x000fca00078e02ff */
[----:B------:R-:W-:-:S04]  /*06b0*/  SHF.R.U32.HI R2, RZ, 0x16, R3 ;  /* 0x00000016ff027819 */ /* 0x000fc80000011603 */
[----:B------:R-:W-:Y:S02]  /*06c0*/  LOP3.LUT R2, R2, R3, RZ, 0x3c, !PT ;  /* 0x0000000302027212 */ /* 0x000fe400078e3cff */
[----:B------:R-:W-:Y:S02]  /*06d0*/  LEA.HI R3, R0, 0x4, RZ, 0x4 ;  /* 0x0000000400037811 */ /* 0x000fe400078f20ff */
[----:B------:R-:W-:Y:S02]  /*06e0*/  SHF.R.U32.HI R2, RZ, 0x8, R2 ;  /* 0x00000008ff027819 */ /* 0x000fe40000011602 */
[----:B------:R-:W-:Y:S02]  /*06f0*/  SHF.R.U32.HI R3, RZ, R3, R0 ;  /* 0x00000003ff037219 */ /* 0x000fe40000011600 */
[----:B------:R-:W-:Y:S02]  /*0700*/  I2FP.F32.U32 R2, R2 ;  /* 0x0000000200027245 */ /* 0x000fe40000201000 */
[----:B------:R-:W-:-:S03]  /*0710*/  LOP3.LUT R3, R3, R0, RZ, 0x3c, !PT ;  /* 0x0000000003037212 */ /* 0x000fc600078e3cff */
[----:B------:R-:W-:Y:S02]  /*0720*/  FMUL R2, R2, 5.9604644775390625e-08 ;  /* 0x3380000002027820 */ /* 0x000fe40000400000 */
[----:B------:R-:W-:Y:S02]  /*0730*/  IMAD R3, R3, 0x108ef2d9, RZ ;  /* 0x108ef2d903037824 */ /* 0x000fe400078e02ff */
[----:B------:R-:W-:-:S03]  /*0740*/  FMUL R17, R2, 3.1400001049041748047 ;  /* 0x4048f5c302117820 */ /* 0x000fc60000400000 */
[----:B------:R-:W-:Y:S01]  /*0750*/  SHF.R.U32.HI R0, RZ, 0x16, R3 ;  /* 0x00000016ff007819 */ /* 0x000fe20000011603 */
[C---:B------:R-:W-:Y:S01]  /*0760*/  FMUL R2, R17.reuse, 0.63661974668502807617 ;  /* 0x3f22f98311027820 */ /* 0x040fe20000400000 */
[----:B------:R-:W-:Y:S02]  /*0770*/  FSETP.GE.AND P1, PT, |R17|, 105615, PT ;  /* 0x47ce47801100780b */ /* 0x000fe40003f26200 */
[----:B------:R-:W-:-:S03]  /*0780*/  LOP3.LUT R0, R0, R3, RZ, 0x3c, !PT ;  /* 0x0000000300007212 */ /* 0x000fc600078e3cff */
[----:B------:R-:W0:Y:S01]  /*0790*/  F2I.NTZ R2, R2 ;  /* 0x0000000200027305 */ /* 0x000e220000203100 */
[----:B------:R-:W-:-:S04]  /*07a0*/  SHF.R.U32.HI R0, RZ, 0x8, R0 ;  /* 0x00000008ff007819 */ /* 0x000fc80000011600 */
[----:B------:R-:W-:-:S05]  /*07b0*/  I2FP.F32.U32 R0, R0 ;  /* 0x0000000000007245 */ /* 0x000fca0000201000 */
[----:B------:R-:W-:-:S04]  /*07c0*/  FMUL R0, R0, 5.9604644775390625e-08 ;  /* 0x3380000000007820 */ /* 0x000fc80000400000 */
[----:B------:R-:W-:Y:S01]  /*07d0*/  FMUL R18, R0, 6.2800002098083496094 ;  /* 0x40c8f5c300127820 */ /* 0x000fe20000400000 */
[----:B0-----:R-:W-:-:S05]  /*07e0*/  I2FP.F32.S32 R22, R2 ;  /* 0x0000000200167245 */ /* 0x001fca0000201400 */
[----:B------:R-:W-:-:S04]  /*07f0*/  FFMA R3, R22, -1.5707962512969970703, R17 ;  /* 0xbfc90fda16037823 */ /* 0x000fc80000000011 */
[----:B------:R-:W-:-:S04]  /*0800*/  FFMA R3, R22, -7.5497894158615963534e-08, R3 ;  /* 0xb3a2216816037823 */ /* 0x000fc80000000003 */
[----:B------:R-:W-:-:S04]  /*0810*/  FFMA R22, R22, -5.3903029534742383927e-15, R3 ;  /* 0xa7c234c516167823 */ /* 0x000fc80000000003 */
[----:B------:R-:W-:Y:S01]  /*0820*/  IMAD.MOV.U32 R0, RZ, RZ, R22 ;  /* 0x000000ffff007224 */ /* 0x000fe200078e0016 */
[----:B------:R-:W-:Y:S05]  /*0830*/  @!P1 BRA `(.L_x_1004) ;  /* 0x000006c000009947 */ /* 0x000fea0003800000 */
[----:B------:R-:W-:-:S13]  /*0840*/  FSETP.NEU.AND P1, PT, |R17|, +INF , PT ;  /* 0x7f8000001100780b */ /* 0x000fda0003f2d200 */
[----:B------:R-:W-:Y:S05]  /*0850*/  @!P1 BRA `(.L_x_1005) ;  /* 0x0000068000009947 */ /* 0x000fea0003800000 */
[----:B------:R-:W-:Y:S01]  /*0860*/  IMAD.SHL.U32 R0, R17, 0x100, RZ ;  /* 0x0000010011007824 */ /* 0x000fe200078e00ff */
[----:B------:R-:W-:Y:S01]  /*0870*/  UMOV UR4, URZ ;  /* 0x0000003f00047c82 */ /* 0x000fe20008000000 */
[----:B------:R-:W-:Y:S01]  /*0880*/  IMAD.MOV.U32 R15, RZ, RZ, RZ ;  /* 0x000000ffff0f7224 */ /* 0x000fe200078e00ff */
[----:B------:R-:W-:Y:S01]  /*0890*/  ULDC.64 UR6, c[0x4][0x88] ;  /* 0x0100220000067ab9 */ /* 0x000fe20000000a00 */
[----:B------:R-:W-:Y:S01]  /*08a0*/  IMAD.MOV.U32 R6, RZ, RZ, RZ ;  /* 0x000000ffff067224 */ /* 0x000fe200078e00ff */
[----:B------:R-:W-:Y:S01]  /*08b0*/  LOP3.LUT R13, R0, 0x80000000, RZ, 0xfc, !PT ;  /* 0x80000000000d7812 */ /* 0x000fe200078efcff */
[----:B------:R-:W-:Y:S02]  /*08c0*/  IMAD.MOV.U32 R12, RZ, RZ, RZ ;  /* 0x000000ffff0c7224 */ /* 0x000fe400078e00ff */
.L_x_1006:
[----:B------:R-:W-:Y:S02]  /*08d0*/  IMAD.U32 R4, RZ, RZ, UR6 ;  /* 0x00000006ff047e24 */ /* 0x000fe4000f8e00ff */
[----:B------:R-:W-:-:S05]  /*08e0*/  IMAD.U32 R5, RZ, RZ, UR7 ;  /* 0x00000007ff057e24 */ /* 0x000fca000f8e00ff */
[----:B------:R-:W2:Y:S01]  /*08f0*/  LDG.E.CONSTANT R2, [R4.64] ;  /* 0x0000000a04027981 */ /* 0x000ea2000c1e9900 */
[C---:B------:R-:W-:Y:S01]  /*0900*/  ISETP.EQ.AND P1, PT, R12.reuse, 0x4, PT ;  /* 0x000000040c00780c */ /* 0x040fe20003f22270 */
[----:B------:R-:W-:Y:S01]  /*0910*/  UIADD3 UR6, UP0, UR6, 0x4, URZ ;  /* 0x0000000406067890 */ /* 0x000fe2000ff1e03f */
[----:B------:R-:W-:Y:S02]  /*0920*/  ISETP.EQ.AND P6, PT, R12, RZ, PT ;  /* 0x000000ff0c00720c */ /* 0x000fe40003fc2270 */
[----:B------:R-:W-:Y:S01]  /*0930*/  IADD3 R6, R6, 0x1, RZ ;  /* 0x0000000106067810 */ /* 0x000fe20007ffe0ff */
[----:B------:R-:W-:Y:S01]  /*0940*/  UIADD3.X UR7, URZ, UR7, URZ, UP0, !UPT ;  /* 0x000000073f077290 */ /* 0x000fe200087fe43f */
[C---:B------:R-:W-:Y:S02]  /*0950*/  ISETP.EQ.AND P4, PT, R12.reuse, 0xc, PT ;  /* 0x0000000c0c00780c */ /* 0x040fe40003f82270 */
[----:B------:R-:W-:Y:S01]  /*0960*/  ISETP.EQ.AND P5, PT, R12, 0x10, PT ;  /* 0x000000100c00780c */ /* 0x000fe20003fa2270 */
[----:B--2---:R-:W-:-:S05]  /*0970*/  IMAD.WIDE.U32 R2, R2, R13, RZ ;  /* 0x0000000d02027225 */ /* 0x004fca00078e00ff */
[----:B------:R-:W-:-:S04]  /*0980*/  IADD3 R0, P3, R2, R15, RZ ;  /* 0x0000000f02007210 */ /* 0x000fc80007f7e0ff */
[----:B------:R-:W-:Y:S01]  /*0990*/  IADD3.X R15, R3, UR4, RZ, P3, !PT ;  /* 0x00000004030f7c10 */ /* 0x000fe20009ffe4ff */
[--C-:B------:R-:W-:Y:S01]  /*09a0*/  @P1 IMAD.MOV.U32 R20, RZ, RZ, R0.reuse ;  /* 0x000000ffff141224 */ /* 0x100fe200078e0000 */
[----:B------:R-:W-:Y:S01]  /*09b0*/  ISETP.NE.AND P1, PT, R6, 0x6, PT ;  /* 0x000000060600780c */ /* 0x000fe20003f25270 */
[--C-:B------:R-:W-:Y:S01]  /*09c0*/  @P6 IMAD.MOV.U32 R19, RZ, RZ, R0.reuse ;  /* 0x000000ffff136224 */ /* 0x100fe200078e0000 */
[C---:B------:R-:W-:Y:S01]  /*09d0*/  ISETP.EQ.AND P3, PT, R12.reuse, 0x8, PT ;  /* 0x000000080c00780c */ /* 0x040fe20003f62270 */
[--C-:B------:R-:W-:Y:S01]  /*09e0*/  @P4 IMAD.MOV.U32 R28, RZ, RZ, R0.reuse ;  /* 0x000000ffff1c4224 */ /* 0x100fe200078e0000 */
[C---:B------:R-:W-:Y:S01]  /*09f0*/  ISETP.EQ.AND P6, PT, R12.reuse, 0x14, PT ;  /* 0x000000140c00780c */ /* 0x040fe20003fc2270 */
[----:B------:R-:W-:Y:S01]  /*0a00*/  @P5 IMAD.MOV.U32 R29, RZ, RZ, R0 ;  /* 0x000000ffff1d5224 */ /* 0x000fe200078e0000 */
[----:B------:R-:W-:-:S09]  /*0a10*/  IADD3 R12, R12, 0x4, RZ ;  /* 0x000000040c0c7810 */ /* 0x000fd20007ffe0ff */
[--C-:B------:R-:W-:Y:S02]  /*0a20*/  @P3 IMAD.MOV.U32 R21, RZ, RZ, R0.reuse ;  /* 0x000000ffff153224 */ /* 0x100fe400078e0000 */
[----:B------:R-:W-:Y:S01]  /*0a30*/  @P6 IMAD.MOV.U32 R30, RZ, RZ, R0 ;  /* 0x000000ffff1e6224 */ /* 0x000fe200078e0000 */
[----:B------:R-:W-:Y:S05]  /*0a40*/  @P1 BRA `(.L_x_1006) ;  /* 0xfffffe8000001947 */ /* 0x000fea000383ffff */
[----:B------:R-:W-:Y:S01]  /*0a50*/  SHF.R.U32.HI R0, RZ, 0x17, R17 ;  /* 0x00000017ff007819 */ /* 0x000fe20000011611 */
[----:B------:R-:W-:Y:S03]  /*0a60*/  BSSY B2, `(.L_x_1007) ;  /* 0x0000036000027945 */ /* 0x000fe60003800000 */
[----:B------:R-:W-:-:S04]  /*0a70*/  LOP3.LUT R0, R0, 0xff, RZ, 0xc0, !PT ;  /* 0x000000ff00007812 */ /* 0x000fc800078ec0ff */
[----:B------:R-:W-:-:S04]  /*0a80*/  IADD3 R0, R0, -0x80, RZ ;  /* 0xffffff8000007810 */ /* 0x000fc80007ffe0ff */
[----:B------:R-:W-:-:S04]  /*0a90*/  SHF.R.U32.HI R2, RZ, 0x5, R0 ;  /* 0x00000005ff027819 */ /* 0x000fc80000011600 */
[----:B------:R-:W-:-:S05]  /*0aa0*/  IADD3 R3, -R2, 0x6, RZ ;  /* 0x0000000602037810 */ /* 0x000fca0007ffe1ff */
[----:B------:R-:W-:-:S05]  /*0ab0*/  IMAD.SHL.U32 R3, R3, 0x4, RZ ;  /* 0x0000000403037824 */ /* 0x000fca00078e00ff */
[C---:B------:R-:W-:Y:S02]  /*0ac0*/  ISETP.EQ.AND P1, PT, R3.reuse, RZ, PT ;  /* 0x000000ff0300720c */ /* 0x040fe40003f22270 */
[C---:B------:R-:W-:Y:S02]  /*0ad0*/  ISETP.EQ.AND P6, PT, R3.reuse, 0x4, PT ;  /* 0x000000040300780c */ /* 0x040fe40003fc2270 */
[C---:B------:R-:W-:Y:S02]  /*0ae0*/  ISETP.EQ.AND P4, PT, R3.reuse, 0x8, PT ;  /* 0x000000080300780c */ /* 0x040fe40003f82270 */
[C---:B------:R-:W-:Y:S02]  /*0af0*/  ISETP.EQ.AND P3, PT, R3.reuse, 0xc, PT ;  /* 0x0000000c0300780c */ /* 0x040fe40003f62270 */
[----:B------:R-:W-:-:S05]  /*0b00*/  ISETP.EQ.AND P5, PT, R3, 0x10, PT ;  /* 0x000000100300780c */ /* 0x000fca0003fa2270 */
[--C-:B------:R-:W-:Y:S01]  /*0b10*/  @P1 IMAD.MOV.U32 R4, RZ, RZ, R19.reuse ;  /* 0x000000ffff041224 */ /* 0x100fe200078e0013 */
[C---:B------:R-:W-:Y:S01]  /*0b20*/  ISETP.EQ.AND P1, PT, R3.reuse, 0x14, PT ;  /* 0x000000140300780c */ /* 0x040fe20003f22270 */
[----:B------:R-:W-:Y:S02]  /*0b30*/  @P6 IMAD.MOV.U32 R5, RZ, RZ, R19 ;  /* 0x000000ffff056224 */ /* 0x000fe400078e0013 */
[--C-:B------:R-:W-:Y:S01]  /*0b40*/  @P6 IMAD.MOV.U32 R4, RZ, RZ, R20.reuse ;  /* 0x000000ffff046224 */ /* 0x100fe200078e0014 */
[C---:B------:R-:W-:Y:S01]  /*0b50*/  ISETP.EQ.AND P6, PT, R3.reuse, 0x1c, PT ;  /* 0x0000001c0300780c */ /* 0x040fe20003fc2270 */
[----:B------:R-:W-:Y:S02]  /*0b60*/  @P4 IMAD.MOV.U32 R5, RZ, RZ, R20 ;  /* 0x000000ffff054224 */ /* 0x000fe400078e0014 */
[--C-:B------:R-:W-:Y:S01]  /*0b70*/  @P4 IMAD.MOV.U32 R4, RZ, RZ, R21.reuse ;  /* 0x000000ffff044224 */ /* 0x100fe200078e0015 */
[----:B------:R-:W-:Y:S01]  /*0b80*/  ISETP.EQ.AND P4, PT, R3, 0x18, PT ;  /* 0x000000180300780c */ /* 0x000fe20003f82270 */
[----:B------:R-:W-:-:S02]  /*0b90*/  @P3 IMAD.MOV.U32 R5, RZ, RZ, R21 ;  /* 0x000000ffff053224 */ /* 0x000fc400078e0015 */
[----:B------:R-:W-:Y:S01]  /*0ba0*/  @P3 IMAD.MOV.U32 R4, RZ, RZ, R28 ;  /* 0x000000ffff043224 */ /* 0x000fe200078e001c */
[----:B------:R-:W-:Y:S01]  /*0bb0*/  LOP3.LUT P3, R6, R0, 0x1f, RZ, 0xc0, !PT ;  /* 0x0000001f00067812 */ /* 0x000fe2000786c0ff */
[--C-:B------:R-:W-:Y:S02]  /*0bc0*/  @P5 IMAD.MOV.U32 R4, RZ, RZ, R29.reuse ;  /* 0x000000ffff045224 */ /* 0x100fe400078e001d */
[----:B------:R-:W-:Y:S02]  /*0bd0*/  @P1 IMAD.MOV.U32 R4, RZ, RZ, R30 ;  /* 0x000000ffff041224 */ /* 0x000fe400078e001e */
[----:B------:R-:W-:Y:S02]  /*0be0*/  @P5 IMAD.MOV.U32 R5, RZ, RZ, R28 ;  /* 0x000000ffff055224 */ /* 0x000fe400078e001c */
[----:B------:R-:W-:Y:S02]  /*0bf0*/  @P1 IMAD.MOV.U32 R5, RZ, RZ, R29 ;  /* 0x000000ffff051224 */ /* 0x000fe400078e001d */
[----:B------:R-:W-:-:S02]  /*0c00*/  @P4 IMAD.MOV.U32 R4, RZ, RZ, R15 ;  /* 0x000000ffff044224 */ /* 0x000fc400078e000f */
[----:B------:R-:W-:Y:S02]  /*0c10*/  @P4 IMAD.MOV.U32 R5, RZ, RZ, R30 ;  /* 0x000000ffff054224 */ /* 0x000fe400078e001e */
[----:B------:R-:W-:Y:S02]  /*0c20*/  @P6 IMAD.MOV.U32 R5, RZ, RZ, R15 ;  /* 0x000000ffff056224 */ /* 0x000fe400078e000f */
[----:B------:R-:W-:Y:S01]  /*0c30*/  IMAD.MOV.U32 R0, RZ, RZ, R4 ;  /* 0x000000ffff007224 */ /* 0x000fe200078e0004 */
[----:B------:R-:W-:Y:S05]  /*0c40*/  @!P3 BRA `(.L_x_1008) ;  /* 0x000001700000b947 */ /* 0x000fea0003800000 */
[----:B------:R-:W-:Y:S02]  /*0c50*/  IADD3 R2, -R2, 0x4, RZ ;  /* 0x0000000402027810 */ /* 0x000fe40007ffe1ff */
[----:B------:R-:W-:-:S03]  /*0c60*/  SHF.L.U32 R3, R0, R6, RZ ;  /* 0x0000000600037219 */ /* 0x000fc600000006ff */
[----:B------:R-:W-:-:S05]  /*0c70*/  IMAD.SHL.U32 R2, R2, 0x4, RZ ;  /* 0x0000000402027824 */ /* 0x000fca00078e00ff */
[C---:B------:R-:W-:Y:S02]  /*0c80*/  ISETP.EQ.AND P4, PT, R2.reuse, RZ, PT ;  /* 0x000000ff0200720c */ /* 0x040fe40003f82270 */
[C---:B------:R-:W-:Y:S02]  /*0c90*/  ISETP.EQ.AND P5, PT, R2.reuse, 0x4, PT ;  /* 0x000000040200780c */ /* 0x040fe40003fa2270 */
[C---:B------:R-:W-:Y:S02]  /*0ca0*/  ISETP.EQ.AND P3, PT, R2.reuse, 0x8, PT ;  /* 0x000000080200780c */ /* 0x040fe40003f62270 */
[----:B------:R-:W-:-:S07]  /*0cb0*/  ISETP.EQ.AND P1, PT, R2, 0xc, PT ;  /* 0x0000000c0200780c */ /* 0x000fce0003f22270 */
[----:B------:R-:W-:Y:S01]  /*0cc0*/  @P4 IMAD.MOV.U32 R13, RZ, RZ, R19 ;  /* 0x000000ffff0d4224 */ /* 0x000fe200078e0013 */
[C---:B------:R-:W-:Y:S01]  /*0cd0*/  ISETP.EQ.AND P4, PT, R2.reuse, 0x10, PT ;  /* 0x000000100200780c */ /* 0x040fe20003f82270 */
[----:B------:R-:W-:Y:S01]  /*0ce0*/  @P5 IMAD.MOV.U32 R13, RZ, RZ, R20 ;  /* 0x000000ffff0d5224 */ /* 0x000fe200078e0014 */
[C---:B------:R-:W-:Y:S01]  /*0cf0*/  ISETP.EQ.AND P5, PT, R2.reuse, 0x14, PT ;  /* 0x000000140200780c */ /* 0x040fe20003fa2270 */
[----:B------:R-:W-:Y:S01]  /*0d00*/  @P3 IMAD.MOV.U32 R13, RZ, RZ, R21 ;  /* 0x000000ffff0d3224 */ /* 0x000fe200078e0015 */
[----:B------:R-:W-:Y:S01]  /*0d10*/  ISETP.EQ.AND P3, PT, R2, 0x18, PT ;  /* 0x000000180200780c */ /* 0x000fe20003f62270 */
[----:B------:R-:W-:Y:S01]  /*0d20*/  @P1 IMAD.MOV.U32 R13, RZ, RZ, R28 ;  /* 0x000000ffff0d1224 */ /* 0x000fe200078e001c */
[----:B------:R-:W-:-:S04]  /*0d30*/  IADD3 R2, -R6, 0x20, RZ ;  /* 0x0000002006027810 */ /* 0x000fc80007ffe1ff */
[----:B------:R-:W-:-:S03]  /*0d40*/  SHF.R.U32.HI R0, RZ, R2, R5 ;  /* 0x00000002ff007219 */ /* 0x000fc60000011605 */
[----:B------:R-:W-:Y:S02]  /*0d50*/  @P4 IMAD.MOV.U32 R13, RZ, RZ, R29 ;  /* 0x000000ffff0d4224 */ /* 0x000fe400078e001d */
[----:B------:R-:W-:Y:S02]  /*0d60*/  @P5 IMAD.MOV.U32 R13, RZ, RZ, R30 ;  /* 0x000000ffff0d5224 */ /* 0x000fe400078e001e */
[----:B------:R-:W-:Y:S01]  /*0d70*/  @P3 IMAD.MOV.U32 R13, RZ, RZ, R15 ;  /* 0x000000ffff0d3224 */ /* 0x000fe200078e000f */
[----:B------:R-:W-:Y:S01]  /*0d80*/  SHF.L.U32 R15, R5, R6, RZ ;  /* 0x00000006050f7219 */ /* 0x000fe200000006ff */
[----:B------:R-:W-:-:S03]  /*0d90*/  IMAD.IADD R0, R0, 0x1, R3 ;  /* 0x0000000100007824 */ /* 0x000fc600078e0203 */
[----:B------:R-:W-:-:S05]  /*0da0*/  SHF.R.U32.HI R2, RZ, R2, R13 ;  /* 0x00000002ff027219 */ /* 0x000fca000001160d */
[----:B------:R-:W-:Y:S02]  /*0db0*/  IMAD.IADD R5, R2, 0x1, R15 ;  /* 0x0000000102057824 */ /* 0x000fe400078e020f */
.L_x_1008:
[----:B------:R-:W-:Y:S05]  /*0dc0*/  BSYNC B2 ;  /* 0x0000000000027941 */ /* 0x000fea0003800000 */
.L_x_1007:
[C---:B------:R-:W-:Y:S01]  /*0dd0*/  SHF.L.U32.HI R13, R5.reuse, 0x2, R0 ;  /* 0x00000002050d7819 */ /* 0x040fe20000010600 */
[----:B------:R-:W-:-:S03]  /*0de0*/  IMAD.SHL.U32 R12, R5, 0x4, RZ ;  /* 0x00000004050c7824 */ /* 0x000fc600078e00ff */
[----:B------:R-:W-:-:S04]  /*0df0*/  SHF.R.U32.HI R15, RZ, 0x1f, R13 ;  /* 0x0000001fff0f7819 */ /* 0x000fc8000001160d */
[----:B------:R-:W-:-:S13]  /*0e00*/  ISETP.NE.AND P1, PT, R15, RZ, PT ;  /* 0x000000ff0f00720c */ /* 0x000fda0003f25270 */
[----:B------:R-:W-:Y:S02]  /*0e10*/  @P1 LOP3.LUT R13, RZ, R13, RZ, 0x33, !PT ;  /* 0x0000000dff0d1212 */ /* 0x000fe400078e33ff */
[----:B------:R-:W-:-:S04]  /*0e20*/  @P1 LOP3.LUT R12, RZ, R12, RZ, 0x33, !PT ;  /* 0x0000000cff0c1212 */ /* 0x000fc800078e33ff */
[----:B------:R-:W0:Y:S02]  /*0e30*/  I2F.F64.S64 R2, R12 ;  /* 0x0000000c00027312 */ /* 0x000e240000301c00 */
[----:B0-----:R0:W1:Y:S02]  /*0e40*/  DMUL R4, R2, c[0x2][0x0] ;  /* 0x0080000002047a28 */ /* 0x0010640000000000 */
[----:B0-----:R-:W-:Y:S02]  /*0e50*/  LOP3.LUT P3, R3, R17, 0x80000000, RZ, 0xc0, !PT ;  /* 0x8000000011037812 */ /* 0x001fe4000786c0ff */
[----:B------:R-:W-:Y:S02]  /*0e60*/  LEA.HI R2, R0, R15, RZ, 0x2 ;  /* 0x0000000f00027211 */ /* 0x000fe400078f10ff */
[----:B------:R-:W-:-:S03]  /*0e70*/  @P1 LOP3.LUT R3, R3, 0x80000000, RZ, 0x3c, !PT ;  /* 0x8000000003031812 */ /* 0x000fc600078e3cff */
[----:B------:R-:W-:Y:S01]  /*0e80*/  IMAD.MOV R0, RZ, RZ, -R2 ;  /* 0x000000ffff007224 */ /* 0x000fe200078e0a02 */
[----:B-1----:R-:W0:Y:S01]  /*0e90*/  F2F.F32.F64 R4, R4 ;  /* 0x0000000400047310 */ /* 0x002e220000301000 */
[----:B------:R-:W-:-:S04]  /*0ea0*/  ISETP.NE.AND P1, PT, R3, RZ, PT ;  /* 0x000000ff0300720c */ /* 0x000fc80003f25270 */
[----:B------:R-:W-:Y:S01]  /*0eb0*/  @P3 IMAD.MOV.U32 R2, RZ, RZ, R0 ;  /* 0x000000ffff023224 */ /* 0x000fe200078e0000 */
[----:B0-----:R-:W-:Y:S01]  /*0ec0*/  FSEL R0, R4, -R4, !P1 ;  /* 0x8000000404007208 */ /* 0x001fe20004800000 */
[----:B------:R-:W-:Y:S05]  /*0ed0*/  BRA `(.L_x_1004) ;  /* 0x0000002000007947 */ /* 0x000fea0003800000 */
.L_x_1005:
[----:B------:R-:W-:Y:S01]  /*0ee0*/  FMUL R0, RZ, R17 ;  /* 0x00000011ff007220 */ /* 0x000fe20000400000 */
[----:B------:R-:W-:Y:S02]  /*0ef0*/  IMAD.MOV.U32 R2, RZ, RZ, RZ ;  /* 0x000000ffff027224 */ /* 0x000fe400078e00ff */
.L_x_1004:
[----:B------:R-:W-:Y:S05]  /*0f00*/  BSYNC B1 ;  /* 0x0000000000017941 */ /* 0x000fea0003800000 */
.L_x_1003:
[----:B------:R-:W-:Y:S01]  /*0f10*/  LOP3.LUT P1, RZ, R2, 0x1, RZ, 0xc0, !PT ;  /* 0x0000000102ff7812 */ /* 0x000fe2000782c0ff */
[----:B------:R-:W-:Y:S01]  /*0f20*/  FMUL R5, R18, 0.63661974668502807617 ;  /* 0x3f22f98312057820 */ /* 0x000fe20000400000 */
[----:B------:R-:W-:Y:S01]  /*0f30*/  FMUL R15, R0, R0 ;  /* 0x00000000000f7220 */ /* 0x000fe20000400000 */
[----:B------:R-:W-:Y:S01]  /*0f40*/  IMAD.MOV.U32 R24, RZ, RZ, 0x3c0885e4 ;  /* 0x3c0885e4ff187424 */ /* 0x000fe200078e00ff */
[----:B------:R-:W-:Y:S01]  /*0f50*/  FSETP.GE.AND P3, PT, |R18|, 105615, PT ;  /* 0x47ce47801200780b */ /* 0x000fe20003f66200 */
[----:B------:R-:W0:Y:S01]  /*0f60*/  F2I.NTZ R13, R5 ;  /* 0x00000005000d7305 */ /* 0x000e220000203100 */
[----:B------:R-:W-:Y:S01]  /*0f70*/  IMAD.MOV.U32 R3, RZ, RZ, -0x46b2bead ;  /* 0xb94d4153ff037424 */ /* 0x000fe200078e00ff */
[----:B------:R-:W-:Y:S01]  /*0f80*/  FSEL R0, R0, 1, !P1 ;  /* 0x3f80000000007808 */ /* 0x000fe20004800000 */
[----:B------:R-:W-:Y:S01]  /*0f90*/  IMAD R23, R26, R23, -0x27173d46 ;  /* 0xd8e8c2ba1a177424 */ /* 0x000fe200078e0217 */
[----:B------:R-:W-:Y:S01]  /*0fa0*/  FSEL R4, R24, 0.041666727513074874878, !P1 ;  /* 0x3d2aaabb18047808 */ /* 0x000fe20004800000 */
[----:B------:R-:W-:Y:S03]  /*0fb0*/  BSSY B1, `(.L_x_1009) ;  /* 0x000007f000017945 */ /* 0x000fe60003800000 */
[----:B------:R-:W-:-:S04]  /*0fc0*/  @P1 IMAD.MOV.U32 R6, RZ, RZ, 0x37cbac00 ;  /* 0x37cbac00ff061424 */ /* 0x000fc800078e00ff */
[----:B------:R-:W-:Y:S01]  /*0fd0*/  @P1 FFMA R3, R15, R6, -0.0013887860113754868507 ;  /* 0xbab607ed0f031423 */ /* 0x000fe20000000006 */
[----:B------:R-:W-:-:S03]  /*0fe0*/  IMAD.MOV.U32 R6, RZ, RZ, 0x3e2aaaa8 ;  /* 0x3e2aaaa8ff067424 */ /* 0x000fc600078e00ff */
[----:B------:R-:W-:Y:S01]  /*0ff0*/  FFMA R3, R15, R3, R4 ;  /* 0x000000030f037223 */ /* 0x000fe20000000004 */
[----:B0-----:R-:W-:Y:S02]  /*1000*/  I2FP.F32.S32 R5, R13 ;  /* 0x0000000d00057245 */ /* 0x001fe40000201400 */
[----:B------:R-:W-:Y:S02]  /*1010*/  FSEL R12, -R6, -0.4999999701976776123, !P1 ;  /* 0xbeffffff060c7808 */ /* 0x000fe40004800100 */
[----:B------:R-:W-:Y:S02]  /*1020*/  LEA.HI R4, R23, 0x4, RZ, 0x4 ;  /* 0x0000000417047811 */ /* 0x000fe400078f20ff */
[----:B------:R-:W-:Y:S01]  /*1030*/  LOP3.LUT P1, RZ, R2, 0x2, RZ, 0xc0, !PT ;  /* 0x0000000202ff7812 */ /* 0x000fe2000782c0ff */
[----:B------:R-:W-:Y:S01]  /*1040*/  FFMA R3, R15, R3, R12 ;  /* 0x000000030f037223 */ /* 0x000fe2000000000c */
[----:B------:R-:W-:Y:S01]  /*1050*/  FFMA R12, R5, -1.5707962512969970703, R18 ;  /* 0xbfc90fda050c7823 */ /* 0x000fe20000000012 */
[----:B------:R-:W-:Y:S01]  /*1060*/  SHF.R.U32.HI R4, RZ, R4, R23 ;  /* 0x00000004ff047219 */ /* 0x000fe20000011617 */
[----:B------:R-:W-:-:S02]  /*1070*/  FFMA R2, R0, R15, RZ ;  /* 0x0000000f00027223 */ /* 0x000fc400000000ff */
[----:B------:R-:W-:Y:S01]  /*1080*/  FFMA R12, R5, -7.5497894158615963534e-08, R12 ;  /* 0xb3a22168050c7823 */ /* 0x000fe2000000000c */
[----:B------:R-:W-:Y:S01]  /*1090*/  LOP3.LUT R4, R4, R23, RZ, 0x3c, !PT ;  /* 0x0000001704047212 */ /* 0x000fe200078e3cff */
[----:B------:R-:W-:Y:S02]  /*10a0*/  FFMA R0, R3, R2, R0 ;  /* 0x0000000203007223 */ /* 0x000fe40000000000 */
[----:B------:R-:W-:Y:S02]  /*10b0*/  FFMA R23, R5, -5.3903029534742383927e-15, R12 ;  /* 0xa7c234c505177823 */ /* 0x000fe4000000000c */
[----:B------:R-:W-:Y:S01]  /*10c0*/  IMAD R25, R4, 0x108ef2d9, RZ ;  /* 0x108ef2d904197824 */ /* 0x000fe200078e02ff */
[----:B------:R-:W-:Y:S01]  /*10d0*/  @P1 FFMA R0, R0, -1, RZ ;  /* 0xbf80000000001823 */ /* 0x000fe200000000ff */
[----:B------:R-:W-:Y:S01]  /*10e0*/  IMAD.MOV.U32 R12, RZ, RZ, R23 ;  /* 0x000000ffff0c7224 */ /* 0x000fe200078e0017 */
[----:B------:R-:W-:Y:S05]  /*10f0*/  @!P3 BRA `(.L_x_1010) ;  /* 0x000006a00000b947 */ /* 0x000fea0003800000 */
[----:B------:R-:W-:-:S13]  /*1100*/  FSETP.NEU.AND P1, PT, |R18|, +INF , PT ;  /* 0x7f8000001200780b */ /* 0x000fda0003f2d200 */
[----:B------:R-:W-:Y:S05]  /*1110*/  @!P1 BRA `(.L_x_1011) ;  /* 0x0000066000009947 */ /* 0x000fea0003800000 */
[----:B------:R-:W-:Y:S01]  /*1120*/  IMAD.SHL.U32 R4, R18, 0x100, RZ ;  /* 0x0000010012047824 */ /* 0x000fe200078e00ff */
[----:B------:R-:W-:Y:S01]  /*1130*/  CS2R R2, SRZ ;  /* 0x0000000000027805 */ /* 0x000fe2000001ff00 */
[----:B------:R-:W-:Y:S01]  /*1140*/  IMAD.MOV.U32 R15, RZ, RZ, RZ ;  /* 0x000000ffff0f7224 */ /* 0x000fe200078e00ff */
[----:B------:R-:W-:Y:S02]  /*1150*/  UMOV UR4, URZ ;  /* 0x0000003f00047c82 */ /* 0x000fe40008000000 */
[----:B------:R-:W-:Y:S02]  /*1160*/  LOP3.LUT R27, R4, 0x80000000, RZ, 0xfc, !PT ;  /* 0x80000000041b7812 */ /* 0x000fe400078efcff */
.L_x_1012:
[C---:B------:R-:W-:Y:S01]  /*1170*/  IMAD.SHL.U32 R14, R2.reuse, 0x4, RZ ;  /* 0x00000004020e7824 */ /* 0x040fe200078e00ff */
[----:B------:R-:W-:-:S04]  /*1180*/  SHF.L.U64.HI R3, R2, 0x2, R3 ;  /* 0x0000000202037819 */ /* 0x000fc80000010203 */
[----:B------:R-:W-:-:S04]  /*1190*/  IADD3 R4, P1, R14, c[0x4][0x88], RZ ;  /* 0x010022000e047a10 */ /* 0x000fc80007f3e0ff */
[----:B------:R-:W-:-:S05]  /*11a0*/  IADD3.X R5, R3, c[0x4][0x8c], RZ, P1, !PT ;  /* 0x0100230003057a10 */ /* 0x000fca0000ffe4ff */
[----:B------:R-:W2:Y:S01]  /*11b0*/  LDG.E.CONSTANT R4, [R4.64] ;  /* 0x0000000a04047981 */ /* 0x000ea2000c1e9900 */
[C---:B------:R-:W-:Y:S02]  /*11c0*/  ISETP.EQ.AND P1, PT, R14.reuse, 0x4, PT ;  /* 0x000000040e00780c */ /* 0x040fe40003f22270 */
[----:B------:R-:W-:Y:S02]  /*11d0*/  ISETP.EQ.AND P6, PT, R14, RZ, PT ;  /* 0x000000ff0e00720c */ /* 0x000fe40003fc2270 */
[----:B------:R-:W-:Y:S02]  /*11e0*/  IADD3 R2, R2, 0x1, RZ ;  /* 0x0000000102027810 */ /* 0x000fe40007ffe0ff */
[C---:B------:R-:W-:Y:S02]  /*11f0*/  ISETP.EQ.AND P4, PT, R14.reuse, 0xc, PT ;  /* 0x0000000c0e00780c */ /* 0x040fe40003f82270 */
[----:B------:R-:W-:Y:S02]  /*1200*/  ISETP.EQ.AND P5, PT, R14, 0x10, PT ;  /* 0x000000100e00780c */ /* 0x000fe40003fa2270 */
[----:B------:R-:W-:Y:S01]  /*1210*/  SHF.R.S32.HI R3, RZ, 0x1f, R2 ;  /* 0x0000001fff037819 */ /* 0x000fe20000011402 */
        /* <DEDUP_REMOVED lines=8> */
[----:B------:R-:W-:Y:S01]  /*12a0*/  ISETP.EQ.AND P6, PT, R14, 0x14, PT ;  /* 0x000000140e00780c */ /* 0x000fe20003fc2270 */
[----:B------:R-:W-:-:S10]  /*12b0*/  @P5 IMAD.MOV.U32 R29, RZ, RZ, R12 ;  /* 0x000000ffff1d5224 */ /* 0x000fd400078e000c */
        /* <DEDUP_REMOVED lines=49> */
[----:B------:R-:W-:Y:S02]  /*15d0*/  IADD3 R3, -R4, 0x20, RZ ;  /* 0x0000002004037810 */ /* 0x000fe40007ffe1ff */
[----:B------:R-:W-:Y:S02]  /*15e0*/  SHF.L.U32 R4, R12, R4, RZ ;  /* 0x000000040c047219 */ /* 0x000fe400000006ff */
[----:B------:R-:W-:-:S03]  /*15f0*/  SHF.R.U32.HI R12, RZ, R3, R12 ;  /* 0x00000003ff0c7219 */ /* 0x000fc6000001160c */
[----:B------:R-:W-:Y:S02]  /*1600*/  @P4 IMAD.MOV.U32 R2, RZ, RZ, R29 ;  /* 0x000000ffff024224 */ /* 0x000fe400078e001d */
[----:B------:R-:W-:Y:S02]  /*1610*/  @P5 IMAD.MOV.U32 R2, RZ, RZ, R30 ;  /* 0x000000ffff025224 */ /* 0x000fe400078e001e */
[----:B------:R-:W-:Y:S02]  /*1620*/  @P3 IMAD.MOV.U32 R2, RZ, RZ, R15 ;  /* 0x000000ffff023224 */ /* 0x000fe400078e000f */
[----:B------:R-:W-:-:S03]  /*1630*/  IMAD.IADD R13, R12, 0x1, R13 ;  /* 0x000000010c0d7824 */ /* 0x000fc600078e020d */
[----:B------:R-:W-:-:S05]  /*1640*/  SHF.R.U32.HI R3, RZ, R3, R2 ;  /* 0x00000003ff037219 */ /* 0x000fca0000011602 */
[----:B------:R-:W-:Y:S02]  /*1650*/  IMAD.IADD R12, R3, 0x1, R4 ;  /* 0x00000001030c7824 */ /* 0x000fe400078e0204 */
.L_x_1014:
[----:B------:R-:W-:Y:S05]  /*1660*/  BSYNC B2 ;  /* 0x0000000000027941 */ /* 0x000fea0003800000 */
.L_x_1013:
[C---:B------:R-:W-:Y:S01]  /*1670*/  SHF.L.U32.HI R3, R12.reuse, 0x2, R13 ;  /* 0x000000020c037819 */ /* 0x040fe2000001060d */
[----:B------:R-:W-:Y:S01]  /*1680*/  IMAD.SHL.U32 R2, R12, 0x4, RZ ;  /* 0x000000040c027824 */ /* 0x000fe200078e00ff */
[----:B------:R-:W-:Y:S02]  /*1690*/  LOP3.LUT P3, R12, R18, 0x80000000, RZ, 0xc0, !PT ;  /* 0x80000000120c7812 */ /* 0x000fe4000786c0ff */
[----:B------:R-:W-:-:S04]  /*16a0*/  SHF.R.U32.HI R14, RZ, 0x1f, R3 ;  /* 0x0000001fff0e7819 */ /* 0x000fc80000011603 */
[----:B------:R-:W-:Y:S02]  /*16b0*/  ISETP.NE.AND P1, PT, R14, RZ, PT ;  /* 0x000000ff0e00720c */ /* 0x000fe40003f25270 */
[----:B------:R-:W-:-:S11]  /*16c0*/  LEA.HI R13, R13, R14, RZ, 0x2 ;  /* 0x0000000e0d0d7211 */ /* 0x000fd600078f10ff */
[----:B------:R-:W-:Y:S02]  /*16d0*/  @P1 LOP3.LUT R3, RZ, R3, RZ, 0x33, !PT ;  /* 0x00000003ff031212 */ /* 0x000fe400078e33ff */
[----:B------:R-:W-:Y:S02]  /*16e0*/  @P1 LOP3.LUT R2, RZ, R2, RZ, 0x33, !PT ;  /* 0x00000002ff021212 */ /* 0x000fe400078e33ff */
[----:B------:R-:W-:-:S04]  /*16f0*/  @P1 LOP3.LUT R12, R12, 0x80000000, RZ, 0x3c, !PT ;  /* 0x800000000c0c1812 */ /* 0x000fc800078e3cff */
[----:B------:R-:W0:Y:S01]  /*1700*/  I2F.F64.S64 R2, R2 ;  /* 0x0000000200027312 */ /* 0x000e220000301c00 */
[----:B------:R-:W-:Y:S01]  /*1710*/  ISETP.NE.AND P1, PT, R12, RZ, PT ;  /* 0x000000ff0c00720c */ /* 0x000fe20003f25270 */
[----:B------:R-:W-:-:S04]  /*1720*/  IMAD.MOV R12, RZ, RZ, -R13 ;  /* 0x000000ffff0c7224 */ /* 0x000fc800078e0a0d */
[----:B------:R-:W-:Y:S01]  /*1730*/  @P3 IMAD.MOV.U32 R13, RZ, RZ, R12 ;  /* 0x000000ffff0d3224 */ /* 0x000fe200078e000c */
[----:B0-----:R-:W0:-:S10]  /*1740*/  DMUL R4, R2, c[0x2][0x0] ;  /* 0x0080000002047a28 */ /* 0x001e140000000000 */
[----:B0-----:R-:W0:Y:S02]  /*1750*/  F2F.F32.F64 R4, R4 ;  /* 0x0000000400047310 */ /* 0x001e240000301000 */
[----:B0-----:R-:W-:Y:S01]  /*1760*/  FSEL R12, R4, -R4, !P1 ;  /* 0x80000004040c7208 */ /* 0x001fe20004800000 */
[----:B------:R-:W-:Y:S05]  /*1770*/  BRA `(.L_x_1010) ;  /* 0x0000002000007947 */ /* 0x000fea0003800000 */
.L_x_1011:
[----:B------:R-:W-:Y:S01]  /*1780*/  FMUL R12, RZ, R18 ;  /* 0x00000012ff0c7220 */ /* 0x000fe20000400000 */
[----:B------:R-:W-:Y:S02]  /*1790*/  IMAD.MOV.U32 R13, RZ, RZ, RZ ;  /* 0x000000ffff0d7224 */ /* 0x000fe400078e00ff */
.L_x_1010:
[----:B------:R-:W-:Y:S05]  /*17a0*/  BSYNC B1 ;  /* 0x0000000000017941 */ /* 0x000fea0003800000 */
.L_x_1009:
[----:B------:R-:W-:Y:S01]  /*17b0*/  IADD3 R13, R13, 0x1, RZ ;  /* 0x000000010d0d7810 */ /* 0x000fe20007ffe0ff */
[----:B------:R-:W-:Y:S01]  /*17c0*/  FMUL R5, R12, R12 ;  /* 0x0000000c0c057220 */ /* 0x000fe20000400000 */
[----:B------:R-:W-:Y:S01]  /*17d0*/  IMAD.MOV.U32 R2, RZ, RZ, -0x46b2bead ;  /* 0xb94d4153ff027424 */ /* 0x000fe200078e00ff */
[----:B------:R-:W-:Y:S01]  /*17e0*/  FMUL R14, R17, 0.63661974668502807617 ;  /* 0x3f22f983110e7820 */ /* 0x000fe20000400000 */
[C---:B------:R-:W-:Y:S01]  /*17f0*/  LOP3.LUT P3, RZ, R13.reuse, 0x1, RZ, 0xc0, !PT ;  /* 0x000000010dff7812 */ /* 0x040fe2000786c0ff */
[----:B------:R-:W-:Y:S01]  /*1800*/  BSSY B1, `(.L_x_1015) ;  /* 0x000007b000017945 */ /* 0x000fe20003800000 */
[----:B------:R-:W-:-:S02]  /*1810*/  LOP3.LUT P1, RZ, R13, 0x2, RZ, 0xc0, !PT ;  /* 0x000000020dff7812 */ /* 0x000fc4000782c0ff */
[----:B------:R-:W-:Y:S01]  /*1820*/  FSEL R3, R24, 0.041666727513074874878, !P3 ;  /* 0x3d2aaabb18037808 */ /* 0x000fe20005800000 */
[----:B------:R-:W0:Y:S08]  /*1830*/  F2I.NTZ R14, R14 ;  /* 0x0000000e000e7305 */ /* 0x000e300000203100 */
[----:B------:R-:W-:-:S04]  /*1840*/  @P3 IMAD.MOV.U32 R4, RZ, RZ, 0x37cbac00 ;  /* 0x37cbac00ff043424 */ /* 0x000fc800078e00ff */
[----:B------:R-:W-:Y:S01]  /*1850*/  @P3 FFMA R2, R5, R4, -0.0013887860113754868507 ;  /* 0xbab607ed05023423 */ /* 0x000fe20000000004 */
[----:B------:R-:W-:-:S03]  /*1860*/  FSEL R4, -R6, -0.4999999701976776123, !P3 ;  /* 0xbeffffff06047808 */ /* 0x000fc60005800100 */
[----:B------:R-:W-:Y:S01]  /*1870*/  FFMA R3, R5, R2, R3 ;  /* 0x0000000205037223 */ /* 0x000fe20000000003 */
[----:B------:R-:W-:Y:S02]  /*1880*/  FSEL R2, R12, 1, !P3 ;  /* 0x3f8000000c027808 */ /* 0x000fe40005800000 */
[----:B------:R-:W-:Y:S01]  /*1890*/  FSETP.GE.AND P3, PT, |R17|, 105615, PT ;  /* 0x47ce47801100780b */ /* 0x000fe20003f66200 */
[----:B------:R-:W-:Y:S02]  /*18a0*/  FFMA R3, R5, R3, R4 ;  /* 0x0000000305037223 */ /* 0x000fe40000000004 */
[----:B------:R-:W-:-:S04]  /*18b0*/  FFMA R4, R2, R5, RZ ;  /* 0x0000000502047223 */ /* 0x000fc800000000ff */
[----:B------:R-:W-:Y:S01]  /*18c0*/  FFMA R2, R3, R4, R2 ;  /* 0x0000000403027223 */ /* 0x000fe20000000002 */
[----:B------:R-:W-:-:S03]  /*18d0*/  IMAD.MOV.U32 R3, RZ, RZ, R22 ;  /* 0x000000ffff037224 */ /* 0x000fc600078e0016 */
[----:B------:R-:W-:Y:S02]  /*18e0*/  @P1 FFMA R2, R2, -1, RZ ;  /* 0xbf80000002021823 */ /* 0x000fe400000000ff */
[----:B------:R-:W-:Y:S05]  /*18f0*/  @!P3 BRA `(.L_x_1016) ;  /* 0x000006b00000b947 */ /* 0x000fea0003800000 */
[----:B0-----:R-:W-:-:S13]  /*1900*/  FSETP.NEU.AND P1, PT, |R17|, +INF , PT ;  /* 0x7f8000001100780b */ /* 0x001fda0003f2d200 */
[----:B------:R-:W-:Y:S05]  /*1910*/  @!P1 BRA `(.L_x_1017) ;  /* 0x0000067000009947 */ /* 0x000fea0003800000 */
[----:B------:R-:W-:Y:S01]  /*1920*/  IMAD.SHL.U32 R12, R17, 0x100, RZ ;  /* 0x00000100110c7824 */ /* 0x000fe200078e00ff */
[----:B------:R-:W-:Y:S01]  /*1930*/  CS2R R4, SRZ ;  /* 0x0000000000047805 */ /* 0x000fe2000001ff00 */
[----:B------:R-:W-:Y:S01]  /*1940*/  IMAD.MOV.U32 R3, RZ, RZ, RZ ;  /* 0x000000ffff037224 */ /* 0x000fe200078e00ff */
[----:B------:R-:W-:Y:S02]  /*1950*/  UMOV UR4, URZ ;  /* 0x0000003f00047c82 */ /* 0x000fe40008000000 */
[----:B------:R-:W-:Y:S02]  /*1960*/  LOP3.LUT R27, R12, 0x80000000, RZ, 0xfc, !PT ;  /* 0x800000000c1b7812 */ /* 0x000fe400078efcff */
.L_x_1018:
        /* <DEDUP_REMOVED lines=34> */
[----:B------:R-:W-:-:S07]  /*1b90*/  ISETP.EQ.AND P1, PT, R14, 0xc, PT ;  /* 0x0000000c0e00780c */ /* 0x000fce0003f22270 */
        /* <DEDUP_REMOVED lines=9> */
[--C-:B------:R-:W-:Y:S01]  /*1c30*/  @P1 IMAD.MOV.U32 R4, RZ, RZ, R28.reuse ;  /* 0x000000ffff041224 */ /* 0x100fe200078e001c */
[----:B------:R-:W-:Y:S01]  /*1c40*/  ISETP.EQ.AND P1, PT, R14, 0x1c, PT ;  /* 0x0000001c0e00780c */ /* 0x000fe20003f22270 */
[----:B------:R-:W-:Y:S02]  /*1c50*/  @P4 IMAD.MOV.U32 R5, RZ, RZ, R28 ;  /* 0x000000ffff054224 */ /* 0x000fe400078e001c */
[--C-:B------:R-:W-:Y:S01]  /*1c60*/  @P4 IMAD.MOV.U32 R4, RZ, RZ, R29.reuse ;  /* 0x000000ffff044224 */ /* 0x100fe200078e001d */
[----:B------:R-:W-:Y:S01]  /*1c70*/  LOP3.LUT P4, R12, R12, 0x1f, RZ, 0xc0, !PT ;  /* 0x0000001f0c0c7812 */ /* 0x000fe2000788c0ff */
[----:B------:R-:W-:Y:S02]  /*1c80*/  @P5 IMAD.MOV.U32 R4, RZ, RZ, R30 ;  /* 0x000000ffff045224 */ /* 0x000fe400078e001e */
[----:B------:R-:W-:Y:S02]  /*1c90*/  @P5 IMAD.MOV.U32 R5, RZ, RZ, R29 ;  /* 0x000000ffff055224 */ /* 0x000fe400078e001d */
[----:B------:R-:W-:-:S02]  /*1ca0*/  @P3 IMAD.MOV.U32 R4, RZ, RZ, R3 ;  /* 0x000000ffff043224 */ /* 0x000fc400078e0003 */
[----:B------:R-:W-:Y:S02]  /*1cb0*/  @P3 IMAD.MOV.U32 R5, RZ, RZ, R30 ;  /* 0x000000ffff053224 */ /* 0x000fe400078e001e */
[----:B------:R-:W-:Y:S02]  /*1cc0*/  @P1 IMAD.MOV.U32 R5, RZ, RZ, R3 ;  /* 0x000000ffff051224 */ /* 0x000fe400078e0003 */
[----:B------:R-:W-:Y:S02]  /*1cd0*/  IMAD.MOV.U32 R14, RZ, RZ, R4 ;  /* 0x000000ffff0e7224 */ /* 0x000fe400078e0004 */
        /* <DEDUP_REMOVED lines=15> */
[----:B------:R-:W-:-:S07]  /*1dd0*/  IADD3 R4, -R12, 0x20, RZ ;  /* 0x000000200c047810 */ /* 0x000fce0007ffe1ff */
[----:B------:R-:W-:Y:S02]  /*1de0*/  @P4 IMAD.MOV.U32 R13, RZ, RZ, R29 ;  /* 0x000000ffff0d4224 */ /* 0x000fe400078e001d */
[----:B------:R-:W-:Y:S02]  /*1df0*/  @P5 IMAD.MOV.U32 R13, RZ, RZ, R30 ;  /* 0x000000ffff0d5224 */ /* 0x000fe400078e001e */
[----:B------:R-:W-:Y:S01]  /*1e00*/  @P3 IMAD.MOV.U32 R13, RZ, RZ, R3 ;  /* 0x000000ffff0d3224 */ /* 0x000fe200078e0003 */
[----:B------:R-:W-:Y:S02]  /*1e10*/  SHF.L.U32 R3, R5, R12, RZ ;  /* 0x0000000c05037219 */ /* 0x000fe400000006ff */
[-C--:B------:R-:W-:Y:S02]  /*1e20*/  SHF.R.U32.HI R5, RZ, R4.reuse, R5 ;  /* 0x00000004ff057219 */ /* 0x080fe40000011605 */
[----:B------:R-:W-:-:S03]  /*1e30*/  SHF.R.U32.HI R4, RZ, R4, R13 ;  /* 0x00000004ff047219 */ /* 0x000fc6000001160d */
[----:B------:R-:W-:Y:S02]  /*1e40*/  IMAD.IADD R14, R5, 0x1, R14 ;  /* 0x00000001050e7824 */ /* 0x000fe400078e020e */
[----:B------:R-:W-:Y:S02]  /*1e50*/  IMAD.IADD R5, R4, 0x1, R3 ;  /* 0x0000000104057824 */ /* 0x000fe400078e0203 */
.L_x_1020:
[----:B------:R-:W-:Y:S05]  /*1e60*/  BSYNC B2 ;  /* 0x0000000000027941 */ /* 0x000fea0003800000 */
.L_x_1019:
[C---:B------:R-:W-:Y:S01]  /*1e70*/  SHF.L.U32.HI R3, R5.reuse, 0x2, R14 ;  /* 0x0000000205037819 */ /* 0x040fe2000001060e */
[----:B------:R-:W-:-:S03]  /*1e80*/  IMAD.SHL.U32 R4, R5, 0x4, RZ ;  /* 0x0000000405047824 */ /* 0x000fc600078e00ff */
[----:B------:R-:W-:-:S04]  /*1e90*/  SHF.R.U32.HI R15, RZ, 0x1f, R3 ;  /* 0x0000001fff0f7819 */ /* 0x000fc80000011603 */
[----:B------:R-:W-:Y:S02]  /*1ea0*/  ISETP.NE.AND P1, PT, R15, RZ, PT ;  /* 0x000000ff0f00720c */ /* 0x000fe40003f25270 */
[----:B------:R-:W-:-:S11]  /*1eb0*/  LEA.HI R14, R14, R15, RZ, 0x2 ;  /* 0x0000000f0e0e7211 */ /* 0x000fd600078f10ff */
[----:B------:R-:W-:Y:S02]  /*1ec0*/  @P1 LOP3.LUT R3, RZ, R3, RZ, 0x33, !PT ;  /* 0x00000003ff031212 */ /* 0x000fe400078e33ff */
[----:B------:R-:W-:-:S03]  /*1ed0*/  @P1 LOP3.LUT R4, RZ, R4, RZ, 0x33, !PT ;  /* 0x00000004ff041212 */ /* 0x000fc600078e33ff */
[----:B------:R-:W-:Y:S01]  /*1ee0*/  IMAD.MOV.U32 R5, RZ, RZ, R3 ;  /* 0x000000ffff057224 */ /* 0x000fe200078e0003 */
[----:B------:R-:W-:-:S04]  /*1ef0*/  LOP3.LUT P3, R3, R17, 0x80000000, RZ, 0xc0, !PT ;  /* 0x8000000011037812 */ /* 0x000fc8000786c0ff */
[----:B------:R-:W-:Y:S01]  /*1f00*/  @P1 LOP3.LUT R3, R3, 0x80000000, RZ, 0x3c, !PT ;  /* 0x8000000003031812 */ /* 0x000fe200078e3cff */
[----:B------:R-:W0:Y:S03]  /*1f10*/  I2F.F64.S64 R4, R4 ;  /* 0x0000000400047312 */ /* 0x000e260000301c00 */
[----:B------:R-:W-:Y:S01]  /*1f20*/  ISETP.NE.AND P1, PT, R3, RZ, PT ;  /* 0x000000ff0300720c */ /* 0x000fe20003f25270 */
[----:B------:R-:W-:-:S04]  /*1f30*/  IMAD.MOV R3, RZ, RZ, -R14 ;  /* 0x000000ffff037224 */ /* 0x000fc800078e0a0e */
[----:B------:R-:W-:Y:S01]  /*1f40*/  @P3 IMAD.MOV.U32 R14, RZ, RZ, R3 ;  /* 0x000000ffff0e3224 */ /* 0x000fe200078e0003 */
[----:B0-----:R-:W0:-:S10]  /*1f50*/  DMUL R12, R4, c[0x2][0x0] ;  /* 0x00800000040c7a28 */ /* 0x001e140000000000 */
[----:B0-----:R-:W0:Y:S02]  /*1f60*/  F2F.F32.F64 R12, R12 ;  /* 0x0000000c000c7310 */ /* 0x001e240000301000 */
[----:B0-----:R-:W-:Y:S01]  /*1f70*/  FSEL R3, R12, -R12, !P1 ;  /* 0x8000000c0c037208 */ /* 0x001fe20004800000 */
[----:B------:R-:W-:Y:S05]  /*1f80*/  BRA `(.L_x_1016) ;  /* 0x0000002000007947 */ /* 0x000fea0003800000 */
.L_x_1017:
[----:B------:R-:W-:Y:S01]  /*1f90*/  FMUL R3, RZ, R17 ;  /* 0x00000011ff037220 */ /* 0x000fe20000400000 */
[----:B------:R-:W-:Y:S02]  /*1fa0*/  IMAD.MOV.U32 R14, RZ, RZ, RZ ;  /* 0x000000ffff0e7224 */ /* 0x000fe400078e00ff */
.L_x_1016:
[----:B0-----:R-:W-:Y:S05]  /*1fb0*/  BSYNC B1 ;  /* 0x0000000000017941 */ /* 0x001fea0003800000 */
.L_x_1015:
[C---:B------:R-:W-:Y:S01]  /*1fc0*/  LOP3.LUT P3, RZ, R14.reuse, 0x1, RZ, 0xc0, !PT ;  /* 0x000000010eff7812 */ /* 0x040fe2000786c0ff */
[C---:B------:R-:W-:Y:S01]  /*1fd0*/  FMUL R12, R3.reuse, R3 ;  /* 0x00000003030c7220 */ /* 0x040fe20000400000 */
[----:B------:R-:W-:Y:S01]  /*1fe0*/  LOP3.LUT P1, RZ, R14, 0x2, RZ, 0xc0, !PT ;  /* 0x000000020eff7812 */ /* 0x000fe2000782c0ff */
[----:B------:R-:W-:Y:S01]  /*1ff0*/  IMAD.MOV.U32 R4, RZ, RZ, -0x46b2bead ;  /* 0xb94d4153ff047424 */ /* 0x000fe200078e00ff */
[----:B------:R-:W-:Y:S01]  /*2000*/  FMUL R14, R18, 0.63661974668502807617 ;  /* 0x3f22f983120e7820 */ /* 0x000fe20000400000 */
[----:B------:R-:W-:Y:S01]  /*2010*/  FSEL R5, R24, 0.041666727513074874878, !P3 ;  /* 0x3d2aaabb18057808 */ /* 0x000fe20005800000 */
[----:B------:R-:W-:Y:S01]  /*2020*/  BSSY B1, `(.L_x_1021) ;  /* 0x0000078000017945 */ /* 0x000fe20003800000 */
[----:B------:R-:W-:-:S03]  /*2030*/  FSEL R3, R3, 1, !P3 ;  /* 0x3f80000003037808 */ /* 0x000fc60005800000 */
[----:B------:R-:W0:Y:S03]  /*2040*/  F2I.NTZ R14, R14 ;  /* 0x0000000e000e7305 */ /* 0x000e260000203100 */
[----:B------:R-:W-:-:S04]  /*2050*/  @P3 IMAD.MOV.U32 R13, RZ, RZ, 0x37cbac00 ;  /* 0x37cbac00ff0d3424 */ /* 0x000fc800078e00ff */
[----:B------:R-:W-:Y:S01]  /*2060*/  @P3 FFMA R4, R12, R13, -0.0013887860113754868507 ;  /* 0xbab607ed0c043423 */ /* 0x000fe2000000000d */
[----:B------:R-:W-:Y:S02]  /*2070*/  FSEL R13, -R6, -0.4999999701976776123, !P3 ;  /* 0xbeffffff060d7808 */ /* 0x000fe40005800100 */
[----:B------:R-:W-:Y:S01]  /*2080*/  FSETP.GE.AND P3, PT, |R18|, 105615, PT ;  /* 0x47ce47801200780b */ /* 0x000fe20003f66200 */
[----:B------:R-:W-:Y:S01]  /*2090*/  FFMA R4, R12, R4, R5 ;  /* 0x000000040c047223 */ /* 0x000fe20000000005 */
[----:B------:R-:W-:-:S03]  /*20a0*/  FFMA R5, R3, R12, RZ ;  /* 0x0000000c03057223 */ /* 0x000fc600000000ff */
[----:B------:R-:W-:-:S04]  /*20b0*/  FFMA R4, R12, R4, R13 ;  /* 0x000000040c047223 */ /* 0x000fc8000000000d */
[----:B------:R-:W-:-:S04]  /*20c0*/  FFMA R3, R4, R5, R3 ;  /* 0x0000000504037223 */ /* 0x000fc80000000003 */
[----:B------:R-:W-:Y:S01]  /*20d0*/  @P1 FFMA R3, R3, -1, RZ ;  /* 0xbf80000003031823 */ /* 0x000fe200000000ff */
        /* <DEDUP_REMOVED lines=8> */
.L_x_1024:
        /* <DEDUP_REMOVED lines=57> */
[-C--:B------:R-:W-:Y:S02]  /*24f0*/  SHF.L.U32 R15, R5, R12.reuse, RZ ;  /* 0x0000000c050f7219 */ /* 0x080fe400000006ff */
[----:B------:R-:W-:Y:S01]  /*2500*/  SHF.L.U32 R14, R14, R12, RZ ;  /* 0x0000000c0e0e7219 */ /* 0x000fe200000006ff */
        /* <DEDUP_REMOVED lines=16> */
[----:B------:R-:W-:Y:S02]  /*2610*/  @P3 IMAD.MOV.U32 R13, RZ, RZ, R23 ;  /* 0x000000ffff0d3224 */ /* 0x000fe400078e0017 */
[----:B------:R-:W-:-:S03]  /*2620*/  IMAD.IADD R14, R5, 0x1, R14 ;  /* 0x00000001050e7824 */ /* 0x000fc600078e020e */
[----:B------:R-:W-:-:S05]  /*2630*/  SHF.R.U32.HI R4, RZ, R4, R13 ;  /* 0x00000004ff047219 */ /* 0x000fca000001160d */
[----:B------:R-:W-:Y:S02]  /*2640*/  IMAD.IADD R5, R4, 0x1, R15 ;  /* 0x0000000104057824 */ /* 0x000fe400078e020f */
.L_x_1026:
[----:B------:R-:W-:Y:S05]  /*2650*/  BSYNC B2 ;  /* 0x0000000000027941 */ /* 0x000fea0003800000 */
.L_x_1025:
[C---:B------:R-:W-:Y:S01]  /*2660*/  SHF.L.U32.HI R12, R5.reuse, 0x2, R14 ;  /* 0x00000002050c7819 */ /* 0x040fe2000001060e */
[----:B------:R-:W-:Y:S01]  /*2670*/  IMAD.SHL.U32 R4, R5, 0x4, RZ ;  /* 0x0000000405047824 */ /* 0x000fe200078e00ff */
[----:B------:R-:W-:Y:S02]  /*2680*/  LOP3.LUT P3, R23, R18, 0x80000000, RZ, 0xc0, !PT ;  /* 0x8000000012177812 */ /* 0x000fe4000786c0ff */
[----:B------:R-:W-:-:S04]  /*2690*/  SHF.R.U32.HI R15, RZ, 0x1f, R12 ;  /* 0x0000001fff0f7819 */ /* 0x000fc8000001160c */
[----:B------:R-:W-:Y:S02]  /*26a0*/  ISETP.NE.AND P1, PT, R15, RZ, PT ;  /* 0x000000ff0f00720c */ /* 0x000fe40003f25270 */
[----:B------:R-:W-:-:S05]  /*26b0*/  LEA.HI R14, R14, R15, RZ, 0x2 ;  /* 0x0000000f0e0e7211 */ /* 0x000fca00078f10ff */
[----:B------:R-:W-:-:S04]  /*26c0*/  IMAD.MOV R15, RZ, RZ, -R14 ;  /* 0x000000ffff0f7224 */ /* 0x000fc800078e0a0e */
[----:B------:R-:W-:Y:S02]  /*26d0*/  @P3 IMAD.MOV.U32 R14, RZ, RZ, R15 ;  /* 0x000000ffff0e3224 */ /* 0x000fe400078e000f */
[----:B------:R-:W-:Y:S02]  /*26e0*/  @P1 LOP3.LUT R12, RZ, R12, RZ, 0x33, !PT ;  /* 0x0000000cff0c1212 */ /* 0x000fe400078e33ff */
[----:B------:R-:W-:Y:S02]  /*26f0*/  @P1 LOP3.LUT R4, RZ, R4, RZ, 0x33, !PT ;  /* 0x00000004ff041212 */ /* 0x000fe400078e33ff */
[----:B------:R-:W-:Y:S01]  /*2700*/  @P1 LOP3.LUT R23, R23, 0x80000000, RZ, 0x3c, !PT ;  /* 0x8000000017171812 */ /* 0x000fe200078e3cff */
[----:B------:R-:W-:-:S03]  /*2710*/  IMAD.MOV.U32 R5, RZ, RZ, R12 ;  /* 0x000000ffff057224 */ /* 0x000fc600078e000c */
[----:B------:R-:W-:-:S03]  /*2720*/  ISETP.NE.AND P1, PT, R23, RZ, PT ;  /* 0x000000ff1700720c */ /* 0x000fc60003f25270 */
[----:B------:R-:W0:Y:S02]  /*2730*/  I2F.F64.S64 R4, R4 ;  /* 0x0000000400047312 */ /* 0x000e240000301c00 */
[----:B0-----:R-:W0:-:S10]  /*2740*/  DMUL R12, R4, c[0x2][0x0] ;  /* 0x00800000040c7a28 */ /* 0x001e140000000000 */
[----:B0-----:R-:W0:Y:S02]  /*2750*/  F2F.F32.F64 R12, R12 ;  /* 0x0000000c000c7310 */ /* 0x001e240000301000 */
[----:B0-----:R-:W-:Y:S01]  /*2760*/  FSEL R23, R12, -R12, !P1 ;  /* 0x8000000c0c177208 */ /* 0x001fe20004800000 */
[----:B------:R-:W-:Y:S05]  /*2770*/  BRA `(.L_x_1022) ;  /* 0x0000002000007947 */ /* 0x000fea0003800000 */
.L_x_1023:
[----:B------:R-:W-:Y:S01]  /*2780*/  FMUL R23, RZ, R18 ;  /* 0x00000012ff177220 */ /* 0x000fe20000400000 */
[----:B------:R-:W-:Y:S02]  /*2790*/  IMAD.MOV.U32 R14, RZ, RZ, RZ ;  /* 0x000000ffff0e7224 */ /* 0x000fe400078e00ff */
.L_x_1022:
[----:B0-----:R-:W-:Y:S05]  /*27a0*/  BSYNC B1 ;  /* 0x0000000000017941 */ /* 0x001fea0003800000 */
.L_x_1021:
[C---:B------:R-:W-:Y:S01]  /*27b0*/  LOP3.LUT P3, RZ, R14.reuse, 0x1, RZ, 0xc0, !PT ;  /* 0x000000010eff7812 */ /* 0x040fe2000786c0ff */
[----:B------:R-:W-:Y:S01]  /*27c0*/  FMUL R13, R23, R23 ;  /* 0x00000017170d7220 */ /* 0x000fe20000400000 */
[----:B------:R-:W-:Y:S01]  /*27d0*/  IMAD.MOV.U32 R4, RZ, RZ, -0x46b2bead ;  /* 0xb94d4153ff047424 */ /* 0x000fe200078e00ff */
[----:B------:R-:W-:Y:S01]  /*27e0*/  LOP3.LUT P1, RZ, R14, 0x2, RZ, 0xc0, !PT ;  /* 0x000000020eff7812 */ /* 0x000fe2000782c0ff */
[----:B------:R-:W-:Y:S01]  /*27f0*/  FMUL R14, R17, 0.63661974668502807617 ;  /* 0x3f22f983110e7820 */ /* 0x000fe20000400000 */
[----:B------:R-:W-:Y:S01]  /*2800*/  FSEL R5, R24, 0.041666727513074874878, !P3 ;  /* 0x3d2aaabb18057808 */ /* 0x000fe20005800000 */
[----:B------:R-:W-:Y:S07]  /*2810*/  BSSY B1, `(.L_x_1027) ;  /* 0x0000078000017945 */ /* 0x000fee0003800000 */
[----:B------:R-:W-:-:S04]  /*2820*/  @P3 IMAD.MOV.U32 R12, RZ, RZ, 0x37cbac00 ;  /* 0x37cbac00ff0c3424 */ /* 0x000fc800078e00ff */
[----:B------:R-:W-:Y:S01]  /*2830*/  @P3 FFMA R4, R13, R12, -0.0013887860113754868507 ;  /* 0xbab607ed0d043423 */ /* 0x000fe2000000000c */
[----:B------:R-:W-:-:S03]  /*2840*/  FSEL R12, -R6, -0.4999999701976776123, !P3 ;  /* 0xbeffffff060c7808 */ /* 0x000fc60005800100 */
[----:B------:R-:W-:Y:S01]  /*2850*/  FFMA R5, R13, R4, R5 ;  /* 0x000000040d057223 */ /* 0x000fe20000000005 */
[----:B------:R-:W-:Y:S02]  /*2860*/  FSEL R4, R23, 1, !P3 ;  /* 0x3f80000017047808 */ /* 0x000fe40005800000 */
[----:B------:R-:W-:Y:S01]  /*2870*/  FSETP.GE.AND P3, PT, |R17|, 105615, PT ;  /* 0x47ce47801100780b */ /* 0x000fe20003f66200 */
[----:B------:R0:W1:Y:S01]  /*2880*/  F2I.NTZ R23, R14 ;  /* 0x0000000e00177305 */ /* 0x0000620000203100 */
[C---:B------:R-:W-:Y:S01]  /*2890*/  FFMA R5, R13.reuse, R5, R12 ;  /* 0x000000050d057223 */ /* 0x040fe2000000000c */
[----:B------:R-:W-:-:S04]  /*28a0*/  FFMA R12, R13, R4, RZ ;  /* 0x000000040d0c7223 */ /* 0x000fc800000000ff */
[----:B------:R-:W-:-:S04]  /*28b0*/  FFMA R4, R5, R12, R4 ;  /* 0x0000000c05047223 */ /* 0x000fc80000000004 */
        /* <DEDUP_REMOVED lines=9> */
.L_x_1030:
        /* <DEDUP_REMOVED lines=11> */
[----:B-12---:R-:W-:-:S05]  /*2a00*/  IMAD.WIDE.U32 R22, R14, R27, RZ ;  /* 0x0000001b0e167225 */ /* 0x006fca00078e00ff */
        /* <DEDUP_REMOVED lines=67> */
.L_x_1032:
[----:B------:R-:W-:Y:S05]  /*2e40*/  BSYNC B2 ;  /* 0x0000000000027941 */ /* 0x000fea0003800000 */
.L_x_1031:
        /* <DEDUP_REMOVED lines=18> */
.L_x_1029:
[----:B------:R-:W-:Y:S01]  /*2f70*/  FMUL R22, RZ, R17 ;  /* 0x00000011ff167220 */ /* 0x000fe20000400000 */
[----:B-1----:R-:W-:Y:S02]  /*2f80*/  IMAD.MOV.U32 R23, RZ, RZ, RZ ;  /* 0x000000ffff177224 */ /* 0x002fe400078e00ff */
.L_x_1028:
[----:B0-----:R-:W-:Y:S05]  /*2f90*/  BSYNC B1 ;  /* 0x0000000000017941 */ /* 0x001fea0003800000 */
.L_x_1027:
[----:B-1----:R-:W-:Y:S01]  /*2fa0*/  IADD3 R23, R23, 0x1, RZ ;  /* 0x0000000117177810 */ /* 0x002fe20007ffe0ff */
[----:B------:R-:W-:Y:S01]  /*2fb0*/  FMUL R14, R22, R22 ;  /* 0x00000016160e7220 */ /* 0x000fe20000400000 */
[----:B------:R-:W-:Y:S01]  /*2fc0*/  IMAD.MOV.U32 R5, RZ, RZ, -0x46b2bead ;  /* 0xb94d4153ff057424 */ /* 0x000fe200078e00ff */
[----:B------:R-:W-:Y:S01]  /*2fd0*/  SHF.R.U32.HI R12, RZ, 0x16, R25 ;  /* 0x00000016ff0c7819 */ /* 0x000fe20000011619 */
[----:B------:R-:W-:Y:S01]  /*2fe0*/  IMAD.MOV.U32 R15, RZ, RZ, 0x1 ;  /* 0x00000001ff0f7424 */ /* 0x000fe200078e00ff */
[C---:B------:R-:W-:Y:S02]  /*2ff0*/  LOP3.LUT P3, RZ, R23.reuse, 0x1, RZ, 0xc0, !PT ;  /* 0x0000000117ff7812 */ /* 0x040fe4000786c0ff */
[----:B------:R-:W-:-:S02]  /*3000*/  LOP3.LUT P1, RZ, R23, 0x2, RZ, 0xc0, !PT ;  /* 0x0000000217ff7812 */ /* 0x000fc4000782c0ff */
[----:B------:R-:W-:Y:S02]  /*3010*/  FSEL R24, R24, 0.041666727513074874878, !P3 ;  /* 0x3d2aaabb18187808 */ /* 0x000fe40005800000 */
[----:B------:R-:W-:Y:S02]  /*3020*/  LOP3.LUT R25, R12, R25, RZ, 0x3c, !PT ;  /* 0x000000190c197212 */ /* 0x000fe400078e3cff */
[----:B------:R-:W-:Y:S02]  /*3030*/  IADD3 R12, R8, 0x1, RZ ;  /* 0x00000001080c7810 */ /* 0x000fe40007ffe0ff */
[----:B------:R-:W-:-:S03]  /*3040*/  SHF.R.U32.HI R25, RZ, 0x8, R25 ;  /* 0x00000008ff197819 */ /* 0x000fc60000011619 */
[----:B------:R-:W-:Y:S01]  /*3050*/  @P3 IMAD.MOV.U32 R13, RZ, RZ, 0x37cbac00 ;  /* 0x37cbac00ff0d3424 */ /* 0x000fe200078e00ff */
[----:B------:R-:W-:-:S03]  /*3060*/  I2FP.F32.U32 R25, R25 ;  /* 0x0000001900197245 */ /* 0x000fc60000201000 */
[----:B------:R-:W-:Y:S01]  /*3070*/  @P3 FFMA R5, R14, R13, -0.0013887860113754868507 ;  /* 0xbab607ed0e053423 */ /* 0x000fe2000000000d */
[----:B------:R-:W-:-:S03]  /*3080*/  FSEL R13, -R6, -0.4999999701976776123, !P3 ;  /* 0xbeffffff060d7808 */ /* 0x000fc60005800100 */
[----:B------:R-:W-:Y:S01]  /*3090*/  FFMA R24, R14, R5, R24 ;  /* 0x000000050e187223 */ /* 0x000fe20000000018 */
[----:B------:R-:W-:Y:S02]  /*30a0*/  FSEL R5, R22, 1, !P3 ;  /* 0x3f80000016057808 */ /* 0x000fe40005800000 */
[----:B------:R-:W-:Y:S01]  /*30b0*/  ISETP.GE.AND P3, PT, R12, c[0x0][0x190], PT ;  /* 0x000064000c007a0c */ /* 0x000fe20003f66270 */
[----:B------:R-:W-:Y:S02]  /*30c0*/  FFMA R24, R14, R24, R13 ;  /* 0x000000180e187223 */ /* 0x000fe4000000000d */
[----:B------:R-:W-:Y:S01]  /*30d0*/  FFMA R6, R5, R14, RZ ;  /* 0x0000000e05067223 */ /* 0x000fe200000000ff */
[----:B------:R-:W-:Y:S02]  /*30e0*/  SEL R14, RZ, 0x1, P2 ;  /* 0x00000001ff0e7807 */ /* 0x000fe40001000000 */
[----:B------:R-:W-:Y:S01]  /*30f0*/  SEL R13, RZ, 0x1, P3 ;  /* 0x00000001ff0d7807 */ /* 0x000fe20001800000 */
[----:B------:R-:W-:Y:S01]  /*3100*/  FFMA R5, R24, R6, R5 ;  /* 0x0000000618057223 */ /* 0x000fe20000000005 */
[----:B------:R-:W-:-:S03]  /*3110*/  FMUL R6, R25, 5.9604644775390625e-08 ;  /* 0x3380000019067820 */ /* 0x000fc60000400000 */
[----:B------:R-:W-:Y:S02]  /*3120*/  @P1 FFMA R5, R5, -1, RZ ;  /* 0xbf80000005051823 */ /* 0x000fe400000000ff */
.L_x_999:
[----:B------:R-:W-:Y:S05]  /*3130*/  BSYNC B0 ;  /* 0x0000000000007941 */ /* 0x000fea0003800000 */
.L_x_998:
[----:B------:R-:W-:Y:S01]  /*3140*/  LOP3.LUT P1, RZ, R13, 0xff, RZ, 0xc0, !PT ;  /* 0x000000ff0dff7812 */ /* 0x000fe2000782c0ff */
[----:B------:R-:W-:Y:S01]  /*3150*/  BSSY B0, `(.L_x_1033) ;  /* 0x0000161000007945 */ /* 0x000fe20003800000 */
[----:B------:R-:W-:Y:S01]  /*3160*/  LOP3.LUT P2, RZ, R14, 0xff, RZ, 0xc0, !PT ;  /* 0x000000ff0eff7812 */ /* 0x000fe2000784c0ff */
[----:B------:R-:W-:Y:S01]  /*3170*/  IMAD.MOV.U32 R31, RZ, RZ, RZ ;  /* 0x000000ffff1f7224 */ /* 0x000fe200078e00ff */
[----:B------:R-:W-:Y:S02]  /*3180*/  CS2R R22, SRZ ;  /* 0x0000000000167805 */ /* 0x000fe4000001ff00 */
[----:B------:R-:W-:-:S13]  /*3190*/  PLOP3.LUT P0, PT, P2, P1, P0, 0x7f, 0x0 ;  /* 0x000000000000781c */ /* 0x000fda0001702f07 */
[----:B------:R-:W-:Y:S05]  /*31a0*/  @P0 BRA `(.L_x_1034) ;  /* 0x000015b000000947 */ /* 0x000fea0003800000 */
[----:B------:R-:W-:Y:S01]  /*31b0*/  LOP3.LUT P0, RZ, R15, 0xff, RZ, 0xc0, !PT ;  /* 0x000000ff0fff7812 */ /* 0x000fe2000780c0ff */
[----:B------:R-:W-:Y:S01]  /*31c0*/  BSSY B1, `(.L_x_1035) ;  /* 0x0000103000017945 */ /* 0x000fe20003800000 */
[----:B------:R-:W-:Y:S01]  /*31d0*/  IMAD.MOV.U32 R31, RZ, RZ, RZ ;  /* 0x000000ffff1f7224 */ /* 0x000fe200078e00ff */
[----:B------:R-:W-:Y:S01]  /*31e0*/  CS2R R32, SRZ ;  /* 0x0000000000207805 */ /* 0x000fe2000001ff00 */
[----:B------:R-:W-:Y:S02]  /*31f0*/  IMAD.MOV.U32 R24, RZ, RZ, RZ ;  /* 0x000000ffff187224 */ /* 0x000fe400078e00ff */
[----:B------:R-:W-:-:S07]  /*3200*/  IMAD.MOV.U32 R26, RZ, RZ, RZ ;  /* 0x000000ffff1a7224 */ /* 0x000fce00078e00ff */
[----:B------:R-:W-:Y:S05]  /*3210*/  @!P0 BRA `(.L_x_1036) ;  /* 0x00000fd000008947 */ /* 0x000fea0003800000 */
[----:B------:R-:W-:-:S04]  /*3220*/  ISETP.NE.U32.AND P0, PT, RZ, c[0x0][0x2e8], PT ;  /* 0x0000ba00ff007a0c */ /* 0x000fc80003f05070 */
[----:B------:R-:W-:-:S13]  /*3230*/  ISETP.NE.AND.EX P0, PT, RZ, c[0x0][0x2ec], PT, P0 ;  /* 0x0000bb00ff007a0c */ /* 0x000fda0003f05300 */
[----:B------:R-:W-:Y:S05]  /*3240*/  @!P0 BRA `(.L_x_1037) ;  /* 0x000000b000008947 */ /* 0x000fea0003800000 */
[----:B------:R-:W-:Y:S01]  /*3250*/  SHF.R.S32.HI R25, RZ, 0x1f, R12 ;  /* 0x0000001fff197819 */ /* 0x000fe2000001140c */
[----:B------:R-:W-:Y:S01]  /*3260*/  ULDC UR4, c[0x0][0x308] ;  /* 0x0000c20000047ab9 */ /* 0x000fe20000000800 */
[----:B------:R-:W-:Y:S01]  /*3270*/  IMAD.MOV.U32 R23, RZ, RZ, c[0x0][0x308] ;  /* 0x0000c200ff177624 */ /* 0x000fe200078e00ff */
[----:B------:R-:W-:Y:S02]  /*3280*/  USHF.R.S32.HI UR4, URZ, 0x1f, UR4 ;  /* 0x0000001f3f047899 */ /* 0x000fe40008011404 */
[----:B------:R-:W-:Y:S02]  /*3290*/  IMAD R25, R25, c[0x0][0x308], RZ ;  /* 0x0000c20019197a24 */ /* 0x000fe400078e02ff */
[----:B------:R-:W-:-:S04]  /*32a0*/  IMAD.WIDE.U32 R22, R12, R23, c[0x0][0x2e8] ;  /* 0x0000ba000c167625 */ /* 0x000fc800078e0017 */
[----:B------:R-:W-:-:S04]  /*32b0*/  IMAD R25, R12, UR4, R25 ;  /* 0x000000040c197c24 */ /* 0x000fc8000f8e0219 */
[----:B------:R-:W-:-:S05]  /*32c0*/  IMAD.IADD R23, R23, 0x1, R25 ;  /* 0x0000000117177824 */ /* 0x000fca00078e0219 */
[----:B------:R-:W2:Y:S02]  /*32d0*/  LDG.E R22, [R22.64] ;  /* 0x0000000a16167981 */ /* 0x000ea4000c1e1900 */
[----:B--2---:R-:W-:Y:S01]  /*32e0*/  FADD R34, RZ, R22 ;  /* 0x00000016ff227221 */ /* 0x004fe20000000000 */
[----:B------:R-:W-:Y:S05]  /*32f0*/  BRA `(.L_x_1038) ;  /* 0x000000e000007947 */ /* 0x000fea0003800000 */
.L_x_1037:
[----:B------:R-:W-:Y:S01]  /*3300*/  ISETP.NE.U32.AND P1, PT, RZ, c[0x0][0x1f8], PT ;  /* 0x00007e00ff007a0c */ /* 0x000fe20003f25070 */
[----:B------:R-:W-:-:S03]  /*3310*/  IMAD.MOV.U32 R34, RZ, RZ, RZ ;  /* 0x000000ffff227224 */ /* 0x000fc600078e00ff */
        /* <DEDUP_REMOVED lines=11> */
[----:B--2---:R-:W-:Y:S02]  /*33d0*/  FADD R34, RZ, R22 ;  /* 0x00000016ff227221 */ /* 0x004fe40000000000 */
.L_x_1038:
[C---:B------:R-:W-:Y:S01]  /*33e0*/  FSETP.NEU.AND P1, PT, |R17|.reuse, +INF , PT ;  /* 0x7f8000001100780b */ /* 0x040fe20003f2d200 */
[----:B------:R-:W-:Y:S01]  /*33f0*/  BSSY B2, `(.L_x_1039) ;  /* 0x0000022000027945 */ /* 0x000fe20003800000 */
[C---:B------:R-:W-:Y:S02]  /*3400*/  FSETP.NEU.AND P2, PT, |R18|.reuse, +INF , PT ;  /* 0x7f8000001200780b */ /* 0x040fe40003f4d200 */
[----:B------:R-:W-:Y:S02]  /*3410*/  FSETP.LTU.OR P1, PT, |R17|, 105615, !P1 ;  /* 0x47ce47801100780b */ /* 0x000fe40004f29600 */
[----:B------:R-:W-:-:S11]  /*3420*/  FSETP.LTU.OR P2, PT, |R18|, 105615, !P2 ;  /* 0x47ce47801200780b */ /* 0x000fd60005749600 */
[----:B------:R-:W-:Y:S05]  /*3430*/  @P1 BRA `(.L_x_1040) ;  /* 0x000001d000001947 */ /* 0x000fea0003800000 */
[----:B------:R-:W-:Y:S01]  /*3440*/  IMAD.SHL.U32 R22, R17, 0x100, RZ ;  /* 0x0000010011167824 */ /* 0x000fe200078e00ff */
[----:B------:R-:W-:Y:S01]  /*3450*/  CS2R R24, SRZ ;  /* 0x0000000000187805 */ /* 0x000fe2000001ff00 */
[----:B------:R-:W-:Y:S01]  /*3460*/  IMAD.MOV.U32 R33, RZ, RZ, RZ ;  /* 0x000000ffff217224 */ /* 0x000fe200078e00ff */
[----:B------:R-:W-:Y:S02]  /*3470*/  UMOV UR4, URZ ;  /* 0x0000003f00047c82 */ /* 0x000fe40008000000 */
[----:B------:R-:W-:Y:S02]  /*3480*/  LOP3.LUT R35, R22, 0x80000000, RZ, 0xfc, !PT ;  /* 0x8000000016237812 */ /* 0x000fe400078efcff */
.L_x_1041:
[C---:B------:R-:W-:Y:S01]  /*3490*/  IMAD.SHL.U32 R32, R24.reuse, 0x4, RZ ;  /* 0x0000000418207824 */ /* 0x040fe200078e00ff */
[----:B------:R-:W-:-:S04]  /*34a0*/  SHF.L.U64.HI R23, R24, 0x2, R25 ;  /* 0x0000000218177819 */ /* 0x000fc80000010219 */
[----:B------:R-:W-:-:S04]  /*34b0*/  IADD3 R22, P3, R32, c[0x4][0x88], RZ ;  /* 0x0100220020167a10 */ /* 0x000fc80007f7e0ff */
[----:B------:R-:W-:-:S05]  /*34c0*/  IADD3.X R23, R23, c[0x4][0x8c], RZ, P3, !PT ;  /* 0x0100230017177a10 */ /* 0x000fca0001ffe4ff */
[----:B------:R-:W2:Y:S01]  /*34d0*/  LDG.E.CONSTANT R22, [R22.64] ;  /* 0x0000000a16167981 */ /* 0x000ea2000c1e9900 */
[C---:B------:R-:W-:Y:S02]  /*34e0*/  ISETP.EQ.AND P5, PT, R32.reuse, 0x8, PT ;  /* 0x000000082000780c */ /* 0x040fe40003fa2270 */
[C---:B------:R-:W-:Y:S02]  /*34f0*/  ISETP.EQ.AND P4, PT, R32.reuse, RZ, PT ;  /* 0x000000ff2000720c */ /* 0x040fe40003f82270 */
[----:B------:R-:W-:Y:S02]  /*3500*/  ISETP.EQ.AND P6, PT, R32, 0x4, PT ;  /* 0x000000042000780c */ /* 0x000fe40003fc2270 */
[----:B------:R-:W-:-:S04]  /*3510*/  IADD3 R24, R24, 0x1, RZ ;  /* 0x0000000118187810 */ /* 0x000fc80007ffe0ff */
        /* <DEDUP_REMOVED lines=8> */
[----:B------:R-:W-:Y:S01]  /*35a0*/  @P6 IMAD.MOV.U32 R20, RZ, RZ, R26 ;  /* 0x000000ffff146224 */ /* 0x000fe200078e001a */
[C---:B------:R-:W-:Y:S02]  /*35b0*/  ISETP.EQ.AND P4, PT, R32.reuse, 0x10, PT ;  /* 0x000000102000780c */ /* 0x040fe40003f82270 */
[----:B------:R-:W-:-:S09]  /*35c0*/  ISETP.EQ.AND P6, PT, R32, 0x14, PT ;  /* 0x000000142000780c */ /* 0x000fd20003fc2270 */
[--C-:B------:R-:W-:Y:S02]  /*35d0*/  @P3 IMAD.MOV.U32 R28, RZ, RZ, R26.reuse ;  /* 0x000000ffff1c3224 */ /* 0x100fe400078e001a */
[--C-:B------:R-:W-:Y:S02]  /*35e0*/  @P4 IMAD.MOV.U32 R29, RZ, RZ, R26.reuse ;  /* 0x000000ffff1d4224 */ /* 0x100fe400078e001a */
[----:B------:R-:W-:Y:S01]  /*35f0*/  @P6 IMAD.MOV.U32 R30, RZ, RZ, R26 ;  /* 0x000000ffff1e6224 */ /* 0x000fe200078e001a */
[----:B------:R-:W-:Y:S05]  /*3600*/  @P5 BRA `(.L_x_1041) ;  /* 0xfffffe8000005947 */ /* 0x000fea000383ffff */
.L_x_1040:
[----:B------:R-:W-:Y:S05]  /*3610*/  BSYNC B2 ;  /* 0x0000000000027941 */ /* 0x000fea0003800000 */
.L_x_1039:
[----:B------:R-:W-:Y:S01]  /*3620*/  BSSY B2, `(.L_x_1042) ;  /* 0x000001f000027945 */ /* 0x000fe20003800000 */
[----:B------:R-:W-:Y:S05]  /*3630*/  @P2 BRA `(.L_x_1043) ;  /* 0x000001d000002947 */ /* 0x000fea0003800000 */
[----:B------:R-:W-:Y:S01]  /*3640*/  IMAD.SHL.U32 R22, R18, 0x100, RZ ;  /* 0x0000010012167824 */ /* 0x000fe200078e00ff */
[----:B------:R-:W-:Y:S01]  /*3650*/  CS2R R24, SRZ ;  /* 0x0000000000187805 */ /* 0x000fe2000001ff00 */
[----:B------:R-:W-:Y:S01]  /*3660*/  IMAD.MOV.U32 R33, RZ, RZ, RZ ;  /* 0x000000ffff217224 */ /* 0x000fe200078e00ff */
[----:B------:R-:W-:Y:S02]  /*3670*/  UMOV UR4, URZ ;  /* 0x0000003f00047c82 */ /* 0x000fe40008000000 */
[----:B------:R-:W-:-:S02]  /*3680*/  LOP3.LUT R35, R22, 0x80000000, RZ, 0xfc, !PT ;  /* 0x8000000016237812 */ /* 0x000fc400078efcff */
.L_x_1044:
[C---:B------:R-:W-:Y:S01]  /*3690*/  IMAD.SHL.U32 R32, R24.reuse, 0x4, RZ ;  /* 0x0000000418207824 */ /* 0x040fe200078e00ff */
[----:B------:R-:W-:-:S04]  /*36a0*/  SHF.L.U64.HI R23, R24, 0x2, R25 ;  /* 0x0000000218177819 */ /* 0x000fc80000010219 */
[----:B------:R-:W-:-:S04]  /*36b0*/  IADD3 R22, P2, R32, c[0x4][0x88], RZ ;  /* 0x0100220020167a10 */ /* 0x000fc80007f5e0ff */
[----:B------:R-:W-:-:S05]  /*36c0*/  IADD3.X R23, R23, c[0x4][0x8c], RZ, P2, !PT ;  /* 0x0100230017177a10 */ /* 0x000fca00017fe4ff */
[----:B------:R-:W2:Y:S01]  /*36d0*/  LDG.E.CONSTANT R22, [R22.64] ;  /* 0x0000000a16167981 */ /* 0x000ea2000c1e9900 */
[----:B------:R-:W-:Y:S02]  /*36e0*/  ISETP.EQ.AND P6, PT, R32, RZ, PT ;  /* 0x000000ff2000720c */ /* 0x000fe40003fc2270 */
[----:B------:R-:W-:Y:S02]  /*36f0*/  IADD3 R24, R24, 0x1, RZ ;  /* 0x0000000118187810 */ /* 0x000fe40007ffe0ff */
[C---:B------:R-:W-:Y:S02]  /*3700*/  ISETP.EQ.AND P3, PT, R32.reuse, 0x8, PT ;  /* 0x000000082000780c */ /* 0x040fe40003f62270 */
[C---:B------:R-:W-:Y:S02]  /*3710*/  ISETP.EQ.AND P4, PT, R32.reuse, 0xc, PT ;  /* 0x0000000c2000780c */ /* 0x040fe40003f82270 */
[----:B------:R-:W-:Y:S02]  /*3720*/  ISETP.EQ.AND P5, PT, R32, 0x10, PT ;  /* 0x000000102000780c */ /* 0x000fe40003fa2270 */
[----:B------:R-:W-:Y:S01]  /*3730*/  SHF.R.S32.HI R25, RZ, 0x1f, R24 ;  /* 0x0000001fff197819 */ /* 0x000fe20000011418 */
[----:B--2---:R-:W-:-:S05]  /*3740*/  IMAD.WIDE.U32 R26, R22, R35, RZ ;  /* 0x00000023161a7225 */ /* 0x004fca00078e00ff */
[----:B------:R-:W-:-:S04]  /*3750*/  IADD3 R26, P2, R26, R33, RZ ;  /* 0x000000211a1a7210 */ /* 0x000fc80007f5e0ff */
[----:B------:R-:W-:Y:S01]  /*3760*/  IADD3.X R33, R27, UR4, RZ, P2, !PT ;  /* 0x000000041b217c10 */ /* 0x000fe200097fe4ff */
[--C-:B------:R-:W-:Y:S01]  /*3770*/  @P6 IMAD.MOV.U32 R19, RZ, RZ, R26.reuse ;  /* 0x000000ffff136224 */ /* 0x100fe200078e001a */
[C---:B------:R-:W-:Y:S01]  /*3780*/  ISETP.EQ.AND P2, PT, R32.reuse, 0x4, PT ;  /* 0x000000042000780c */ /* 0x040fe20003f42270 */
[--C-:B------:R-:W-:Y:S01]  /*3790*/  @P3 IMAD.MOV.U32 R21, RZ, RZ, R26.reuse ;  /* 0x000000ffff153224 */ /* 0x100fe200078e001a */
[----:B------:R-:W-:Y:S01]  /*37a0*/  ISETP.EQ.AND P6, PT, R32, 0x14, PT ;  /* 0x000000142000780c */ /* 0x000fe20003fc2270 */
[--C-:B------:R-:W-:Y:S02]  /*37b0*/  @P4 IMAD.MOV.U32 R28, RZ, RZ, R26.reuse ;  /* 0x000000ffff1c4224 */ /* 0x100fe400078e001a */
[----:B------:R-:W-:-:S08]  /*37c0*/  @P5 IMAD.MOV.U32 R29, RZ, RZ, R26 ;  /* 0x000000ffff1d5224 */ /* 0x000fd000078e001a */
[--C-:B------:R-:W-:Y:S01]  /*37d0*/  @P2 IMAD.MOV.U32 R20, RZ, RZ, R26.reuse ;  /* 0x000000ffff142224 */ /* 0x100fe200078e001a */
[----:B------:R-:W-:Y:S01]  /*37e0*/  ISETP.NE.AND P2, PT, R24, 0x6, PT ;  /* 0x000000061800780c */ /* 0x000fe20003f45270 */
[----:B------:R-:W-:-:S12]  /*37f0*/  @P6 IMAD.MOV.U32 R30, RZ, RZ, R26 ;  /* 0x000000ffff1e6224 */ /* 0x000fd800078e001a */
[----:B------:R-:W-:Y:S05]  /*3800*/  @P2 BRA `(.L_x_1044) ;  /* 0xfffffe8000002947 */ /* 0x000fea000383ffff */
.L_x_1043:
[----:B------:R-:W-:Y:S05]  /*3810*/  BSYNC B2 ;  /* 0x0000000000027941 */ /* 0x000fea0003800000 */
.L_x_1042:
[----:B------:R-:W-:Y:S01]  /*3820*/  FFMA R22, RZ, R5, RZ ;  /* 0x00000005ff167223 */ /* 0x000fe200000000ff */
[----:B------:R-:W-:Y:S01]  /*3830*/  FFMA R23, RZ, R4, RZ ;  /* 0x00000004ff177223 */ /* 0x000fe200000000ff */
[----:B------:R-:W-:Y:S01]  /*3840*/  IMAD.MOV.U32 R24, RZ, RZ, c[0x0][0x274] ;  /* 0x00009d00ff187624 */ /* 0x000fe200078e00ff */
[----:B------:R-:W-:Y:S01]  /*3850*/  FFMA R35, RZ, R2, RZ ;  /* 0x00000002ff237223 */ /* 0x000fe200000000ff */
[----:B------:R-:W-:Y:S01]  /*3860*/  FSETP.NEU.AND P2, PT, |R18|, +INF , PT ;  /* 0x7f8000001200780b */ /* 0x000fe20003f4d200 */
[----:B------:R-:W-:Y:S01]  /*3870*/  FFMA R23, R3, R23, R22 ;  /* 0x0000001703177223 */ /* 0x000fe20000000016 */
[----:B------:R-:W-:Y:S01]  /*3880*/  FADD R24, -R24, 1 ;  /* 0x3f80000018187421 */ /* 0x000fe20000000100 */
[----:B------:R-:W-:Y:S01]  /*3890*/  ISETP.NE.U32.AND P3, PT, RZ, c[0x0][0x320], PT ;  /* 0x0000c800ff007a0c */ /* 0x000fe20003f65070 */
[----:B------:R-:W-:Y:S01]  /*38a0*/  BSSY B2, `(.L_x_1045) ;  /* 0x0000025000027945 */ /* 0x000fe20003800000 */
[----:B------:R-:W-:Y:S01]  /*38b0*/  FFMA R35, R0, R35, R23 ;  /* 0x0000002300237223 */ /* 0x000fe20000000017 */
[----:B------:R-:W-:Y:S01]  /*38c0*/  FFMA R32, RZ, R24, RZ ;  /* 0x00000018ff207223 */ /* 0x000fe200000000ff */
[----:B------:R-:W-:-:S02]  /*38d0*/  FSETP.LTU.OR P2, PT, |R18|, 105615, !P2 ;  /* 0x47ce47801200780b */ /* 0x000fc40005749600 */
[----:B------:R-:W-:Y:S01]  /*38e0*/  ISETP.NE.AND.EX P3, PT, RZ, c[0x0][0x324], PT, P3 ;  /* 0x0000c900ff007a0c */ /* 0x000fe20003f65330 */
[----:B------:R-:W-:Y:S01]  /*38f0*/  FFMA R35, R35, c[0x0][0x26c], RZ ;  /* 0x00009b0023237a23 */ /* 0x000fe200000000ff */
[----:B------:R-:W-:Y:S01]  /*3900*/  IMAD.MOV.U32 R33, RZ, RZ, R32 ;  /* 0x000000ffff217224 */ /* 0x000fe200078e0020 */
[----:B------:R-:W-:Y:S05]  /*3910*/  @P1 BRA `(.L_x_1046) ;  /* 0x000001d000001947 */ /* 0x000fea0003800000 */
[----:B------:R-:W-:Y:S01]  /*3920*/  IMAD.SHL.U32 R22, R17, 0x100, RZ ;  /* 0x0000010011167824 */ /* 0x000fe200078e00ff */
[----:B------:R-:W-:Y:S01]  /*3930*/  UMOV UR4, URZ ;  /* 0x0000003f00047c82 */ /* 0x000fe20008000000 */
[----:B------:R-:W-:-:S03]  /*3940*/  IMAD.MOV.U32 R37, RZ, RZ, RZ ;  /* 0x000000ffff257224 */ /* 0x000fc600078e00ff */
[----:B------:R-:W-:Y:S02]  /*3950*/  LOP3.LUT R39, R22, 0x80000000, RZ, 0xfc, !PT ;  /* 0x8000000016277812 */ /* 0x000fe400078efcff */
[----:B------:R-:W-:-:S06]  /*3960*/  CS2R R22, SRZ ;  /* 0x0000000000167805 */ /* 0x000fcc000001ff00 */
.L_x_1047:
[C---:B------:R-:W-:Y:S01]  /*3970*/  IMAD.SHL.U32 R36, R22.reuse, 0x4, RZ ;  /* 0x0000000416247824 */ /* 0x040fe200078e00ff */
[----:B------:R-:W-:-:S04]  /*3980*/  SHF.L.U64.HI R23, R22, 0x2, R23 ;  /* 0x0000000216177819 */ /* 0x000fc80000010217 */
[----:B------:R-:W-:-:S04]  /*3990*/  IADD3 R24, P4, R36, c[0x4][0x88], RZ ;  /* 0x0100220024187a10 */ /* 0x000fc80007f9e0ff */
[----:B------:R-:W-:-:S05]  /*39a0*/  IADD3.X R25, R23, c[0x4][0x8c], RZ, P4, !PT ;  /* 0x0100230017197a10 */ /* 0x000fca00027fe4ff */
[----:B------:R-:W2:Y:S01]  /*39b0*/  LDG.E.CONSTANT R24, [R24.64] ;  /* 0x0000000a18187981 */ /* 0x000ea2000c1e9900 */
[C---:B------:R-:W-:Y:S02]  /*39c0*/  ISETP.EQ.AND P6, PT, R36.reuse, 0x4, PT ;  /* 0x000000042400780c */ /* 0x040fe40003fc2270 */
[----:B------:R-:W-:Y:S02]  /*39d0*/  ISETP.EQ.AND P5, PT, R36, 0x8, PT ;  /* 0x000000082400780c */ /* 0x000fe40003fa2270 */
[----:B------:R-:W-:Y:S01]  /*39e0*/  IADD3 R22, R22, 0x1, RZ ;  /* 0x0000000116167810 */ /* 0x000fe20007ffe0ff */
[----:B--2---:R-:W-:-:S05]  /*39f0*/  IMAD.WIDE.U32 R26, R24, R39, RZ ;  /* 0x00000027181a7225 */ /* 0x004fca00078e00ff */
[----:B------:R-:W-:-:S04]  /*3a00*/  IADD3 R23, P4, R26, R37, RZ ;  /* 0x000000251a177210 */ /* 0x000fc80007f9e0ff */
[----:B------:R-:W-:Y:S01]  /*3a10*/  IADD3.X R37, R27, UR4, RZ, P4, !PT ;  /* 0x000000041b257c10 */ /* 0x000fe2000a7fe4ff */
[--C-:B------:R-:W-:Y:S01]  /*3a20*/  @P6 IMAD.MOV.U32 R20, RZ, RZ, R23.reuse ;  /* 0x000000ffff146224 */ /* 0x100fe200078e0017 */
[C---:B------:R-:W-:Y:S01]  /*3a30*/  ISETP.EQ.AND P4, PT, R36.reuse, RZ, PT ;  /* 0x000000ff2400720c */ /* 0x040fe20003f82270 */
[----:B------:R-:W-:Y:S01]  /*3a40*/  @P5 IMAD.MOV.U32 R21, RZ, RZ, R23 ;  /* 0x000000ffff155224 */ /* 0x000fe200078e0017 */
[C---:B------:R-:W-:Y:S02]  /*3a50*/  ISETP.EQ.AND P6, PT, R36.reuse, 0x10, PT ;  /* 0x000000102400780c */ /* 0x040fe40003fc2270 */
[----:B------:R-:W-:-:S09]  /*3a60*/  ISETP.EQ.AND P5, PT, R36, 0x14, PT ;  /* 0x000000142400780c */ /* 0x000fd20003fa2270 */
[--C-:B------:R-:W-:Y:S01]  /*3a70*/  @P4 IMAD.MOV.U32 R19, RZ, RZ, R23.reuse ;  /* 0x000000ffff134224 */ /* 0x100fe200078e0017 */
[----:B------:R-:W-:Y:S01]  /*3a80*/  ISETP.EQ.AND P4, PT, R36, 0xc, PT ;  /* 0x0000000c2400780c */ /* 0x000fe20003f82270 */
[--C-:B------:R-:W-:Y:S02]  /*3a90*/  @P6 IMAD.MOV.U32 R29, RZ, RZ, R23.reuse ;  /* 0x000000ffff1d6224 */ /* 0x100fe400078e0017 */
[----:B------:R-:W-:-:S10]  /*3aa0*/  @P5 IMAD.MOV.U32 R30, RZ, RZ, R23 ;  /* 0x000000ffff1e5224 */ /* 0x000fd400078e0017 */
[----:B------:R-:W-:Y:S01]  /*3ab0*/  @P4 IMAD.MOV.U32 R28, RZ, RZ, R23 ;  /* 0x000000ffff1c4224 */ /* 0x000fe200078e0017 */
[----:B------:R-:W-:Y:S02]  /*3ac0*/  ISETP.NE.AND P4, PT, R22, 0x6, PT ;  /* 0x000000061600780c */ /* 0x000fe40003f85270 */
[----:B------:R-:W-:-:S11]  /*3ad0*/  SHF.R.S32.HI R23, RZ, 0x1f, R22 ;  /* 0x0000001fff177819 */ /* 0x000fd60000011416 */
[----:B------:R-:W-:Y:S05]  /*3ae0*/  @P4 BRA `(.L_x_1047) ;  /* 0xfffffe8000004947 */ /* 0x000fea000383ffff */
.L_x_1046:
[----:B------:R-:W-:Y:S05]  /*3af0*/  BSYNC B2 ;  /* 0x0000000000027941 */ /* 0x000fea0003800000 */
.L_x_1045:
[----:B------:R-:W-:Y:S01]  /*3b00*/  BSSY B2, `(.L_x_1048) ;  /* 0x000001f000027945 */ /* 0x000fe20003800000 */
[----:B------:R-:W-:Y:S05]  /*3b10*/  @P2 BRA `(.L_x_1049) ;  /* 0x000001d000002947 */ /* 0x000fea0003800000 */
[----:B------:R-:W-:Y:S01]  /*3b20*/  IMAD.SHL.U32 R22, R18, 0x100, RZ ;  /* 0x0000010012167824 */ /* 0x000fe200078e00ff */
[----:B------:R-:W-:Y:S01]  /*3b30*/  UMOV UR4, URZ ;  /* 0x0000003f00047c82 */ /* 0x000fe20008000000 */
[----:B------:R-:W-:-:S03]  /*3b40*/  IMAD.MOV.U32 R37, RZ, RZ, RZ ;  /* 0x000000ffff257224 */ /* 0x000fc600078e00ff */
[----:B------:R-:W-:Y:S02]  /*3b50*/  LOP3.LUT R39, R22, 0x80000000, RZ, 0xfc, !PT ;  /* 0x8000000016277812 */ /* 0x000fe400078efcff */
[----:B------:R-:W-:-:S06]  /*3b60*/  CS2R R22, SRZ ;  /* 0x0000000000167805 */ /* 0x000fcc000001ff00 */
.L_x_1050:
        /* <DEDUP_REMOVED lines=8> */
[----:B------:R-:W-:Y:S01]  /*3bf0*/  ISETP.EQ.AND P5, PT, R36, 0xc, PT ;  /* 0x0000000c2400780c */ /* 0x000fe20003fa2270 */
[----:B--2---:R-:W-:-:S05]  /*3c00*/  IMAD.WIDE.U32 R26, R24, R39, RZ ;  /* 0x00000027181a7225 */ /* 0x004fca00078e00ff */
[----:B------:R-:W-:-:S04]  /*3c10*/  IADD3 R23, P2, R26, R37, RZ ;  /* 0x000000251a177210 */ /* 0x000fc80007f5e0ff */
[----:B------:R-:W-:Y:S01]  /*3c20*/  IADD3.X R37, R27, UR4, RZ, P2, !PT ;  /* 0x000000041b257c10 */ /* 0x000fe200097fe4ff */
[--C-:B------:R-:W-:Y:S01]  /*3c30*/  @P6 IMAD.MOV.U32 R19, RZ, RZ, R23.reuse ;  /* 0x000000ffff136224 */ /* 0x100fe200078e0017 */
[C---:B------:R-:W-:Y:S01]  /*3c40*/  ISETP.EQ.AND P2, PT, R36.reuse, 0x4, PT ;  /* 0x000000042400780c */ /* 0x040fe20003f42270 */
[--C-:B------:R-:W-:Y:S01]  /*3c50*/  @P4 IMAD.MOV.U32 R21, RZ, RZ, R23.reuse ;  /* 0x000000ffff154224 */ /* 0x100fe200078e0017 */
[----:B------:R-:W-:Y:S01]  /*3c60*/  ISETP.EQ.AND P6, PT, R36, 0x10, PT ;  /* 0x000000102400780c */ /* 0x000fe20003fc2270 */
[----:B------:R-:W-:-:S10]  /*3c70*/  @P5 IMAD.MOV.U32 R28, RZ, RZ, R23 ;  /* 0x000000ffff1c5224 */ /* 0x000fd400078e0017 */
[--C-:B------:R-:W-:Y:S01]  /*3c80*/  @P2 IMAD.MOV.U32 R20, RZ, RZ, R23.reuse ;  /* 0x000000ffff142224 */ /* 0x100fe200078e0017 */
[----:B------:R-:W-:Y:S01]  /*3c90*/  ISETP.EQ.AND P2, PT, R36, 0x14, PT ;  /* 0x000000142400780c */ /* 0x000fe20003f42270 */
[----:B------:R-:W-:-:S12]  /*3ca0*/  @P6 IMAD.MOV.U32 R29, RZ, RZ, R23 ;  /* 0x000000ffff1d6224 */ /* 0x000fd800078e0017 */
[----:B------:R-:W-:Y:S01]  /*3cb0*/  @P2 IMAD.MOV.U32 R30, RZ, RZ, R23 ;  /* 0x000000ffff1e2224 */ /* 0x000fe200078e0017 */
[----:B------:R-:W-:Y:S02]  /*3cc0*/  ISETP.NE.AND P2, PT, R22, 0x6, PT ;  /* 0x000000061600780c */ /* 0x000fe40003f45270 */
[----:B------:R-:W-:-:S11]  /*3cd0*/  SHF.R.S32.HI R23, RZ, 0x1f, R22 ;  /* 0x0000001fff177819 */ /* 0x000fd60000011416 */
[----:B------:R-:W-:Y:S05]  /*3ce0*/  @P2 BRA `(.L_x_1050) ;  /* 0xfffffe8000002947 */ /* 0x000fea000383ffff */
.L_x_1049:
[----:B------:R-:W-:Y:S05]  /*3cf0*/  BSYNC B2 ;  /* 0x0000000000027941 */ /* 0x000fea0003800000 */
.L_x_1048:
[----:B------:R-:W-:Y:S01]  /*3d00*/  BSSY B2, `(.L_x_1051) ;  /* 0x000001f000027945 */ /* 0x000fe20003800000 */
[----:B------:R-:W-:Y:S05]  /*3d10*/  @P1 BRA `(.L_x_1052) ;  /* 0x000001d000001947 */ /* 0x000fea0003800000 */
[----:B------:R-:W-:Y:S01]  /*3d20*/  IMAD.SHL.U32 R22, R17, 0x100, RZ ;  /* 0x0000010011167824 */ /* 0x000fe200078e00ff */
[----:B------:R-:W-:Y:S01]  /*3d30*/  UMOV UR4, URZ ;  /* 0x0000003f00047c82 */ /* 0x000fe20008000000 */
[----:B------:R-:W-:-:S03]  /*3d40*/  IMAD.MOV.U32 R37, RZ, RZ, RZ ;  /* 0x000000ffff257224 */ /* 0x000fc600078e00ff */
[----:B------:R-:W-:Y:S02]  /*3d50*/  LOP3.LUT R39, R22, 0x80000000, RZ, 0xfc, !PT ;  /* 0x8000000016277812 */ /* 0x000fe400078efcff */
[----:B------:R-:W-:-:S06]  /*3d60*/  CS2R R22, SRZ ;  /* 0x0000000000167805 */ /* 0x000fcc000001ff00 */
.L_x_1053:
        /* <DEDUP_REMOVED lines=21> */
[----:B------:R-:W-:Y:S01]  /*3ec0*/  @P6 IMAD.MOV.U32 R30, RZ, RZ, R23 ;  /* 0x000000ffff1e6224 */ /* 0x000fe200078e0017 */
[----:B------:R-:W-:-:S11]  /*3ed0*/  SHF.R.S32.HI R23, RZ, 0x1f, R22 ;  /* 0x0000001fff177819 */ /* 0x000fd60000011416 */
[----:B------:R-:W-:Y:S05]  /*3ee0*/  @P1 BRA `(.L_x_1053) ;  /* 0xfffffe8000001947 */ /* 0x000fea000383ffff */
.L_x_1052:
[----:B------:R-:W-:Y:S05]  /*3ef0*/  BSYNC B2 ;  /* 0x0000000000027941 */ /* 0x000fea0003800000 */
.L_x_1051:
[----:B------:R-:W-:Y:S01]  /*3f00*/  IMAD.MOV.U32 R24, RZ, RZ, R32 ;  /* 0x000000ffff187224 */ /* 0x000fe200078e0020 */
[----:B------:R-:W-:Y:S01]  /*3f10*/  FFMA R35, R6, R35, RZ ;  /* 0x0000002306237223 */ /* 0x000fe200000000ff */
[----:B------:R-:W-:Y:S05]  /*3f20*/  @!P3 BRA `(.L_x_1054) ;  /* 0x000000800000b947 */ /* 0x000fea0003800000 */
[----:B------:R-:W-:Y:S01]  /*3f30*/  SHF.R.S32.HI R23, RZ, 0x1f, R8 ;  /* 0x0000001fff177819 */ /* 0x000fe20000011408 */
[----:B------:R-:W-:-:S04]  /*3f40*/  IMAD.MOV.U32 R27, RZ, RZ, c[0x0][0x340] ;  /* 0x0000d000ff1b7624 */ /* 0x000fc800078e00ff */
[----:B------:R-:W-:-:S04]  /*3f50*/  IMAD R23, R23, c[0x0][0x340], RZ ;  /* 0x0000d00017177a24 */ /* 0x000fc800078e02ff */
[C---:B------:R-:W-:Y:S02]  /*3f60*/  IMAD R25, R8.reuse, UR9, R23 ;  /* 0x0000000908197c24 */ /* 0x040fe4000f8e0217 */
[----:B------:R-:W-:-:S04]  /*3f70*/  IMAD.WIDE.U32 R22, R8, R27, c[0x0][0x320] ;  /* 0x0000c80008167625 */ /* 0x000fc800078e001b */
[----:B------:R-:W-:-:S05]  /*3f80*/  IMAD.IADD R23, R23, 0x1, R25 ;  /* 0x0000000117177824 */ /* 0x000fca00078e0219 */
[----:B------:R0:W-:Y:S01]  /*3f90*/  RED.E.ADD.F32.FTZ.RN.STRONG.GPU [R22.64], R35 ;  /* 0x000000231600798e */ /* 0x0001e2000c10e78a */
[----:B------:R-:W-:Y:S05]  /*3fa0*/  BRA `(.L_x_1055) ;  /* 0x000000a000007947 */ /* 0x000fea0003800000 */
.L_x_1054:
[----:B------:R-:W-:-:S04]  /*3fb0*/  ISETP.NE.U32.AND P1, PT, RZ, c[0x0][0x230], PT ;  /* 0x00008c00ff007a0c */ /* 0x000fc80003f25070 */
[----:B------:R-:W-:-:S13]  /*3fc0*/  ISETP.NE.AND.EX P1, PT, RZ, c[0x0][0x234], PT, P1 ;  /* 0x00008d00ff007a0c */ /* 0x000fda0003f25310 */
[----:B------:R-:W-:Y:S05]  /*3fd0*/  @!P1 BRA `(.L_x_1055) ;  /* 0x0000007000009947 */ /* 0x000fea0003800000 */
[----:B------:R-:W-:Y:S01]  /*3fe0*/  SHF.R.S32.HI R23, RZ, 0x1f, R8 ;  /* 0x0000001fff177819 */ /* 0x000fe20000011408 */
[----:B------:R-:W-:-:S04]  /*3ff0*/  IMAD.MOV.U32 R27, RZ, RZ, c[0x0][0x248] ;  /* 0x00009200ff1b7624 */ /* 0x000fc800078e00ff */
[----:B------:R-:W-:-:S04]  /*4000*/  IMAD R23, R23, c[0x0][0x248], RZ ;  /* 0x0000920017177a24 */ /* 0x000fc800078e02ff */
[C---:B------:R-:W-:Y:S02]  /*4010*/  IMAD R25, R8.reuse, UR8, R23 ;  /* 0x0000000808197c24 */ /* 0x040fe4000f8e0217 */
[----:B------:R-:W-:-:S04]  /*4020*/  IMAD.WIDE.U32 R22, R8, R27, c[0x0][0x230] ;  /* 0x00008c0008167625 */ /* 0x000fc800078e001b */
[----:B------:R-:W-:-:S05]  /*4030*/  IMAD.IADD R23, R23, 0x1, R25 ;  /* 0x0000000117177824 */ /* 0x000fca00078e0219 */
[----:B------:R0:W-:Y:S02]  /*4040*/  RED.E.ADD.F32.FTZ.RN.STRONG.GPU [R22.64], R35 ;  /* 0x000000231600798e */ /* 0x0001e4000c10e78a */
.L_x_1055:
[----:B------:R-:W-:Y:S01]  /*4050*/  FADD R25, RZ, R34 ;  /* 0x00000022ff197221 */ /* 0x000fe20000000000 */
[----:B------:R-:W-:Y:S05]  /*4060*/  @!P0 BRA `(.L_x_1056) ;  /* 0x000000b000008947 */ /* 0x000fea0003800000 */
[----:B0-----:R-:W-:Y:S01]  /*4070*/  SHF.R.S32.HI R23, RZ, 0x1f, R8 ;  /* 0x0000001fff177819 */ /* 0x001fe20000011408 */
[----:B------:R-:W-:Y:S01]  /*4080*/  ULDC UR4, c[0x0][0x308] ;  /* 0x0000c20000047ab9 */ /* 0x000fe20000000800 */
[----:B------:R-:W-:Y:S01]  /*4090*/  IMAD.MOV.U32 R35, RZ, RZ, c[0x0][0x308] ;  /* 0x0000c200ff237624 */ /* 0x000fe200078e00ff */
[----:B------:R-:W-:Y:S02]  /*40a0*/  USHF.R.S32.HI UR4, URZ, 0x1f, UR4 ;  /* 0x0000001f3f047899 */ /* 0x000fe40008011404 */
[----:B------:R-:W-:-:S04]  /*40b0*/  IMAD R23, R23, c[0x0][0x308], RZ ;  /* 0x0000c20017177a24 */ /* 0x000fc800078e02ff */
[C---:B------:R-:W-:Y:S02]  /*40c0*/  IMAD R27, R8.reuse, UR4, R23 ;  /* 0x00000004081b7c24 */ /* 0x040fe4000f8e0217 */
[----:B------:R-:W-:-:S04]  /*40d0*/  IMAD.WIDE.U32 R22, R8, R35, c[0x0][0x2e8] ;  /* 0x0000ba0008167625 */ /* 0x000fc800078e0023 */
[----:B------:R-:W-:-:S05]  /*40e0*/  IMAD.IADD R23, R23, 0x1, R27 ;  /* 0x0000000117177824 */ /* 0x000fca00078e021b */
[----:B------:R0:W-:Y:S01]  /*40f0*/  RED.E.ADD.F32.FTZ.RN.STRONG.GPU [R22.64], R25 ;  /* 0x000000191600798e */ /* 0x0001e2000c10e78a */
[----:B------:R-:W-:Y:S01]  /*4100*/  FFMA R26, RZ, c[0x0][0x274], RZ ;  /* 0x00009d00ff1a7a23 */ /* 0x000fe200000000ff */
[----:B------:R-:W-:Y:S05]  /*4110*/  BRA `(.L_x_1036) ;  /* 0x000000d000007947 */ /* 0x000fea0003800000 */
.L_x_1056:
[----:B------:R-:W-:Y:S01]  /*4120*/  ISETP.NE.U32.AND P0, PT, RZ, c[0x0][0x1f8], PT ;  /* 0x00007e00ff007a0c */ /* 0x000fe20003f05070 */
[----:B------:R-:W-:-:S03]  /*4130*/  FFMA R26, RZ, c[0x0][0x274], RZ ;  /* 0x00009d00ff1a7a23 */ /* 0x000fc600000000ff */
[----:B------:R-:W-:-:S13]  /*4140*/  ISETP.NE.AND.EX P0, PT, RZ, c[0x0][0x1fc], PT, P0 ;  /* 0x00007f00ff007a0c */ /* 0x000fda0003f05300 */
        /* <DEDUP_REMOVED lines=9> */
[----:B------:R0:W-:Y:S02]  /*41e0*/  RED.E.ADD.F32.FTZ.RN.STRONG.GPU [R22.64], R25 ;  /* 0x000000191600798e */ /* 0x0001e4000c10e78a */
.L_x_1036:
[----:B------:R-:W-:Y:S05]  /*41f0*/  BSYNC B1 ;  /* 0x0000000000017941 */ /* 0x000fea0003800000 */
.L_x_1035:
[----:B------:R-:W-:Y:S01]  /*4200*/  FSETP.GT.AND P0, PT, R16, RZ, PT ;  /* 0x000000ff1000720b */ /* 0x000fe20003f04000 */
[----:B------:R-:W-:Y:S01]  /*4210*/  BSSY B1, `(.L_x_1057) ;  /* 0x0000030000017945 */ /* 0x000fe20003800000 */
[----:B0-----:R-:W-:Y:S02]  /*4220*/  IMAD.MOV.U32 R25, RZ, RZ, RZ ;  /* 0x000000ffff197224 */ /* 0x001fe400078e00ff */
[----:B------:R-:W-:-:S09]  /*4230*/  IMAD.MOV.U32 R27, RZ, RZ, RZ ;  /* 0x000000ffff1b7224 */ /* 0x000fd200078e00ff */
        /* <DEDUP_REMOVED lines=11> */
[----:B------:R-:W-:Y:S02]  /*42f0*/  MOV R27, 0x4310 ;  /* 0x00004310001b7802 */ /* 0x000fe40000000f00 */
[----:B------:R-:W-:Y:S05]  /*4300*/  CALL.REL.NOINC `($__internal_33_$__cuda_sm3x_div_rn_noftz_f32_slowpath) ;  /* 0x0000088000007944 */ /* 0x000fea0003c00000 */
[----:B------:R-:W-:Y:S02]  /*4310*/  IMAD.MOV.U32 R25, RZ, RZ, R31 ;  /* 0x000000ffff197224 */ /* 0x000fe400078e001f */
.L_x_1060:
[----:B------:R-:W-:Y:S05]  /*4320*/  BSYNC B2 ;  /* 0x0000000000027941 */ /* 0x000fea0003800000 */
.L_x_1059:
        /* <DEDUP_REMOVED lines=13> */
.L_x_1062:
[----:B------:R-:W-:Y:S05]  /*4400*/  BSYNC B2 ;  /* 0x0000000000027941 */ /* 0x000fea0003800000 */
.L_x_1061:
        /* <DEDUP_REMOVED lines=12> */
.L_x_1064:
[----:B------:R-:W-:Y:S05]  /*44d0*/  BSYNC B2 ;  /* 0x0000000000027941 */ /* 0x000fea0003800000 */
.L_x_1063:
[----:B------:R-:W-:Y:S01]  /*44e0*/  FFMA R27, RZ, R25, RZ ;  /* 0x00000019ff1b7223 */ /* 0x000fe200000000ff */
[----:B------:R-:W-:Y:S01]  /*44f0*/  FFMA R25, RZ, R9, RZ ;  /* 0x00000009ff197223 */ /* 0x000fe200000000ff */
[----:B------:R-:W-:Y:S02]  /*4500*/  FFMA R31, RZ, R31, RZ ;  /* 0x0000001fff1f7223 */ /* 0x000fe400000000ff */
.L_x_1058:
[----:B------:R-:W-:Y:S05]  /*4510*/  BSYNC B1 ;  /* 0x0000000000017941 */ /* 0x000fea0003800000 */
.L_x_1057:
[----:B------:R-:W-:Y:S01]  /*4520*/  ISETP.NE.U32.AND P0, PT, RZ, c[0x0][0x2b0], PT ;  /* 0x0000ac00ff007a0c */ /* 0x000fe20003f05070 */
[----:B------:R-:W-:Y:S01]  /*4530*/  FADD R22, -R27, R24 ;  /* 0x000000181b167221 */ /* 0x000fe20000000100 */
[C---:B------:R-:W-:Y:S01]  /*4540*/  FADD R23, -R25.reuse, R33 ;  /* 0x0000002119177221 */ /* 0x040fe20000000100 */
[--C-:B------:R-:W-:Y:S01]  /*4550*/  FADD R25, R25, R26.reuse ;  /* 0x0000001a19197221 */ /* 0x100fe20000000000 */
[----:B------:R-:W-:Y:S01]  /*4560*/  ISETP.NE.AND.EX P0, PT, RZ, c[0x0][0x2b4], PT, P0 ;  /* 0x0000ad00ff007a0c */ /* 0x000fe20003f05300 */
[----:B------:R-:W-:Y:S01]  /*4570*/  FADD R27, R27, R26 ;  /* 0x0000001a1b1b7221 */ /* 0x000fe20000000000 */
[--C-:B------:R-:W-:Y:S01]  /*4580*/  FADD R26, R26, R31.reuse ;  /* 0x0000001f1a1a7221 */ /* 0x100fe20000000000 */
[----:B------:R-:W-:Y:S01]  /*4590*/  FADD R31, R32, -R31 ;  /* 0x8000001f201f7221 */ /* 0x000fe20000000000 */
[----:B------:R-:W-:Y:S01]  /*45a0*/  FADD R25, RZ, R25 ;  /* 0x00000019ff197221 */ /* 0x000fe20000000000 */
[----:B------:R-:W-:Y:S01]  /*45b0*/  FADD R27, RZ, R27 ;  /* 0x0000001bff1b7221 */ /* 0x000fe20000000000 */
[----:B------:R-:W-:-:S07]  /*45c0*/  FADD R33, RZ, R26 ;  /* 0x0000001aff217221 */ /* 0x000fce0000000000 */
        /* <DEDUP_REMOVED lines=13> */
.L_x_1065:
[----:B------:R-:W-:-:S04]  /*46a0*/  ISETP.NE.U32.AND P0, PT, RZ, c[0x0][0x1c0], PT ;  /* 0x00007000ff007a0c */ /* 0x000fc80003f05070 */
[----:B------:R-:W-:-:S13]  /*46b0*/  ISETP.NE.AND.EX P0, PT, RZ, c[0x0][0x1c4], PT, P0 ;  /* 0x00007100ff007a0c */ /* 0x000fda0003f05300 */
[----:B------:R-:W-:Y:S05]  /*46c0*/  @!P0 BRA `(.L_x_1034) ;  /* 0x0000009000008947 */ /* 0x000fea0003800000 */
[----:B------:R-:W-:Y:S01]  /*46d0*/  SHF.R.S32.HI R9, RZ, 0x1f, R12 ;  /* 0x0000001fff097819 */ /* 0x000fe2000001140c */
[----:B------:R-:W-:-:S04]  /*46e0*/  IMAD.MOV.U32 R11, RZ, RZ, c[0x0][0x1d8] ;  /* 0x00007600ff0b7624 */ /* 0x000fc800078e00ff */
[----:B------:R-:W-:Y:S02]  /*46f0*/  IMAD R9, R9, c[0x0][0x1d8], RZ ;  /* 0x0000760009097a24 */ /* 0x000fe400078e02ff */
[----:B------:R-:W-:-:S04]  /*4700*/  IMAD.WIDE.U32 R10, R12, R11, c[0x0][0x1c0] ;  /* 0x000070000c0a7625 */ /* 0x000fc800078e000b */
[----:B------:R-:W-:-:S04]  /*4710*/  IMAD R9, R12, UR5, R9 ;  /* 0x000000050c097c24 */ /* 0x000fc8000f8e0209 */
[----:B------:R-:W-:-:S05]  /*4720*/  IMAD.IADD R11, R11, 0x1, R9 ;  /* 0x000000010b0b7824 */ /* 0x000fca00078e0209 */
[----:B------:R0:W-:Y:S04]  /*4730*/  RED.E.ADD.F32.FTZ.RN.STRONG.GPU [R10.64], R27 ;  /* 0x0000001b0a00798e */ /* 0x0001e8000c10e78a */
[----:B------:R0:W-:Y:S04]  /*4740*/  RED.E.ADD.F32.FTZ.RN.STRONG.GPU [R10.64+0x4], R25 ;  /* 0x000004190a00798e */ /* 0x0001e8000c10e78a */
[----:B------:R0:W-:Y:S02]  /*4750*/  RED.E.ADD.F32.FTZ.RN.STRONG.GPU [R10.64+0x8], R33 ;  /* 0x000008210a00798e */ /* 0x0001e4000c10e78a */
.L_x_1034:
[----:B------:R-:W-:Y:S05]  /*4760*/  BSYNC B0 ;  /* 0x0000000000007941 */ /* 0x000fea0003800000 */
.L_x_1033:
[----:B------:R-:W-:Y:S01]  /*4770*/  ISETP.NE.U32.AND P0, PT, RZ, c[0x0][0x2b0], PT ;  /* 0x0000ac00ff007a0c */ /* 0x000fe20003f05070 */
[----:B------:R-:W-:Y:S01]  /*4780*/  FADD R23, RZ, R23 ;  /* 0x00000017ff177221 */ /* 0x000fe20000000000 */
[----:B0-----:R-:W-:Y:S01]  /*4790*/  FADD R25, RZ, R22 ;  /* 0x00000016ff197221 */ /* 0x001fe20000000000 */
[----:B------:R-:W-:Y:S01]  /*47a0*/  FADD R31, RZ, R31 ;  /* 0x0000001fff1f7221 */ /* 0x000fe20000000000 */
        /* <DEDUP_REMOVED lines=14> */
.L_x_1066:
        /* <DEDUP_REMOVED lines=12> */
.L_x_1067:
        /* <DEDUP_REMOVED lines=11> */
.L_x_1068:
[----:B------:R-:W-:Y:S05]  /*4a00*/  EXIT ;  /* 0x000000000000794d */ /* 0x000fea0003800000 */
        .weak           $__internal_32_$__cuda_sm20_sqrt_rn_f32_slowpath
        .type           $__internal_32_$__cuda_sm20_sqrt_rn_f32_slowpath,@function
        .size           $__internal_32_$__cuda_sm20_sqrt_rn_f32_slowpath,($__internal_33_$__cuda_sm3x_div_rn_noftz_f32_slowpath - $__internal_32_$__cuda_sm20_sqrt_rn_f32_slowpath)
$__internal_32_$__cuda_sm20_sqrt_rn_f32_slowpath:
[----:B------:R-:W-:-:S13]  /*4a10*/  LOP3.LUT P1, RZ, R27, 0x7fffffff, RZ, 0xc0, !PT ;  /* 0x7fffffff1bff7812 */ /* 0x000fda000782c0ff */
[----:B------:R-:W-:Y:S01]  /*4a20*/  @!P1 IMAD.MOV.U32 R14, RZ, RZ, R27 ;  /* 0x000000ffff0e9224 */ /* 0x000fe200078e001b */
[----:B------:R-:W-:Y:S05]  /*4a30*/  @!P1 BRA `(.L_x_1070) ;  /* 0x0000011000009947 */ /* 0x000fea0003800000 */
[----:B------:R-:W-:Y:S01]  /*4a40*/  FSETP.GEU.FTZ.AND P1, PT, R27, RZ, PT ;  /* 0x000000ff1b00720b */ /* 0x000fe20003f3e000 */
[----:B------:R-:W-:-:S12]  /*4a50*/  IMAD.MOV.U32 R13, RZ, RZ, R27 ;  /* 0x000000ffff0d7224 */ /* 0x000fd800078e001b */
        /* <DEDUP_REMOVED lines=14> */
[----:B------:R-:W-:-:S04]  /*4b40*/  @P1 FMUL.FTZ R14, R23, 2.3283064365386962891e-10 ;  /* 0x2f800000170e1820 */ /* 0x000fc80000410000 */
.L_x_1070:
[----:B------:R-:W-:Y:S02]  /*4b50*/  IMAD.MOV.U32 R16, RZ, RZ, R14 ;  /* 0x000000ffff107224 */ /* 0x000fe400078e000e */
[----:B------:R-:W-:Y:S02]  /*4b60*/  IMAD.MOV.U32 R14, RZ, RZ, R26 ;  /* 0x000000ffff0e7224 */ /* 0x000fe400078e001a */
[----:B------:R-:W-:-:S04]  /*4b70*/  IMAD.MOV.U32 R15, RZ, RZ, 0x0 ;  /* 0x00000000ff0f7424 */ /* 0x000fc800078e00ff */
[----:B------:R-:W-:Y:S05]  /*4b80*/  RET.REL.NODEC R14 `(swellParticles_cuda_kernel_backward) ;  /* 0xffffb4700e007950 */ /* 0x000fea0003c3ffff */
        .weak           $__internal_33_$__cuda_sm3x_div_rn_noftz_f32_slowpath
        .type           $__internal_33_$__cuda_sm3x_div_rn_noftz_f32_slowpath,@function
        .size           $__internal_33_$__cuda_sm3x_div_rn_noftz_f32_slowpath,(.L_x_1203 - $__internal_33_$__cuda_sm3x_div_rn_noftz_f32_slowpath)
$__internal_33_$__cuda_sm3x_div_rn_noftz_f32_slowpath:
        /* <DEDUP_REMOVED lines=35> */
.L_x_1072:
[----:B------:R-:W-:Y:S01]  /*4dc0*/  LEA R34, R31, 0xc0800000, 0x17 ;  /* 0xc08000001f227811 */ /* 0x000fe200078eb8ff */
[----:B------:R-:W-:Y:S04]  /*4dd0*/  BSSY B4, `(.L_x_1077) ;  /* 0x0000036000047945 */ /* 0x000fe80003800000 */
[----:B------:R-:W-:Y:S01]  /*4de0*/  IMAD.IADD R36, R35, 0x1, -R34 ;  /* 0x0000000123247824 */ /* 0x000fe200078e0a22 */
[----:B------:R-:W-:-:S03]  /*4df0*/  IADD3 R34, R38, -0x7f, RZ ;  /* 0xffffff8126227810 */ /* 0x000fc60007ffe0ff */
[----:B------:R-:W0:Y:S01]  /*4e00*/  MUFU.RCP R35, R36 ;  /* 0x0000002400237308 */ /* 0x000e220000001000 */
[----:B------:R-:W-:Y:S01]  /*4e10*/  FADD.FTZ R37, -R36, -RZ ;  /* 0x800000ff24257221 */ /* 0x000fe20000010100 */
[----:B------:R-:W-:-:S03]  /*4e20*/  IMAD R22, R34, -0x800000, R22 ;  /* 0xff80000022167824 */ /* 0x000fc600078e0216 */
[----:B0-----:R-:W-:-:S04]  /*4e30*/  FFMA R38, R35, R37, 1 ;  /* 0x3f80000023267423 */ /* 0x001fc80000000025 */
[----:B------:R-:W-:Y:S01]  /*4e40*/  FFMA R35, R35, R38, R35 ;  /* 0x0000002623237223 */ /* 0x000fe20000000023 */
[----:B------:R-:W-:-:S03]  /*4e50*/  IADD3 R38, R34, 0x7f, -R31 ;  /* 0x0000007f22267810 */ /* 0x000fc60007ffe81f */
[----:B------:R-:W-:Y:S02]  /*4e60*/  FFMA R34, R22, R35, RZ ;  /* 0x0000002316227223 */ /* 0x000fe400000000ff */
[----:B------:R-:W-:Y:S02]  /*4e70*/  IMAD.IADD R38, R38, 0x1, R23 ;  /* 0x0000000126267824 */ /* 0x000fe400078e0217 */
        /* <DEDUP_REMOVED lines=20> */
[C---:B------:R-:W-:Y:S02]  /*4fc0*/  ISETP.NE.AND P2, PT, R36.reuse, RZ, PT ;  /* 0x000000ff2400720c */ /* 0x040fe40003f45270 */
[----:B------:R-:W-:Y:S02]  /*4fd0*/  LOP3.LUT R31, R31, 0x7fffff, RZ, 0xc0, !PT ;  /* 0x007fffff1f1f7812 */ /* 0x000fe400078ec0ff */
[----:B------:R-:W-:Y:S02]  /*4fe0*/  FSETP.NEU.FTZ.AND P0, PT, R23, R34, PT ;  /* 0x000000221700720b */ /* 0x000fe40003f1d000 */
[----:B------:R-:W-:Y:S02]  /*4ff0*/  IADD3 R34, R36, 0x20, RZ ;  /* 0x0000002024227810 */ /* 0x000fe40007ffe0ff */
[----:B------:R-:W-:-:S02]  /*5000*/  LOP3.LUT R31, R31, 0x800000, RZ, 0xfc, !PT ;  /* 0x008000001f1f7812 */ /* 0x000fc400078efcff */
[----:B------:R-:W-:Y:S01]  /*5010*/  ISETP.NE.AND P1, PT, R36, RZ, PT ;  /* 0x000000ff2400720c */ /* 0x000fe20003f25270 */
[----:B------:R-:W-:Y:S01]  /*5020*/  IMAD.MOV R36, RZ, RZ, -R36 ;  /* 0x000000ffff247224 */ /* 0x000fe200078e0a24 */
[----:B------:R-:W-:-:S04]  /*5030*/  SHF.L.U32 R34, R31, R34, RZ ;  /* 0x000000221f227219 */ /* 0x000fc800000006ff */
[----:B------:R-:W-:Y:S02]  /*5040*/  SEL R36, R36, RZ, P2 ;  /* 0x000000ff24247207 */ /* 0x000fe40001000000 */
[----:B------:R-:W-:Y:S02]  /*5050*/  ISETP.NE.AND P1, PT, R34, RZ, P1 ;  /* 0x000000ff2200720c */ /* 0x000fe40000f25270 */
[----:B------:R-:W-:Y:S02]  /*5060*/  SHF.R.U32.HI R36, RZ, R36, R31 ;  /* 0x00000024ff247219 */ /* 0x000fe4000001161f */
[----:B------:R-:W-:Y:S02]  /*5070*/  PLOP3.LUT P0, PT, P0, P1, PT, 0xa8, 0x0 ;  /* 0x000000000000781c */ /* 0x000fe40000703570 */
[----:B------:R-:W-:Y:S02]  /*5080*/  SHF.R.U32.HI R34, RZ, 0x1, R36 ;  /* 0x00000001ff227819 */ /* 0x000fe40000011624 */
[----:B------:R-:W-:-:S04]  /*5090*/  SEL R23, RZ, 0x1, !P0 ;  /* 0x00000001ff177807 */ /* 0x000fc80004000000 */
[----:B------:R-:W-:-:S04]  /*50a0*/  LOP3.LUT R23, R23, 0x1, R34, 0xf8, !PT ;  /* 0x0000000117177812 */ /* 0x000fc800078ef822 */
[----:B------:R-:W-:-:S05]  /*50b0*/  LOP3.LUT R23, R23, R36, RZ, 0xc0, !PT ;  /* 0x0000002417177212 */ /* 0x000fca00078ec0ff */
[----:B------:R-:W-:-:S05]  /*50c0*/  IMAD.IADD R23, R34, 0x1, R23 ;  /* 0x0000000122177824 */ /* 0x000fca00078e0217 */
[----:B------:R-:W-:Y:S01]  /*50d0*/  LOP3.LUT R22, R23, R22, RZ, 0xfc, !PT ;  /* 0x0000001617167212 */ /* 0x000fe200078efcff */
[----:B------:R-:W-:Y:S05]  /*50e0*/  BRA `(.L_x_1080) ;  /* 0x0000004000007947 */ /* 0x000fea0003800000 */
.L_x_1079:
[----:B------:R-:W-:-:S04]  /*50f0*/  LOP3.LUT R22, R22, 0x80000000, RZ, 0xc0, !PT ;  /* 0x8000000016167812 */ /* 0x000fc800078ec0ff */
[----:B------:R-:W-:Y:S01]  /*5100*/  LOP3.LUT R22, R22, 0x7f800000, RZ, 0xfc, !PT ;  /* 0x7f80000016167812 */ /* 0x000fe200078efcff */
[----:B------:R-:W-:Y:S05]  /*5110*/  BRA `(.L_x_1080) ;  /* 0x0000001000007947 */ /* 0x000fea0003800000 */
.L_x_1078:
[----:B------:R-:W-:Y:S02]  /*5120*/  IMAD R22, R38, 0x800000, R22 ;  /* 0x0080000026167824 */ /* 0x000fe400078e0216 */
.L_x_1080:
[----:B------:R-:W-:Y:S05]  /*5130*/  BSYNC B4 ;  /* 0x0000000000047941 */ /* 0x000fea0003800000 */
.L_x_1077:
[----:B------:R-:W-:Y:S05]  /*5140*/  BRA `(.L_x_1081) ;  /* 0x0000008000007947 */ /* 0x000fea0003800000 */
.L_x_1076:
[----:B------:R-:W-:-:S04]  /*5150*/  LOP3.LUT R22, R35, 0x80000000, R22, 0x48, !PT ;  /* 0x8000000023167812 */ /* 0x000fc800078e4816 */
[----:B------:R-:W-:Y:S01]  /*5160*/  LOP3.LUT R22, R22, 0x7f800000, RZ, 0xfc, !PT ;  /* 0x7f80000016167812 */ /* 0x000fe200078efcff */
[----:B------:R-:W-:Y:S05]  /*5170*/  BRA `(.L_x_1081) ;  /* 0x0000005000007947 */ /* 0x000fea0003800000 */
.L_x_1075:
[----:B------:R-:W-:Y:S01]  /*5180*/  LOP3.LUT R22, R35, 0x80000000, R22, 0x48, !PT ;  /* 0x8000000023167812 */ /* 0x000fe200078e4816 */
[----:B------:R-:W-:Y:S05]  /*5190*/  BRA `(.L_x_1081) ;  /* 0x0000003000007947 */ /* 0x000fea0003800000 */
.L_x_1074:
[----:B------:R-:W0:Y:S01]  /*51a0*/  MUFU.RSQ R22, -QNAN ;  /* 0xffc0000000167908 */ /* 0x000e220000001400 */
[----:B------:R-:W-:Y:S05]  /*51b0*/  BRA `(.L_x_1081) ;  /* 0x0000001000007947 */ /* 0x000fea0003800000 */
.L_x_1073:
[----:B------:R-:W-:Y:S02]  /*51c0*/  FADD.FTZ R22, R22, R16 ;  /* 0x0000001016167221 */ /* 0x000fe40000010000 */
.L_x_1081:
[----:B------:R-:W-:Y:S05]  /*51d0*/  BSYNC B3 ;  /* 0x0000000000037941 */ /* 0x000fea0003800000 */
.L_x_1071:
[----:B0-----:R-:W-:Y:S02]  /*51e0*/  IMAD.MOV.U32 R31, RZ, RZ, R22 ;  /* 0x000000ffff1f7224 */ /* 0x001fe400078e0016 */
[----:B------:R-:W-:Y:S02]  /*51f0*/  IMAD.MOV.U32 R22, RZ, RZ, R27 ;  /* 0x000000ffff167224 */ /* 0x000fe400078e001b */
[----:B------:R-:W-:-:S04]  /*5200*/  IMAD.MOV.U32 R23, RZ, RZ, 0x0 ;  /* 0x00000000ff177424 */ /* 0x000fc800078e00ff */
[----:B------:R-:W-:Y:S05]  /*5210*/  RET.REL.NODEC R22 `(swellParticles_cuda_kernel_backward) ;  /* 0xffffade016007950 */ /* 0x000fea0003c3ffff */
.L_x_1082:
        /* <DEDUP_REMOVED lines=14> */
.L_x_1203:


//--------------------- .text.swellParticles_cuda_kernel_forward --------------------------
	.section	.text.swellParticles_cuda_kernel_forward,"ax",@progbits
	.sectioninfo	@"SHI_REGISTERS=36"
	.align	128
        .global         swellParticles_cuda_kernel_forward
        .type           swellParticles_cuda_kernel_forward,@function
        .size           swellParticles_cuda_kernel_forward,(.L_x_1204 - swellParticles_cuda_kernel_forward)
        .other          swellParticles_cuda_kernel_forward,@"STO_CUDA_ENTRY STV_DEFAULT"
swellParticles_cuda_kernel_forward:
.text.swellParticles_cuda_kernel_forward:
[----:B------:R-:W-:-:S03]  /*0000*/  IMAD.MOV.U32 R1, RZ, RZ, c[0x0][0x28] ;  /* 0x00000a00ff017624 */ /* 0x000fc600078e00ff */
[----:B------:R-:W0:Y:S01]  /*0010*/  S2R R2, SR_TID.X ;  /* 0x0000000000027919 */ /* 0x000e220000002100 */
[----:B------:R-:W-:Y:S01]  /*0020*/  IMAD.MOV.U32 R3, RZ, RZ, RZ ;  /* 0x000000ffff037224 */ /* 0x000fe200078e00ff */
[----:B------:R-:W-:Y:S02]  /*0030*/  IADD3 R1, R1, -0x20, RZ ;  /* 0xffffffe001017810 */ /* 0x000fe40007ffe0ff */
[----:B------:R-:W0:Y:S02]  /*0040*/  S2R R9, SR_CTAID.X ;  /* 0x0000000000097919 */ /* 0x000e240000002500 */
[----:B0-----:R-:W-:-:S05]  /*0050*/  IMAD.WIDE.U32 R8, R9, c[0x0][0x0], R2 ;  /* 0x0000000009087a25 */ /* 0x001fca00078e0002 */
[----:B------:R-:W-:-:S04]  /*0060*/  ISETP.GE.U32.AND P0, PT, R8, c[0x0][0x178], PT ;  /* 0x00005e0008007a0c */ /* 0x000fc80003f06070 */
[----:B------:R-:W-:-:S13]  /*0070*/  ISETP.GE.U32.AND.EX P0, PT, R9, c[0x0][0x17c], PT, P0 ;  /* 0x00005f0009007a0c */ /* 0x000fda0003f06100 */
[----:B------:R-:W-:Y:S05]  /*0080*/  @P0 EXIT ;  /* 0x000000000000094d */ /* 0x000fea0003800000 */
[----:B------:R-:W-:Y:S01]  /*0090*/  IMAD.MOV.U32 R0, RZ, RZ, R8 ;  /* 0x000000ffff007224 */ /* 0x000fe200078e0008 */
[----:B------:R-:W-:Y:S02]  /*00a0*/  ULDC UR5, c[0x0][0x1d8] ;  /* 0x0000760000057ab9 */ /* 0x000fe40000000800 */
[----:B------:R-:W-:Y:S02]  /*00b0*/  USHF.R.S32.HI UR5, URZ, 0x1f, UR5 ;  /* 0x0000001f3f057899 */ /* 0x000fe40008011405 */
[----:B------:R-:W-:Y:S02]  /*00c0*/  ULDC.64 UR8, c[0x0][0x118] ;  /* 0x0000460000087ab9 */ /* 0x000fe40000000a00 */
.L_x_1109:
[----:B------:R-:W-:Y:S01]  /*00d0*/  SHF.R.S32.HI R3, RZ, 0x1f, R0 ;  /* 0x0000001fff037819 */ /* 0x000fe20000011400 */
[----:B------:R-:W-:Y:S02]  /*00e0*/  IMAD.MOV.U32 R2, RZ, RZ, c[0x0][0x1a0] ;  /* 0x00006800ff027624 */ /* 0x000fe400078e00ff */
[----:B0-----:R-:W-:Y:S02]  /*00f0*/  IMAD.MOV.U32 R17, RZ, RZ, c[0x0][0x1d8] ;  /* 0x00007600ff117624 */ /* 0x001fe400078e00ff */
[----:B------:R-:W-:Y:S01]  /*0100*/  IMAD R7, R3, c[0x0][0x1d8], RZ ;  /* 0x0000760003077a24 */ /* 0x000fe200078e02ff */
[----:B------:R-:W-:Y:S01]  /*0110*/  SHF.R.S32.HI R14, RZ, 0x1f, R2 ;  /* 0x0000001fff0e7819 */ /* 0x000fe20000011402 */
[----:B------:R-:W-:-:S02]  /*0120*/  IMAD.MOV.U32 R15, RZ, RZ, c[0x0][0x1a0] ;  /* 0x00006800ff0f7624 */ /* 0x000fc400078e00ff */
[----:B------:R-:W-:Y:S02]  /*0130*/  IMAD R11, R3, c[0x0][0x1a0], RZ ;  /* 0x00006800030b7a24 */ /* 0x000fe400078e02ff */
[----:B------:R-:W-:-:S04]  /*0140*/  IMAD.WIDE.U32 R4, R0, R17, c[0x0][0x1b8] ;  /* 0x00006e0000047625 */ /* 0x000fc800078e0011 */
[C---:B------:R-:W-:Y:S02]  /*0150*/  IMAD R13, R0.reuse, UR5, R7 ;  /* 0x00000005000d7c24 */ /* 0x040fe4000f8e0207 */
[----:B------:R-:W-:-:S04]  /*0160*/  IMAD.WIDE.U32 R6, R0, R15, c[0x0][0x180] ;  /* 0x0000600000067625 */ /* 0x000fc800078e000f */
[----:B------:R-:W-:Y:S02]  /*0170*/  IMAD R11, R14, R0, R11 ;  /* 0x000000000e0b7224 */ /* 0x000fe400078e020b */
[----:B------:R-:W-:Y:S02]  /*0180*/  IMAD.IADD R5, R5, 0x1, R13 ;  /* 0x0000000105057824 */ /* 0x000fe400078e020d */
[----:B------:R-:W-:Y:S02]  /*0190*/  IMAD.MOV.U32 R10, RZ, RZ, R6 ;  /* 0x000000ffff0a7224 */ /* 0x000fe400078e0006 */
[----:B------:R-:W-:Y:S01]  /*01a0*/  IMAD.IADD R11, R7, 0x1, R11 ;  /* 0x00000001070b7824 */ /* 0x000fe200078e020b */
[----:B------:R-:W2:Y:S04]  /*01b0*/  LDG.E R8, [R4.64+0x4] ;  /* 0x0000040804087981 */ /* 0x000ea8000c1e1900 */
[----:B------:R-:W3:Y:S01]  /*01c0*/  LDG.E R10, [R10.64] ;  /* 0x000000080a0a7981 */ /* 0x000ee2000c1e1900 */
[----:B------:R-:W-:Y:S01]  /*01d0*/  ULDC UR6, c[0x0][0x0] ;  /* 0x0000000000067ab9 */ /* 0x000fe20000000800 */
[----:B------:R-:W-:Y:S01]  /*01e0*/  IMAD.MOV.U32 R6, RZ, RZ, R0 ;  /* 0x000000ffff067224 */ /* 0x000fe200078e0000 */
[----:B------:R-:W-:Y:S01]  /*01f0*/  ULDC UR7, c[0x0][0xc] ;  /* 0x0000030000077ab9 */ /* 0x000fe20000000800 */
[----:B------:R-:W-:Y:S01]  /*0200*/  BSSY B0, `(.L_x_1083) ;  /* 0x0000242000007945 */ /* 0x000fe20003800000 */
[----:B------:R-:W-:-:S02]  /*0210*/  UIMAD.WIDE.U32 UR6, UR6, UR7, URZ ;  /* 0x00000007060672a5 */ /* 0x000fc4000f8e003f */
[----:B------:R-:W-:Y:S02]  /*0220*/  UMOV UR4, URZ ;  /* 0x0000003f00047c82 */ /* 0x000fe40008000000 */
[----:B------:R-:W-:Y:S02]  /*0230*/  UIADD3 UR4, UR7, UR4, URZ ;  /* 0x0000000407047290 */ /* 0x000fe4000fffe03f */
[----:B------:R-:W-:-:S04]  /*0240*/  IADD3 R0, P0, R0, UR6, RZ ;  /* 0x0000000600007c10 */ /* 0x000fc8000ff1e0ff */
[----:B------:R-:W-:Y:S02]  /*0250*/  IADD3.X R9, R9, UR4, RZ, P0, !PT ;  /* 0x0000000409097c10 */ /* 0x000fe400087fe4ff */
[----:B------:R-:W-:-:S04]  /*0260*/  ISETP.GE.U32.AND P0, PT, R0, c[0x0][0x178], PT ;  /* 0x00005e0000007a0c */ /* 0x000fc80003f06070 */
[----:B------:R-:W-:Y:S02]  /*0270*/  ISETP.GE.U32.AND.EX P0, PT, R9, c[0x0][0x17c], PT, P0 ;  /* 0x00005f0009007a0c */ /* 0x000fe40003f06100 */
[----:B--2---:R-:W-:-:S04]  /*0280*/  FSETP.GT.AND P1, PT, R8, c[0x0][0x270], PT ;  /* 0x00009c0008007a0b */ /* 0x004fc80003f24000 */
[----:B---3--:R-:W-:-:S13]  /*0290*/  ISETP.NE.OR P1, PT, R10, 0x1, !P1 ;  /* 0x000000010a00780c */ /* 0x008fda0004f25670 */
[----:B------:R-:W-:Y:S05]  /*02a0*/  @P1 BRA `(.L_x_1084) ;  /* 0x0000237000001947 */ /* 0x000fea0003800000 */
[----:B------:R-:W-:-:S04]  /*02b0*/  IADD3 R10, R6, 0x1, RZ ;  /* 0x00000001060a7810 */ /* 0x000fc80007ffe0ff */
[----:B------:R-:W-:-:S13]  /*02c0*/  ISETP.GE.AND P1, PT, R10, c[0x0][0x190], PT ;  /* 0x000064000a007a0c */ /* 0x000fda0003f26270 */
[----:B------:R-:W-:Y:S05]  /*02d0*/  @P1 BRA `(.L_x_1084) ;  /* 0x0000234000001947 */ /* 0x000fea0003800000 */
[----:B------:R-:W-:Y:S01]  /*02e0*/  SHF.R.S32.HI R2, RZ, 0x1f, R10 ;  /* 0x0000001fff027819 */ /* 0x000fe2000001140a */
[----:B------:R-:W-:-:S04]  /*02f0*/  IMAD.WIDE.U32 R12, R10, R15, c[0x0][0x180] ;  /* 0x000060000a0c7625 */ /* 0x000fc800078e000f */
[----:B------:R-:W-:-:S04]  /*0300*/  IMAD R7, R2, c[0x0][0x1a0], RZ ;  /* 0x0000680002077a24 */ /* 0x000fc800078e02ff */
[----:B------:R-:W-:-:S04]  /*0310*/  IMAD R7, R10, R14, R7 ;  /* 0x0000000e0a077224 */ /* 0x000fc800078e0207 */
[----:B------:R-:W-:-:S05]  /*0320*/  IMAD.IADD R13, R13, 0x1, R7 ;  /* 0x000000010d0d7824 */ /* 0x000fca00078e0207 */
[----:B------:R-:W2:Y:S02]  /*0330*/  LDG.E R12, [R12.64] ;  /* 0x000000080c0c7981 */ /* 0x000ea4000c1e1900 */
[----:B--2---:R-:W-:-:S13]  /*0340*/  ISETP.NE.AND P1, PT, R12, RZ, PT ;  /* 0x000000ff0c00720c */ /* 0x004fda0003f25270 */
[----:B------:R-:W-:Y:S05]  /*0350*/  @P1 BRA `(.L_x_1084) ;  /* 0x000022c000001947 */ /* 0x000fea0003800000 */
[----:B------:R-:W-:Y:S01]  /*0360*/  IMAD R7, R2, c[0x0][0x1d8], RZ ;  /* 0x0000760002077a24 */ /* 0x000fe200078e02ff */
[----:B------:R-:W2:Y:S01]  /*0370*/  LDG.E R14, [R4.64+0x8] ;  /* 0x00000808040e7981 */ /* 0x000ea2000c1e1900 */
[----:B------:R-:W-:-:S04]  /*0380*/  IMAD.WIDE.U32 R12, R10, R17, c[0x0][0x1b8] ;  /* 0x00006e000a0c7625 */ /* 0x000fc800078e0011 */
[----:B------:R-:W-:Y:S02]  /*0390*/  IMAD R7, R10, UR5, R7 ;  /* 0x000000050a077c24 */ /* 0x000fe4000f8e0207 */
[----:B------:R-:W-:Y:S02]  /*03a0*/  IMAD.MOV.U32 R16, RZ, RZ, R12 ;  /* 0x000000ffff107224 */ /* 0x000fe400078e000c */
[----:B------:R-:W-:Y:S01]  /*03b0*/  IMAD.IADD R17, R13, 0x1, R7 ;  /* 0x000000010d117824 */ /* 0x000fe200078e0207 */
        /* <DEDUP_REMOVED lines=16> */
[----:B------:R-:W-:Y:S05]  /*04c0*/  CALL.REL.NOINC `($__internal_34_$__cuda_sm20_sqrt_rn_f32_slowpath) ;  /* 0x0000219000007944 */ /* 0x000fea0003c00000 */
[----:B------:R-:W-:Y:S05]  /*04d0*/  BRA `(.L_x_1087) ;  /* 0x0000004000007947 */ /* 0x000fea0003800000 */
.L_x_1086:
[----:B01----:R-:W-:Y:S01]  /*04e0*/  FMUL.FTZ R2, R7, R18 ;  /* 0x0000001207027220 */ /* 0x003fe20000410000 */
[----:B------:R-:W-:-:S03]  /*04f0*/  FMUL.FTZ R4, R18, 0.5 ;  /* 0x3f00000012047820 */ /* 0x000fc60000410000 */
[----:B------:R-:W-:-:S04]  /*0500*/  FFMA R5, -R2, R2, R7 ;  /* 0x0000000202057223 */ /* 0x000fc80000000107 */
[----:B------:R-:W-:Y:S02]  /*0510*/  FFMA R2, R5, R4, R2 ;  /* 0x0000000405027223 */ /* 0x000fe40000000002 */
.L_x_1087:
[----:B------:R-:W-:Y:S05]  /*0520*/  BSYNC B1 ;  /* 0x0000000000017941 */ /* 0x000fea0003800000 */
.L_x_1085:
[----:B------:R-:W-:Y:S01]  /*0530*/  IMAD.MOV.U32 R5, RZ, RZ, 0x2c9277b5 ;  /* 0x2c9277b5ff057424 */ /* 0x000fe200078e00ff */
[----:B------:R-:W-:-:S03]  /*0540*/  FSETP.GE.AND P1, PT, R2, c[0x0][0x268], PT ;  /* 0x00009a0002007a0b */ /* 0x000fc60003f26000 */
[----:B------:R-:W-:Y:S01]  /*0550*/  IMAD R4, R6, R5, -0x53a9b4fb ;  /* 0xac564b0506047424 */ /* 0x000fe200078e0205 */
[----:B------:R-:W-:-:S04]  /*0560*/  FSETP.LEU.OR P1, PT, R11, c[0x0][0x270], !P1 ;  /* 0x00009c000b007a0b */ /* 0x000fc80004f2b400 */
[----:B------:R-:W-:-:S04]  /*0570*/  LEA.HI R5, R4, 0x4, RZ, 0x4 ;  /* 0x0000000404057811 */ /* 0x000fc800078f20ff */
[----:B------:R-:W-:-:S04]  /*0580*/  SHF.R.U32.HI R5, RZ, R5, R4 ;  /* 0x00000005ff057219 */ /* 0x000fc80000011604 */
[----:B------:R-:W-:-:S05]  /*0590*/  LOP3.LUT R5, R5, R4, RZ, 0x3c, !PT ;  /* 0x0000000405057212 */ /* 0x000fca00078e3cff */
[----:B------:R-:W-:-:S05]  /*05a0*/  IMAD R5, R5, 0x108ef2d9, RZ ;  /* 0x108ef2d905057824 */ /* 0x000fca00078e02ff */
[----:B------:R-:W-:-:S04]  /*05b0*/  SHF.R.U32.HI R4, RZ, 0x16, R5 ;  /* 0x00000016ff047819 */ /* 0x000fc80000011605 */
[----:B------:R-:W-:-:S04]  /*05c0*/  LOP3.LUT R17, R4, R5, RZ, 0x3c, !PT ;  /* 0x0000000504117212 */ /* 0x000fc800078e3cff */
[----:B------:R-:W-:-:S04]  /*05d0*/  SHF.R.U32.HI R4, RZ, 0x8, R17 ;  /* 0x00000008ff047819 */ /* 0x000fc80000011611 */
[----:B------:R-:W-:-:S05]  /*05e0*/  I2FP.F32.U32 R4, R4 ;  /* 0x0000000400047245 */ /* 0x000fca0000201000 */
[----:B------:R-:W-:-:S05]  /*05f0*/  FMUL R4, R4, 5.9604644775390625e-08 ;  /* 0x3380000004047820 */ /* 0x000fca0000400000 */
[----:B------:R-:W-:-:S13]  /*0600*/  FSETP.GEU.OR P1, PT, R4, c[0x0][0x260], P1 ;  /* 0x0000980004007a0b */ /* 0x000fda0000f2e400 */
[----:B------:R-:W-:Y:S05]  /*0610*/  @P1 BRA `(.L_x_1084) ;  /* 0x0000200000001947 */ /* 0x000fea0003800000 */
[----:B------:R-:W-:Y:S01]  /*0620*/  ULDC UR4, c[0x0][0x248] ;  /* 0x0000920000047ab9 */ /* 0x000fe20000000800 */
[----:B------:R-:W-:Y:S01]  /*0630*/  IMAD.MOV.U32 R5, RZ, RZ, c[0x0][0x248] ;  /* 0x00009200ff057624 */ /* 0x000fe200078e00ff */
[----:B------:R-:W-:Y:S01]  /*0640*/  USHF.R.S32.HI UR4, URZ, 0x1f, UR4 ;  /* 0x0000001f3f047899 */ /* 0x000fe20008011404 */
[----:B------:R-:W-:Y:S02]  /*0650*/  IMAD R7, R3, c[0x0][0x248], RZ ;  /* 0x0000920003077a24 */ /* 0x000fe400078e02ff */
[----:B------:R-:W-:-:S04]  /*0660*/  IMAD.WIDE.U32 R4, R6, R5, c[0x0][0x228] ;  /* 0x00008a0006047625 */ /* 0x000fc800078e0005 */
[----:B------:R-:W-:Y:S01]  /*0670*/  IMAD R7, R6, UR4, R7 ;  /* 0x0000000406077c24 */ /* 0x000fe2000f8e0207 */
[----:B------:R-:W-:Y:S01]  /*0680*/  ULDC UR4, c[0x0][0x210] ;  /* 0x0000840000047ab9 */ /* 0x000fe20000000800 */
[----:B------:R-:W-:Y:S01]  /*0690*/  IMAD.MOV.U32 R18, RZ, RZ, R4 ;  /* 0x000000ffff127224 */ /* 0x000fe200078e0004 */
[----:B------:R-:W-:Y:S01]  /*06a0*/  USHF.R.S32.HI UR4, URZ, 0x1f, UR4 ;  /* 0x0000001f3f047899 */ /* 0x000fe20008011404 */
[----:B------:R-:W-:Y:S02]  /*06b0*/  IMAD.IADD R19, R5, 0x1, R7 ;  /* 0x0000000105137824 */ /* 0x000fe400078e0207 */
[----:B------:R-:W-:-:S03]  /*06c0*/  IMAD.MOV.U32 R5, RZ, RZ, c[0x0][0x210] ;  /* 0x00008400ff057624 */ /* 0x000fc600078e00ff */
[----:B------:R0:W2:Y:S01]  /*06d0*/  LDG.E R2, [R18.64] ;  /* 0x0000000812027981 */ /* 0x0000a2000c1e1900 */
[----:B------:R-:W-:Y:S02]  /*06e0*/  IMAD R3, R3, c[0x0][0x210], RZ ;  /* 0x0000840003037a24 */ /* 0x000fe400078e02ff */
[----:B------:R-:W-:-:S04]  /*06f0*/  IMAD.WIDE.U32 R4, R6, R5, c[0x0][0x1f0] ;  /* 0x00007c0006047625 */ /* 0x000fc800078e0005 */
[----:B------:R-:W-:-:S04]  /*0700*/  IMAD R3, R6, UR4, R3 ;  /* 0x0000000406037c24 */ /* 0x000fc8000f8e0203 */
[----:B------:R-:W-:Y:S02]  /*0710*/  IMAD.IADD R5, R5, 0x1, R3 ;  /* 0x0000000105057824 */ /* 0x000fe400078e0203 */
[----:B------:R-:W-:-:S03]  /*0720*/  IMAD R3, R17, 0x2c9277b5, RZ ;  /* 0x2c9277b511037824 */ /* 0x000fc600078e02ff */
[----:B------:R1:W5:Y:S01]  /*0730*/  LDG.E R16, [R4.64] ;  /* 0x0000000804107981 */ /* 0x000362000c1e1900 */
[----:B------:R-:W-:Y:S01]  /*0740*/  BSSY B1, `(.L_x_1088) ;  /* 0x0000069000017945 */ /* 0x000fe20003800000 */
[----:B------:R-:W-:-:S04]  /*0750*/  IADD3 R6, R3, 0x57b3a6f, RZ ;  /* 0x057b3a6f03067810 */ /* 0x000fc80007ffe0ff */
[----:B------:R-:W-:-:S04]  /*0760*/  LEA.HI R7, R6, 0x4, RZ, 0x4 ;  /* 0x0000000406077811 */ /* 0x000fc800078f20ff */
[----:B------:R-:W-:Y:S02]  /*0770*/  SHF.R.U32.HI R7, RZ, R7, R6 ;  /* 0x00000007ff077219 */ /* 0x000fe40000011606 */
[----:B-1----:R-:W-:Y:S02]  /*0780*/  IADD3 R4, R3, 0x320db224, RZ ;  /* 0x320db22403047810 */ /* 0x002fe40007ffe0ff */
[----:B------:R-:W-:Y:S02]  /*0790*/  LOP3.LUT R7, R7, R6, RZ, 0x3c, !PT ;  /* 0x0000000607077212 */ /* 0x000fe400078e3cff */
[----:B------:R-:W-:-:S03]  /*07a0*/  LEA.HI R5, R4, 0x4, RZ, 0x4 ;  /* 0x0000000404057811 */ /* 0x000fc600078f20ff */
[----:B------:R-:W-:Y:S01]  /*07b0*/  IMAD R7, R7, 0x108ef2d9, RZ ;  /* 0x108ef2d907077824 */ /* 0x000fe200078e02ff */
[----:B------:R-:W-:-:S04]  /*07c0*/  SHF.R.U32.HI R5, RZ, R5, R4 ;  /* 0x00000005ff057219 */ /* 0x000fc80000011604 */
[----:B------:R-:W-:Y:S02]  /*07d0*/  SHF.R.U32.HI R6, RZ, 0x16, R7 ;  /* 0x00000016ff067819 */ /* 0x000fe40000011607 */
[----:B------:R-:W-:Y:S02]  /*07e0*/  LOP3.LUT R5, R5, R4, RZ, 0x3c, !PT ;  /* 0x0000000405057212 */ /* 0x000fe400078e3cff */
[----:B------:R-:W-:-:S04]  /*07f0*/  LOP3.LUT R6, R6, R7, RZ, 0x3c, !PT ;  /* 0x0000000706067212 */ /* 0x000fc800078e3cff */
[----:B------:R-:W-:Y:S02]  /*0800*/  SHF.R.U32.HI R7, RZ, 0x8, R6 ;  /* 0x00000008ff077819 */ /* 0x000fe40000011606 */
[----:B------:R-:W-:Y:S02]  /*0810*/  IADD3 R6, R3, -0x27173d46, RZ ;  /* 0xd8e8c2ba03067810 */ /* 0x000fe40007ffe0ff */
[----:B------:R-:W-:Y:S02]  /*0820*/  I2FP.F32.U32 R7, R7 ;  /* 0x0000000700077245 */ /* 0x000fe40000201000 */
[----:B------:R-:W-:-:S03]  /*0830*/  LEA.HI R3, R6, 0x4, RZ, 0x4 ;  /* 0x0000000406037811 */ /* 0x000fc600078f20ff */
[----:B------:R-:W-:Y:S01]  /*0840*/  FMUL R7, R7, 5.9604644775390625e-08 ;  /* 0x3380000007077820 */ /* 0x000fe20000400000 */
[----:B------:R-:W-:-:S03]  /*0850*/  SHF.R.U32.HI R3, RZ, R3, R6 ;  /* 0x00000003ff037219 */ /* 0x000fc60000011606 */
[----:B------:R-:W-:Y:S01]  /*0860*/  FMUL R17, R7, 3.1400001049041748047 ;  /* 0x4048f5c307117820 */ /* 0x000fe20000400000 */
[----:B------:R-:W-:Y:S01]  /*0870*/  LOP3.LUT R3, R3, R6, RZ, 0x3c, !PT ;  /* 0x0000000603037212 */ /* 0x000fe200078e3cff */
[----:B------:R-:W-:Y:S02]  /*0880*/  IMAD R6, R5, 0x108ef2d9, RZ ;  /* 0x108ef2d905067824 */ /* 0x000fe400078e02ff */
[C---:B0-----:R-:W-:Y:S01]  /*0890*/  FMUL R18, R17.reuse, 0.63661974668502807617 ;  /* 0x3f22f98311127820 */ /* 0x041fe20000400000 */
[----:B------:R-:W-:Y:S01]  /*08a0*/  FSETP.GE.AND P1, PT, |R17|, 105615, PT ;  /* 0x47ce47801100780b */ /* 0x000fe20003f26200 */
[----:B------:R-:W-:Y:S01]  /*08b0*/  IMAD R4, R3, 0x108ef2d9, RZ ;  /* 0x108ef2d903047824 */ /* 0x000fe200078e02ff */
[----:B------:R-:W-:Y:S01]  /*08c0*/  SHF.R.U32.HI R7, RZ, 0x16, R6 ;  /* 0x00000016ff077819 */ /* 0x000fe20000011606 */
[----:B------:R-:W0:Y:S03]  /*08d0*/  F2I.NTZ R3, R18 ;  /* 0x0000001200037305 */ /* 0x000e260000203100 */
[----:B------:R-:W-:-:S02]  /*08e0*/  SHF.R.U32.HI R5, RZ, 0x16, R4 ;  /* 0x00000016ff057819 */ /* 0x000fc40000011604 */
[----:B------:R-:W-:Y:S02]  /*08f0*/  LOP3.LUT R7, R7, R6, RZ, 0x3c, !PT ;  /* 0x0000000607077212 */ /* 0x000fe400078e3cff */
[----:B------:R-:W-:Y:S02]  /*0900*/  LOP3.LUT R5, R5, R4, RZ, 0x3c, !PT ;  /* 0x0000000405057212 */ /* 0x000fe400078e3cff */
[----:B------:R-:W-:Y:S02]  /*0910*/  SHF.R.U32.HI R7, RZ, 0x8, R7 ;  /* 0x00000008ff077819 */ /* 0x000fe40000011607 */
[----:B------:R-:W-:Y:S02]  /*0920*/  SHF.R.U32.HI R5, RZ, 0x8, R5 ;  /* 0x00000008ff057819 */ /* 0x000fe40000011605 */
[----:B------:R-:W-:Y:S02]  /*0930*/  I2FP.F32.U32 R7, R7 ;  /* 0x0000000700077245 */ /* 0x000fe40000201000 */
[----:B------:R-:W-:Y:S01]  /*0940*/  I2FP.F32.U32 R5, R5 ;  /* 0x0000000500057245 */ /* 0x000fe20000201000 */
[----:B0-----:R-:W-:Y:S01]  /*0950*/  IMAD.MOV.U32 R21, RZ, RZ, R3 ;  /* 0x000000ffff157224 */ /* 0x001fe200078e0003 */
[----:B------:R-:W-:Y:S01]  /*0960*/  I2FP.F32.S32 R4, R3 ;  /* 0x0000000300047245 */ /* 0x000fe20000201400 */
[----:B------:R-:W-:-:S02]  /*0970*/  FMUL R7, R7, 5.9604644775390625e-08 ;  /* 0x3380000007077820 */ /* 0x000fc40000400000 */
[----:B------:R-:W-:Y:S02]  /*0980*/  FMUL R5, R5, 5.9604644775390625e-08 ;  /* 0x3380000005057820 */ /* 0x000fe40000400000 */
[----:B------:R-:W-:-:S04]  /*0990*/  FFMA R19, R4, -1.5707962512969970703, R17 ;  /* 0xbfc90fda04137823 */ /* 0x000fc80000000011 */
[----:B------:R-:W-:-:S04]  /*09a0*/  FFMA R19, R4, -7.5497894158615963534e-08, R19 ;  /* 0xb3a2216804137823 */ /* 0x000fc80000000013 */
[----:B------:R-:W-:Y:S01]  /*09b0*/  FFMA R18, R4, -5.3903029534742383927e-15, R19 ;  /* 0xa7c234c504127823 */ /* 0x000fe20000000013 */
[----:B------:R-:W-:Y:S01]  /*09c0*/  FMUL R19, R7, 6.2800002098083496094 ;  /* 0x40c8f5c307137820 */ /* 0x000fe20000400000 */
[----:B--2---:R-:W-:-:S04]  /*09d0*/  FMUL R2, R5, R2 ;  /* 0x0000000205027220 */ /* 0x004fc80000400000 */
[----:B------:R-:W-:Y:S01]  /*09e0*/  FMUL R20, R2, c[0x0][0x26c] ;  /* 0x00009b0002147a20 */ /* 0x000fe20000400000 */
[----:B------:R-:W-:Y:S01]  /*09f0*/  IMAD.MOV.U32 R2, RZ, RZ, R18 ;  /* 0x000000ffff027224 */ /* 0x000fe200078e0012 */
[----:B------:R-:W-:Y:S05]  /*0a00*/  @!P1 BRA `(.L_x_1089) ;  /* 0x000003c000009947 */ /* 0x000fea0003800000 */
[----:B------:R-:W-:-:S13]  /*0a10*/  FSETP.NEU.AND P2, PT, |R17|, +INF , PT ;  /* 0x7f8000001100780b */ /* 0x000fda0003f4d200 */
[----:B------:R-:W-:Y:S05]  /*0a20*/  @!P2 BRA `(.L_x_1090) ;  /* 0x000003800000a947 */ /* 0x000fea0003800000 */
[----:B------:R-:W-:Y:S01]  /*0a30*/  IMAD.SHL.U32 R3, R17, 0x100, RZ ;  /* 0x0000010011037824 */ /* 0x000fe200078e00ff */
[----:B------:R-:W-:Y:S01]  /*0a40*/  CS2R R22, SRZ ;  /* 0x0000000000167805 */ /* 0x000fe2000001ff00 */
[----:B------:R-:W-:Y:S01]  /*0a50*/  IMAD.MOV.U32 R2, RZ, RZ, R1 ;  /* 0x000000ffff027224 */ /* 0x000fe200078e0001 */
[----:B------:R-:W-:Y:S02]  /*0a60*/  UMOV UR4, URZ ;  /* 0x0000003f00047c82 */ /* 0x000fe40008000000 */
[----:B------:R-:W-:Y:S01]  /*0a70*/  LOP3.LUT R25, R3, 0x80000000, RZ, 0xfc, !PT ;  /* 0x8000000003197812 */ /* 0x000fe200078efcff */
[----:B------:R-:W-:Y:S02]  /*0a80*/  ULDC.64 UR6, c[0x4][0x88] ;  /* 0x0100220000067ab9 */ /* 0x000fe40000000a00 */
.L_x_1091:
[----:B------:R-:W-:Y:S02]  /*0a90*/  IMAD.U32 R4, RZ, RZ, UR6 ;  /* 0x00000006ff047e24 */ /* 0x000fe4000f8e00ff */
[----:B------:R-:W-:-:S05]  /*0aa0*/  IMAD.U32 R5, RZ, RZ, UR7 ;  /* 0x00000007ff057e24 */ /* 0x000fca000f8e00ff */
[----:B------:R-:W2:Y:S01]  /*0ab0*/  LDG.E.CONSTANT R4, [R4.64] ;  /* 0x0000000804047981 */ /* 0x000ea2000c1e9900 */
[----:B------:R-:W-:Y:S01]  /*0ac0*/  IADD3 R23, R23, 0x1, RZ ;  /* 0x0000000117177810 */ /* 0x000fe20007ffe0ff */
[----:B------:R-:W-:-:S03]  /*0ad0*/  UIADD3 UR6, UP0, UR6, 0x4, URZ ;  /* 0x0000000406067890 */ /* 0x000fc6000ff1e03f */
[----:B------:R-:W-:Y:S01]  /*0ae0*/  ISETP.NE.AND P2, PT, R23, 0x6, PT ;  /* 0x000000061700780c */ /* 0x000fe20003f45270 */
[----:B------:R-:W-:Y:S01]  /*0af0*/  UIADD3.X UR7, URZ, UR7, URZ, UP0, !UPT ;  /* 0x000000073f077290 */ /* 0x000fe200087fe43f */
[----:B--2---:R-:W-:-:S05]  /*0b00*/  IMAD.WIDE.U32 R6, R4, R25, RZ ;  /* 0x0000001904067225 */ /* 0x004fca00078e00ff */
[----:B------:R-:W-:-:S04]  /*0b10*/  IADD3 R3, P3, R6, R22, RZ ;  /* 0x0000001606037210 */ /* 0x000fc80007f7e0ff */
[----:B------:R-:W-:Y:S01]  /*0b20*/  IADD3.X R22, R7, UR4, RZ, P3, !PT ;  /* 0x0000000407167c10 */ /* 0x000fe20009ffe4ff */
[----:B------:R0:W-:Y:S02]  /*0b30*/  STL [R2], R3 ;  /* 0x0000000302007387 */ /* 0x0001e40000100800 */
[----:B0-----:R-:W-:Y:S01]  /*0b40*/  IADD3 R2, R2, 0x4, RZ ;  /* 0x0000000402027810 */ /* 0x001fe20007ffe0ff */
[----:B------:R-:W-:Y:S05]  /*0b50*/  @P2 BRA `(.L_x_1091) ;  /* 0xffffff3000002947 */ /* 0x000fea000383ffff */
[----:B------:R-:W-:Y:S01]  /*0b60*/  SHF.R.U32.HI R2, RZ, 0x17, R17 ;  /* 0x00000017ff027819 */ /* 0x000fe20000011611 */
[----:B------:R0:W-:Y:S03]  /*0b70*/  STL [R1+0x18], R22 ;  /* 0x0000181601007387 */ /* 0x0001e60000100800 */
[----:B------:R-:W-:-:S04]  /*0b80*/  LOP3.LUT R2, R2, 0xff, RZ, 0xc0, !PT ;  /* 0x000000ff02027812 */ /* 0x000fc800078ec0ff */
[----:B------:R-:W-:-:S04]  /*0b90*/  IADD3 R2, R2, -0x80, RZ ;  /* 0xffffff8002027810 */ /* 0x000fc80007ffe0ff */
[----:B------:R-:W-:Y:S02]  /*0ba0*/  LOP3.LUT P2, R7, R2, 0x1f, RZ, 0xc0, !PT ;  /* 0x0000001f02077812 */ /* 0x000fe4000784c0ff */
[----:B------:R-:W-:-:S04]  /*0bb0*/  SHF.R.U32.HI R2, RZ, 0x5, R2 ;  /* 0x00000005ff027819 */ /* 0x000fc80000011602 */
[C---:B------:R-:W-:Y:S02]  /*0bc0*/  IADD3 R24, -R2.reuse, 0x4, RZ ;  /* 0x0000000402187810 */ /* 0x040fe40007ffe1ff */
[----:B------:R-:W-:-:S05]  /*0bd0*/  IADD3 R2, -R2, 0x6, RZ ;  /* 0x0000000602027810 */ /* 0x000fca0007ffe1ff */
[--C-:B------:R-:W-:Y:S02]  /*0be0*/  @P2 IMAD R24, R24, 0x4, R1.reuse ;  /* 0x0000000418182824 */ /* 0x100fe400078e0201 */
[----:B------:R-:W-:-:S03]  /*0bf0*/  IMAD R23, R2, 0x4, R1 ;  /* 0x0000000402177824 */ /* 0x000fc600078e0201 */
[----:B------:R-:W2:Y:S04]  /*0c00*/  @P2 LDL R5, [R24] ;  /* 0x0000000018052983 */ /* 0x000ea80000100800 */
[----:B------:R-:W3:Y:S04]  /*0c10*/  LDL R2, [R23] ;  /* 0x0000000017027983 */ /* 0x000ee80000100800 */
[----:B------:R-:W4:Y:S01]  /*0c20*/  LDL R3, [R23+-0x4] ;  /* 0xfffffc0017037983 */ /* 0x000f220000100800 */
[----:B------:R-:W-:Y:S02]  /*0c30*/  @P2 IADD3 R4, -R7, 0x20, RZ ;  /* 0x0000002007042810 */ /* 0x000fe40007ffe1ff */
[----:B0-----:R-:W-:-:S02]  /*0c40*/  LOP3.LUT P3, R22, R17, 0x80000000, RZ, 0xc0, !PT ;  /* 0x8000000011167812 */ /* 0x001fc4000786c0ff */
[-C--:B--2---:R-:W-:Y:S02]  /*0c50*/  @P2 SHF.R.U32.HI R6, RZ, R4.reuse, R5 ;  /* 0x00000004ff062219 */ /* 0x084fe40000011605 */
[-C--:B---3--:R-:W-:Y:S02]  /*0c60*/  @P2 SHF.L.U32 R5, R2, R7.reuse, RZ ;  /* 0x0000000702052219 */ /* 0x088fe400000006ff */
[----:B----4-:R-:W-:Y:S02]  /*0c70*/  @P2 SHF.R.U32.HI R4, RZ, R4, R3 ;  /* 0x00000004ff042219 */ /* 0x010fe40000011603 */
[----:B------:R-:W-:-:S03]  /*0c80*/  @P2 SHF.L.U32 R7, R3, R7, RZ ;  /* 0x0000000703072219 */ /* 0x000fc600000006ff */
[----:B------:R-:W-:Y:S02]  /*0c90*/  @P2 IMAD.IADD R2, R4, 0x1, R5 ;  /* 0x0000000104022824 */ /* 0x000fe400078e0205 */
[----:B------:R-:W-:-:S04]  /*0ca0*/  @P2 IMAD.IADD R3, R6, 0x1, R7 ;  /* 0x0000000106032824 */ /* 0x000fc800078e0207 */
[C---:B------:R-:W-:Y:S01]  /*0cb0*/  IMAD.SHL.U32 R4, R3.reuse, 0x4, RZ ;  /* 0x0000000403047824 */ /* 0x040fe200078e00ff */
[----:B------:R-:W-:-:S04]  /*0cc0*/  SHF.L.U32.HI R5, R3, 0x2, R2 ;  /* 0x0000000203057819 */ /* 0x000fc80000010602 */
[----:B------:R-:W-:-:S04]  /*0cd0*/  SHF.R.U32.HI R25, RZ, 0x1f, R5 ;  /* 0x0000001fff197819 */ /* 0x000fc80000011605 */
[----:B------:R-:W-:Y:S02]  /*0ce0*/  ISETP.NE.AND P2, PT, R25, RZ, PT ;  /* 0x000000ff1900720c */ /* 0x000fe40003f45270 */
[----:B------:R-:W-:-:S05]  /*0cf0*/  LEA.HI R3, R2, R25, RZ, 0x2 ;  /* 0x0000001902037211 */ /* 0x000fca00078f10ff */
[----:B------:R-:W-:-:S04]  /*0d00*/  IMAD.MOV R2, RZ, RZ, -R3 ;  /* 0x000000ffff027224 */ /* 0x000fc800078e0a03 */
[----:B------:R-:W-:Y:S02]  /*0d10*/  @P3 IMAD.MOV.U32 R3, RZ, RZ, R2 ;  /* 0x000000ffff033224 */ /* 0x000fe400078e0002 */
[----:B------:R-:W-:Y:S02]  /*0d20*/  @P2 LOP3.LUT R5, RZ, R5, RZ, 0x33, !PT ;  /* 0x00000005ff052212 */ /* 0x000fe400078e33ff */
[----:B------:R-:W-:Y:S02]  /*0d30*/  @P2 LOP3.LUT R4, RZ, R4, RZ, 0x33, !PT ;  /* 0x00000004ff042212 */ /* 0x000fe400078e33ff */
[----:B------:R-:W-:-:S04]  /*0d40*/  @P2 LOP3.LUT R22, R22, 0x80000000, RZ, 0x3c, !PT ;  /* 0x8000000016162812 */ /* 0x000fc800078e3cff */
[----:B------:R-:W0:Y:S01]  /*0d50*/  I2F.F64.S64 R4, R4 ;  /* 0x0000000400047312 */ /* 0x000e220000301c00 */
[----:B------:R-:W-:Y:S01]  /*0d60*/  ISETP.NE.AND P2, PT, R22, RZ, PT ;  /* 0x000000ff1600720c */ /* 0x000fe20003f45270 */
[----:B0-----:R-:W0:-:S10]  /*0d70*/  DMUL R6, R4, c[0x2][0x0] ;  /* 0x0080000004067a28 */ /* 0x001e140000000000 */
[----:B0-----:R-:W0:Y:S02]  /*0d80*/  F2F.F32.F64 R6, R6 ;  /* 0x0000000600067310 */ /* 0x001e240000301000 */
[----:B0-----:R-:W-:Y:S01]  /*0d90*/  FSEL R2, R6, -R6, !P2 ;  /* 0x8000000606027208 */ /* 0x001fe20005000000 */
[----:B------:R-:W-:Y:S05]  /*0da0*/  BRA `(.L_x_1089) ;  /* 0x0000002000007947 */ /* 0x000fea0003800000 */
.L_x_1090:
[----:B------:R-:W-:Y:S01]  /*0db0*/  FMUL R2, RZ, R17 ;  /* 0x00000011ff027220 */ /* 0x000fe20000400000 */
[----:B------:R-:W-:Y:S02]  /*0dc0*/  IMAD.MOV.U32 R3, RZ, RZ, RZ ;  /* 0x000000ffff037224 */ /* 0x000fe400078e00ff */
.L_x_1089:
[----:B------:R-:W-:Y:S05]  /*0dd0*/  BSYNC B1 ;  /* 0x0000000000017941 */ /* 0x000fea0003800000 */
.L_x_1088:
[----:B------:R-:W-:Y:S01]  /*0de0*/  FMUL R6, R19, 0.63661974668502807617 ;  /* 0x3f22f98313067820 */ /* 0x000fe20000400000 */
[C---:B------:R-:W-:Y:S01]  /*0df0*/  LOP3.LUT P2, RZ, R3.reuse, 0x1, RZ, 0xc0, !PT ;  /* 0x0000000103ff7812 */ /* 0x040fe2000784c0ff */
[----:B------:R-:W-:Y:S01]  /*0e00*/  IMAD.MOV.U32 R22, RZ, RZ, 0x3c0885e4 ;  /* 0x3c0885e4ff167424 */ /* 0x000fe200078e00ff */
[C---:B------:R-:W-:Y:S01]  /*0e10*/  FMUL R26, R2.reuse, R2 ;  /* 0x00000002021a7220 */ /* 0x040fe20000400000 */
[----:B------:R-:W-:Y:S01]  /*0e20*/  IMAD.MOV.U32 R23, RZ, RZ, 0x3e2aaaa8 ;  /* 0x3e2aaaa8ff177424 */ /* 0x000fe200078e00ff */
[----:B------:R-:W-:Y:S01]  /*0e30*/  FSEL R27, R2, 1, !P2 ;  /* 0x3f800000021b7808 */ /* 0x000fe20005000000 */
[----:B------:R-:W0:Y:S01]  /*0e40*/  F2I.NTZ R6, R6 ;  /* 0x0000000600067305 */ /* 0x000e220000203100 */
[----:B------:R-:W-:Y:S01]  /*0e50*/  IMAD.MOV.U32 R4, RZ, RZ, -0x46b2bead ;  /* 0xb94d4153ff047424 */ /* 0x000fe200078e00ff */
[----:B------:R-:W-:Y:S01]  /*0e60*/  FSEL R5, R22, 0.041666727513074874878, !P2 ;  /* 0x3d2aaabb16057808 */ /* 0x000fe20005000000 */
[----:B------:R-:W-:Y:S01]  /*0e70*/  BSSY B1, `(.L_x_1092) ;  /* 0x000004f000017945 */ /* 0x000fe20003800000 */
[----:B------:R-:W-:Y:S01]  /*0e80*/  LOP3.LUT P3, RZ, R3, 0x2, RZ, 0xc0, !PT ;  /* 0x0000000203ff7812 */ /* 0x000fe2000786c0ff */
[----:B------:R-:W-:-:S03]  /*0e90*/  FFMA R2, R27, R26, RZ ;  /* 0x0000001a1b027223 */ /* 0x000fc600000000ff */
[----:B------:R-:W-:-:S04]  /*0ea0*/  @P2 IMAD.MOV.U32 R7, RZ, RZ, 0x37cbac00 ;  /* 0x37cbac00ff072424 */ /* 0x000fc800078e00ff */
[C---:B------:R-:W-:Y:S01]  /*0eb0*/  @P2 FFMA R4, R26.reuse, R7, -0.0013887860113754868507 ;  /* 0xbab607ed1a042423 */ /* 0x040fe20000000007 */
[----:B------:R-:W-:Y:S02]  /*0ec0*/  FSEL R7, -R23, -0.4999999701976776123, !P2 ;  /* 0xbeffffff17077808 */ /* 0x000fe40005000100 */
[----:B------:R-:W-:Y:S01]  /*0ed0*/  FSETP.GE.AND P2, PT, |R19|, 105615, PT ;  /* 0x47ce47801300780b */ /* 0x000fe20003f46200 */
[C---:B------:R-:W-:Y:S01]  /*0ee0*/  FFMA R4, R26.reuse, R4, R5 ;  /* 0x000000041a047223 */ /* 0x040fe20000000005 */
[----:B0-----:R-:W-:Y:S01]  /*0ef0*/  I2FP.F32.S32 R24, R6 ;  /* 0x0000000600187245 */ /* 0x001fe20000201400 */
[----:B------:R-:W-:Y:S02]  /*0f00*/  IMAD.MOV.U32 R25, RZ, RZ, R6 ;  /* 0x000000ffff197224 */ /* 0x000fe400078e0006 */
[----:B------:R-:W-:Y:S02]  /*0f10*/  FFMA R4, R26, R4, R7 ;  /* 0x000000041a047223 */ /* 0x000fe40000000007 */
[----:B------:R-:W-:-:S02]  /*0f20*/  FFMA R3, R24, -1.5707962512969970703, R19 ;  /* 0xbfc90fda18037823 */ /* 0x000fc40000000013 */
[----:B------:R-:W-:Y:S02]  /*0f30*/  FFMA R27, R4, R2, R27 ;  /* 0x00000002041b7223 */ /* 0x000fe4000000001b */
[C---:B------:R-:W-:Y:S02]  /*0f40*/  FFMA R3, R24.reuse, -7.5497894158615963534e-08, R3 ;  /* 0xb3a2216818037823 */ /* 0x040fe40000000003 */
[----:B------:R-:W-:Y:S02]  /*0f50*/  @P3 FFMA R27, R27, -1, RZ ;  /* 0xbf8000001b1b3823 */ /* 0x000fe400000000ff */
[----:B------:R-:W-:-:S04]  /*0f60*/  FFMA R24, R24, -5.3903029534742383927e-15, R3 ;  /* 0xa7c234c518187823 */ /* 0x000fc80000000003 */
[----:B------:R-:W-:Y:S01]  /*0f70*/  IMAD.MOV.U32 R7, RZ, RZ, R24 ;  /* 0x000000ffff077224 */ /* 0x000fe200078e0018 */
[----:B------:R-:W-:Y:S05]  /*0f80*/  @!P2 BRA `(.L_x_1093) ;  /* 0x000003d00000a947 */ /* 0x000fea0003800000 */
[----:B------:R-:W-:-:S13]  /*0f90*/  FSETP.NEU.AND P3, PT, |R19|, +INF , PT ;  /* 0x7f8000001300780b */ /* 0x000fda0003f6d200 */
[----:B------:R-:W-:Y:S05]  /*0fa0*/  @!P3 BRA `(.L_x_1094) ;  /* 0x000003900000b947 */ /* 0x000fea0003800000 */
[----:B------:R-:W-:Y:S01]  /*0fb0*/  SHF.R.U32.HI R2, RZ, 0x17, R19 ;  /* 0x00000017ff027819 */ /* 0x000fe20000011613 */
[----:B------:R-:W-:Y:S01]  /*0fc0*/  IMAD.SHL.U32 R31, R19, 0x100, RZ ;  /* 0x00000100131f7824 */ /* 0x000fe200078e00ff */
[----:B------:R-:W-:Y:S01]  /*0fd0*/  UMOV UR4, URZ ;  /* 0x0000003f00047c82 */ /* 0x000fe20008000000 */
[----:B------:R-:W-:Y:S01]  /*0fe0*/  IMAD.MOV.U32 R26, RZ, RZ, RZ ;  /* 0x000000ffff1a7224 */ /* 0x000fe200078e00ff */
[----:B------:R-:W-:Y:S02]  /*0ff0*/  LOP3.LUT R2, R2, 0xff, RZ, 0xc0, !PT ;  /* 0x000000ff02027812 */ /* 0x000fe400078ec0ff */
[----:B------:R-:W-:Y:S02]  /*1000*/  LOP3.LUT R31, R31, 0x80000000, RZ, 0xfc, !PT ;  /* 0x800000001f1f7812 */ /* 0x000fe400078efcff */
[----:B------:R-:W-:Y:S02]  /*1010*/  IADD3 R29, R2, -0x80, RZ ;  /* 0xffffff80021d7810 */ /* 0x000fe40007ffe0ff */
[----:B------:R-:W-:-:S02]  /*1020*/  CS2R R2, SRZ ;  /* 0x0000000000027805 */ /* 0x000fc4000001ff00 */
[----:B------:R-:W-:-:S04]  /*1030*/  SHF.R.U32.HI R30, RZ, 0x5, R29 ;  /* 0x00000005ff1e7819 */ /* 0x000fc8000001161d */
.L_x_1095:
[C---:B0-----:R-:W-:Y:S01]  /*1040*/  IMAD.SHL.U32 R28, R2.reuse, 0x4, RZ ;  /* 0x00000004021c7824 */ /* 0x041fe200078e00ff */
[----:B------:R-:W-:-:S04]  /*1050*/  SHF.L.U64.HI R3, R2, 0x2, R3 ;  /* 0x0000000202037819 */ /* 0x000fc80000010203 */
[----:B------:R-:W-:-:S04]  /*1060*/  IADD3 R4, P3, R28, c[0x4][0x88], RZ ;  /* 0x010022001c047a10 */ /* 0x000fc80007f7e0ff */
[----:B------:R-:W-:-:S05]  /*1070*/  IADD3.X R5, R3, c[0x4][0x8c], RZ, P3, !PT ;  /* 0x0100230003057a10 */ /* 0x000fca0001ffe4ff */
[----:B------:R-:W2:Y:S01]  /*1080*/  LDG.E.CONSTANT R4, [R4.64] ;  /* 0x0000000804047981 */ /* 0x000ea2000c1e9900 */
[----:B------:R-:W-:Y:S01]  /*1090*/  IMAD.IADD R28, R1, 0x1, R28 ;  /* 0x00000001011c7824 */ /* 0x000fe200078e021c */
[----:B------:R-:W-:-:S04]  /*10a0*/  IADD3 R2, R2, 0x1, RZ ;  /* 0x0000000102027810 */ /* 0x000fc80007ffe0ff */
[----:B------:R-:W-:Y:S02]  /*10b0*/  ISETP.NE.AND P3, PT, R2, 0x6, PT ;  /* 0x000000060200780c */ /* 0x000fe40003f65270 */
[----:B------:R-:W-:Y:S01]  /*10c0*/  SHF.R.S32.HI R3, RZ, 0x1f, R2 ;  /* 0x0000001fff037819 */ /* 0x000fe20000011402 */
[----:B--2---:R-:W-:-:S05]  /*10d0*/  IMAD.WIDE.U32 R6, R4, R31, RZ ;  /* 0x0000001f04067225 */ /* 0x004fca00078e00ff */
[----:B------:R-:W-:-:S04]  /*10e0*/  IADD3 R33, P4, R6, R26, RZ ;  /* 0x0000001a06217210 */ /* 0x000fc80007f9e0ff */
[----:B------:R-:W-:Y:S01]  /*10f0*/  IADD3.X R26, R7, UR4, RZ, P4, !PT ;  /* 0x00000004071a7c10 */ /* 0x000fe2000a7fe4ff */
[----:B------:R0:W-:Y:S01]  /*1100*/  STL [R28], R33 ;  /* 0x000000211c007387 */ /* 0x0001e20000100800 */
[----:B------:R-:W-:Y:S05]  /*1110*/  @P3 BRA `(.L_x_1095) ;  /* 0xffffff2000003947 */ /* 0x000fea000383ffff */
[----:B------:R-:W-:Y:S01]  /*1120*/  LOP3.LUT P3, R7, R29, 0x1f, RZ, 0xc0, !PT ;  /* 0x0000001f1d077812 */ /* 0x000fe2000786c0ff */
[----:B------:R1:W-:Y:S01]  /*1130*/  STL [R1+0x18], R26 ;  /* 0x0000181a01007387 */ /* 0x0003e20000100800 */
[C---:B0-----:R-:W-:Y:S02]  /*1140*/  IADD3 R28, -R30.reuse, 0x4, RZ ;  /* 0x000000041e1c7810 */ /* 0x041fe40007ffe1ff */
[----:B------:R-:W-:-:S05]  /*1150*/  IADD3 R30, -R30, 0x6, RZ ;  /* 0x000000061e1e7810 */ /* 0x000fca0007ffe1ff */
[----:B------:R-:W-:-:S04]  /*1160*/  IMAD R30, R30, 0x4, R1 ;  /* 0x000000041e1e7824 */ /* 0x000fc800078e0201 */
[----:B------:R-:W-:Y:S01]  /*1170*/  @P3 IMAD R28, R28, 0x4, R1 ;  /* 0x000000041c1c3824 */ /* 0x000fe200078e0201 */
[----:B------:R-:W2:Y:S04]  /*1180*/  LDL R6, [R30] ;  /* 0x000000001e067983 */ /* 0x000ea80000100800 */
[----:B------:R-:W3:Y:S04]  /*1190*/  @P3 LDL R5, [R28] ;  /* 0x000000001c053983 */ /* 0x000ee80000100800 */
[----:B------:R-:W4:Y:S01]  /*11a0*/  LDL R3, [R30+-0x4] ;  /* 0xfffffc001e037983 */ /* 0x000f220000100800 */
[----:B------:R-:W-:-:S04]  /*11b0*/  @P3 IADD3 R2, -R7, 0x20, RZ ;  /* 0x0000002007023810 */ /* 0x000fc80007ffe1ff */
[-C--:B---3--:R-:W-:Y:S02]  /*11c0*/  @P3 SHF.R.U32.HI R4, RZ, R2.reuse, R5 ;  /* 0x00000002ff043219 */ /* 0x088fe40000011605 */
[-C--:B--2---:R-:W-:Y:S02]  /*11d0*/  @P3 SHF.L.U32 R5, R6, R7.reuse, RZ ;  /* 0x0000000706053219 */ /* 0x084fe400000006ff */
[----:B----4-:R-:W-:Y:S02]  /*11e0*/  @P3 SHF.R.U32.HI R2, RZ, R2, R3 ;  /* 0x00000002ff023219 */ /* 0x010fe40000011603 */
[----:B------:R-:W-:-:S03]  /*11f0*/  @P3 SHF.L.U32 R7, R3, R7, RZ ;  /* 0x0000000703073219 */ /* 0x000fc600000006ff */
[----:B------:R-:W-:Y:S02]  /*1200*/  @P3 IMAD.IADD R6, R2, 0x1, R5 ;  /* 0x0000000102063824 */ /* 0x000fe400078e0205 */
[----:B------:R-:W-:-:S05]  /*1210*/  @P3 IMAD.IADD R3, R4, 0x1, R7 ;  /* 0x0000000104033824 */ /* 0x000fca00078e0207 */
[----:B------:R-:W-:-:S04]  /*1220*/  SHF.L.U32.HI R4, R3, 0x2, R6 ;  /* 0x0000000203047819 */ /* 0x000fc80000010606 */
[----:B------:R-:W-:-:S04]  /*1230*/  SHF.R.U32.HI R29, RZ, 0x1f, R4 ;  /* 0x0000001fff1d7819 */ /* 0x000fc80000011604 */
[----:B------:R-:W-:Y:S01]  /*1240*/  ISETP.NE.AND P4, PT, R29, RZ, PT ;  /* 0x000000ff1d00720c */ /* 0x000fe20003f85270 */
[----:B------:R-:W-:-:S12]  /*1250*/  IMAD.SHL.U32 R2, R3, 0x4, RZ ;  /* 0x0000000403027824 */ /* 0x000fd800078e00ff */
[----:B------:R-:W-:Y:S02]  /*1260*/  @P4 LOP3.LUT R4, RZ, R4, RZ, 0x33, !PT ;  /* 0x00000004ff044212 */ /* 0x000fe400078e33ff */
[----:B------:R-:W-:-:S03]  /*1270*/  @P4 LOP3.LUT R2, RZ, R2, RZ, 0x33, !PT ;  /* 0x00000002ff024212 */ /* 0x000fc600078e33ff */
[----:B------:R-:W-:-:S06]  /*1280*/  IMAD.MOV.U32 R3, RZ, RZ, R4 ;  /* 0x000000ffff037224 */ /* 0x000fcc00078e0004 */
[----:B------:R-:W0:Y:S01]  /*1290*/  I2F.F64.S64 R2, R2 ;  /* 0x0000000200027312 */ /* 0x000e220000301c00 */
[----:B------:R-:W-:Y:S01]  /*12a0*/  LOP3.LUT P3, R7, R19, 0x80000000, RZ, 0xc0, !PT ;  /* 0x8000000013077812 */ /* 0x000fe2000786c0ff */
[----:B0-----:R-:W0:-:S03]  /*12b0*/  DMUL R4, R2, c[0x2][0x0] ;  /* 0x0080000002047a28 */ /* 0x001e060000000000 */
[----:B------:R-:W-:Y:S02]  /*12c0*/  @P4 LOP3.LUT R7, R7, 0x80000000, RZ, 0x3c, !PT ;  /* 0x8000000007074812 */ /* 0x000fe400078e3cff */
[----:B------:R-:W-:-:S05]  /*12d0*/  LEA.HI R6, R6, R29, RZ, 0x2 ;  /* 0x0000001d06067211 */ /* 0x000fca00078f10ff */
[----:B0-----:R-:W0:Y:S01]  /*12e0*/  F2F.F32.F64 R4, R4 ;  /* 0x0000000400047310 */ /* 0x001e220000301000 */
[----:B------:R-:W-:Y:S01]  /*12f0*/  ISETP.NE.AND P4, PT, R7, RZ, PT ;  /* 0x000000ff0700720c */ /* 0x000fe20003f85270 */
[----:B------:R-:W-:-:S04]  /*1300*/  IMAD.MOV R7, RZ, RZ, -R6 ;  /* 0x000000ffff077224 */ /* 0x000fc800078e0a06 */
[----:B------:R-:W-:Y:S01]  /*1310*/  @P3 IMAD.MOV.U32 R6, RZ, RZ, R7 ;  /* 0x000000ffff063224 */ /* 0x000fe200078e0007 */
[----:B0-----:R-:W-:Y:S01]  /*1320*/  FSEL R7, R4, -R4, !P4 ;  /* 0x8000000404077208 */ /* 0x001fe20006000000 */
[----:B------:R-:W-:Y:S05]  /*1330*/  BRA `(.L_x_1093) ;  /* 0x0000002000007947 */ /* 0x000fea0003800000 */
.L_x_1094:
[----:B------:R-:W-:Y:S01]  /*1340*/  FMUL R7, RZ, R19 ;  /* 0x00000013ff077220 */ /* 0x000fe20000400000 */
[----:B------:R-:W-:Y:S02]  /*1350*/  IMAD.MOV.U32 R6, RZ, RZ, RZ ;  /* 0x000000ffff067224 */ /* 0x000fe400078e00ff */
.L_x_1093:
[----:B-1----:R-:W-:Y:S05]  /*1360*/  BSYNC B1 ;  /* 0x0000000000017941 */ /* 0x002fea0003800000 */
.L_x_1092:
[----:B------:R-:W-:Y:S01]  /*1370*/  IADD3 R6, R6, 0x1, RZ ;  /* 0x0000000106067810 */ /* 0x000fe20007ffe0ff */
[----:B------:R-:W-:Y:S01]  /*1380*/  FMUL R4, R7, R7 ;  /* 0x0000000707047220 */ /* 0x000fe20000400000 */
[----:B------:R-:W-:Y:S01]  /*1390*/  IMAD.MOV.U32 R2, RZ, RZ, -0x46b2bead ;  /* 0xb94d4153ff027424 */ /* 0x000fe200078e00ff */
[----:B------:R-:W-:Y:S01]  /*13a0*/  FMUL R27, R20, R27 ;  /* 0x0000001b141b7220 */ /* 0x000fe20000400000 */
[C---:B------:R-:W-:Y:S01]  /*13b0*/  LOP3.LUT P4, RZ, R6.reuse, 0x1, RZ, 0xc0, !PT ;  /* 0x0000000106ff7812 */ /* 0x040fe2000788c0ff */
[----:B------:R-:W-:Y:S01]  /*13c0*/  BSSY B1, `(.L_x_1096) ;  /* 0x000004d000017945 */ /* 0x000fe20003800000 */
[----:B------:R-:W-:Y:S01]  /*13d0*/  LOP3.LUT P3, RZ, R6, 0x2, RZ, 0xc0, !PT ;  /* 0x0000000206ff7812 */ /* 0x000fe2000786c0ff */
[----:B------:R-:W-:Y:S01]  /*13e0*/  IMAD.MOV.U32 R6, RZ, RZ, R21 ;  /* 0x000000ffff067224 */ /* 0x000fe200078e0015 */
[----:B------:R-:W-:-:S02]  /*13f0*/  FSEL R3, R22, 0.041666727513074874878, !P4 ;  /* 0x3d2aaabb16037808 */ /* 0x000fc40006000000 */
[----:B------:R-:W-:Y:S01]  /*1400*/  FSEL R26, R7, 1, !P4 ;  /* 0x3f800000071a7808 */ /* 0x000fe20006000000 */
[----:B------:R-:W-:-:S06]  /*1410*/  IMAD.MOV.U32 R7, RZ, RZ, R18 ;  /* 0x000000ffff077224 */ /* 0x000fcc00078e0012 */
[----:B------:R-:W-:-:S04]  /*1420*/  @P4 IMAD.MOV.U32 R5, RZ, RZ, 0x37cbac00 ;  /* 0x37cbac00ff054424 */ /* 0x000fc800078e00ff */
[----:B------:R-:W-:Y:S01]  /*1430*/  @P4 FFMA R2, R4, R5, -0.0013887860113754868507 ;  /* 0xbab607ed04024423 */ /* 0x000fe20000000005 */
[----:B------:R-:W-:-:S03]  /*1440*/  FSEL R5, -R23, -0.4999999701976776123, !P4 ;  /* 0xbeffffff17057808 */ /* 0x000fc60006000100 */
[----:B------:R-:W-:Y:S01]  /*1450*/  FFMA R2, R4, R2, R3 ;  /* 0x0000000204027223 */ /* 0x000fe20000000003 */
[----:B------:R-:W-:-:S03]  /*1460*/  FFMA R3, R26, R4, RZ ;  /* 0x000000041a037223 */ /* 0x000fc600000000ff */
[----:B------:R-:W-:-:S04]  /*1470*/  FFMA R5, R4, R2, R5 ;  /* 0x0000000204057223 */ /* 0x000fc80000000005 */
[----:B------:R-:W-:-:S04]  /*1480*/  FFMA R26, R5, R3, R26 ;  /* 0x00000003051a7223 */ /* 0x000fc8000000001a */
[----:B------:R-:W-:-:S04]  /*1490*/  @P3 FFMA R26, R26, -1, RZ ;  /* 0xbf8000001a1a3823 */ /* 0x000fc800000000ff */
[----:B------:R-:W-:Y:S01]  /*14a0*/  FMUL R26, R27, R26 ;  /* 0x0000001a1b1a7220 */ /* 0x000fe20000400000 */
        /* <DEDUP_REMOVED lines=12> */
.L_x_1099:
[C---:B0-----:R-:W-:Y:S02]  /*1570*/  SHF.L.U32 R28, R2.reuse, 0x2, RZ ;  /* 0x00000002021c7819 */ /* 0x041fe400000006ff */
[----:B------:R-:W-:Y:S02]  /*1580*/  SHF.L.U64.HI R3, R2, 0x2, R3 ;  /* 0x0000000202037819 */ /* 0x000fe40000010203 */
        /* <DEDUP_REMOVED lines=14> */
[C---:B------:R-:W-:Y:S02]  /*1670*/  IADD3 R4, -R29.reuse, 0x4, RZ ;  /* 0x000000041d047810 */ /* 0x040fe40007ffe1ff */
[----:B------:R-:W-:-:S05]  /*1680*/  IADD3 R2, -R29, 0x6, RZ ;  /* 0x000000061d027810 */ /* 0x000fca0007ffe1ff */
[----:B0-----:R-:W-:-:S04]  /*1690*/  IMAD R28, R2, 0x4, R1 ;  /* 0x00000004021c7824 */ /* 0x001fc800078e0201 */
        /* <DEDUP_REMOVED lines=19> */
[----:B-1----:R-:W-:Y:S01]  /*17d0*/  LOP3.LUT P3, R27, R17, 0x80000000, RZ, 0xc0, !PT ;  /* 0x80000000111b7812 */ /* 0x002fe2000786c0ff */
[----:B0-----:R-:W0:Y:S01]  /*17e0*/  DMUL R4, R2, c[0x2][0x0] ;  /* 0x0080000002047a28 */ /* 0x001e220000000000 */
[----:B------:R-:W-:-:S09]  /*17f0*/  LEA.HI R6, R6, R7, RZ, 0x2 ;  /* 0x0000000706067211 */ /* 0x000fd200078f10ff */
[----:B0-----:R-:W0:Y:S01]  /*1800*/  F2F.F32.F64 R4, R4 ;  /* 0x0000000400047310 */ /* 0x001e220000301000 */
[----:B------:R-:W-:Y:S01]  /*1810*/  @P4 LOP3.LUT R27, R27, 0x80000000, RZ, 0x3c, !PT ;  /* 0x800000001b1b4812 */ /* 0x000fe200078e3cff */
[----:B------:R-:W-:-:S03]  /*1820*/  IMAD.MOV R7, RZ, RZ, -R6 ;  /* 0x000000ffff077224 */ /* 0x000fc600078e0a06 */
[----:B------:R-:W-:Y:S01]  /*1830*/  ISETP.NE.AND P4, PT, R27, RZ, PT ;  /* 0x000000ff1b00720c */ /* 0x000fe20003f85270 */
[----:B------:R-:W-:-:S03]  /*1840*/  @P3 IMAD.MOV.U32 R6, RZ, RZ, R7 ;  /* 0x000000ffff063224 */ /* 0x000fc600078e0007 */
[----:B0-----:R-:W-:Y:S01]  /*1850*/  FSEL R7, R4, -R4, !P4 ;  /* 0x8000000404077208 */ /* 0x001fe20006000000 */
[----:B------:R-:W-:Y:S05]  /*1860*/  BRA `(.L_x_1097) ;  /* 0x0000002000007947 */ /* 0x000fea0003800000 */
.L_x_1098:
[----:B------:R-:W-:Y:S01]  /*1870*/  FMUL R7, RZ, R17 ;  /* 0x00000011ff077220 */ /* 0x000fe20000400000 */
[----:B------:R-:W-:Y:S02]  /*1880*/  IMAD.MOV.U32 R6, RZ, RZ, RZ ;  /* 0x000000ffff067224 */ /* 0x000fe400078e00ff */
.L_x_1097:
[----:B------:R-:W-:Y:S05]  /*1890*/  BSYNC B1 ;  /* 0x0000000000017941 */ /* 0x000fea0003800000 */
.L_x_1096:
[C---:B------:R-:W-:Y:S01]  /*18a0*/  LOP3.LUT P4, RZ, R6.reuse, 0x1, RZ, 0xc0, !PT ;  /* 0x0000000106ff7812 */ /* 0x040fe2000788c0ff */
[C---:B------:R-:W-:Y:S01]  /*18b0*/  FMUL R4, R7.reuse, R7 ;  /* 0x0000000707047220 */ /* 0x040fe20000400000 */
[----:B------:R-:W-:Y:S01]  /*18c0*/  IMAD.MOV.U32 R2, RZ, RZ, -0x46b2bead ;  /* 0xb94d4153ff027424 */ /* 0x000fe200078e00ff */
[----:B------:R-:W-:Y:S01]  /*18d0*/  LOP3.LUT P3, RZ, R6, 0x2, RZ, 0xc0, !PT ;  /* 0x0000000206ff7812 */ /* 0x000fe2000786c0ff */
[----:B------:R-:W-:Y:S01]  /*18e0*/  BSSY B1, `(.L_x_1100) ;  /* 0x0000048000017945 */ /* 0x000fe20003800000 */
[----:B------:R-:W-:Y:S02]  /*18f0*/  FSEL R3, R22, 0.041666727513074874878, !P4 ;  /* 0x3d2aaabb16037808 */ /* 0x000fe40006000000 */
[----:B------:R-:W-:-:S06]  /*1900*/  FSEL R27, R7, 1, !P4 ;  /* 0x3f800000071b7808 */ /* 0x000fcc0006000000 */
[----:B------:R-:W-:-:S04]  /*1910*/  @P4 IMAD.MOV.U32 R5, RZ, RZ, 0x37cbac00 ;  /* 0x37cbac00ff054424 */ /* 0x000fc800078e00ff */
[----:B------:R-:W-:Y:S01]  /*1920*/  @P4 FFMA R2, R4, R5, -0.0013887860113754868507 ;  /* 0xbab607ed04024423 */ /* 0x000fe20000000005 */
[----:B------:R-:W-:-:S03]  /*1930*/  FSEL R5, -R23, -0.4999999701976776123, !P4 ;  /* 0xbeffffff17057808 */ /* 0x000fc60006000100 */
[----:B------:R-:W-:Y:S01]  /*1940*/  FFMA R2, R4, R2, R3 ;  /* 0x0000000204027223 */ /* 0x000fe20000000003 */
[----:B------:R-:W-:-:S03]  /*1950*/  FFMA R3, R27, R4, RZ ;  /* 0x000000041b037223 */ /* 0x000fc600000000ff */
[----:B------:R-:W-:-:S04]  /*1960*/  FFMA R2, R4, R2, R5 ;  /* 0x0000000204027223 */ /* 0x000fc80000000005 */
[----:B------:R-:W-:-:S04]  /*1970*/  FFMA R27, R2, R3, R27 ;  /* 0x00000003021b7223 */ /* 0x000fc8000000001b */
[----:B------:R-:W-:Y:S01]  /*1980*/  @P3 FFMA R27, R27, -1, RZ ;  /* 0xbf8000001b1b3823 */ /* 0x000fe200000000ff */
[----:B------:R-:W-:Y:S05]  /*1990*/  @!P2 BRA `(.L_x_1101) ;  /* 0x000003c00000a947 */ /* 0x000fea0003800000 */
[----:B------:R-:W-:-:S13]  /*19a0*/  FSETP.NEU.AND P2, PT, |R19|, +INF , PT ;  /* 0x7f8000001300780b */ /* 0x000fda0003f4d200 */
[----:B------:R-:W-:Y:S05]  /*19b0*/  @!P2 BRA `(.L_x_1102) ;  /* 0x000003800000a947 */ /* 0x000fea0003800000 */
[----:B------:R-:W-:Y:S01]  /*19c0*/  SHF.R.U32.HI R2, RZ, 0x17, R19 ;  /* 0x00000017ff027819 */ /* 0x000fe20000011613 */
[----:B------:R-:W-:Y:S01]  /*19d0*/  IMAD.SHL.U32 R3, R19, 0x100, RZ ;  /* 0x0000010013037824 */ /* 0x000fe200078e00ff */
[----:B------:R-:W-:Y:S01]  /*19e0*/  CS2R R4, SRZ ;  /* 0x0000000000047805 */ /* 0x000fe2000001ff00 */
[----:B------:R-:W-:Y:S01]  /*19f0*/  IMAD.MOV.U32 R24, RZ, RZ, RZ ;  /* 0x000000ffff187224 */ /* 0x000fe200078e00ff */
[----:B------:R-:W-:Y:S01]  /*1a00*/  LOP3.LUT R2, R2, 0xff, RZ, 0xc0, !PT ;  /* 0x000000ff02027812 */ /* 0x000fe200078ec0ff */
[----:B------:R-:W-:Y:S01]  /*1a10*/  UMOV UR4, URZ ;  /* 0x0000003f00047c82 */ /* 0x000fe20008000000 */
[----:B------:R-:W-:Y:S02]  /*1a20*/  LOP3.LUT R33, R3, 0x80000000, RZ, 0xfc, !PT ;  /* 0x8000000003217812 */ /* 0x000fe400078efcff */
[----:B------:R-:W-:-:S04]  /*1a30*/  IADD3 R29, R2, -0x80, RZ ;  /* 0xffffff80021d7810 */ /* 0x000fc80007ffe0ff */
[----:B------:R-:W-:Y:S02]  /*1a40*/  SHF.R.U32.HI R25, RZ, 0x5, R29 ;  /* 0x00000005ff197819 */ /* 0x000fe4000001161d */
.L_x_1103:
        /* <DEDUP_REMOVED lines=23> */
[----:B------:R-:W-:-:S02]  /*1bc0*/  @P2 IADD3 R3, -R6, 0x20, RZ ;  /* 0x0000002006032810 */ /* 0x000fc40007ffe1ff */
[----:B------:R-:W-:Y:S02]  /*1bd0*/  LOP3.LUT P3, R19, R19, 0x80000000, RZ, 0xc0, !PT ;  /* 0x8000000013137812 */ /* 0x000fe4000786c0ff */
        /* <DEDUP_REMOVED lines=11> */
[----:B------:R-:W-:-:S06]  /*1c90*/  @P2 LOP3.LUT R2, RZ, R2, RZ, 0x33, !PT ;  /* 0x00000002ff022212 */ /* 0x000fcc00078e33ff */
[----:B------:R-:W0:Y:S02]  /*1ca0*/  I2F.F64.S64 R2, R2 ;  /* 0x0000000200027312 */ /* 0x000e240000301c00 */
[----:B0-----:R-:W0:Y:S01]  /*1cb0*/  DMUL R4, R2, c[0x2][0x0] ;  /* 0x0080000002047a28 */ /* 0x001e220000000000 */
[----:B------:R-:W-:-:S09]  /*1cc0*/  LEA.HI R25, R25, R6, RZ, 0x2 ;  /* 0x0000000619197211 */ /* 0x000fd200078f10ff */
[----:B0-----:R-:W1:Y:S01]  /*1cd0*/  F2F.F32.F64 R4, R4 ;  /* 0x0000000400047310 */ /* 0x001e620000301000 */
[----:B------:R-:W-:Y:S01]  /*1ce0*/  @P2 LOP3.LUT R19, R19, 0x80000000, RZ, 0x3c, !PT ;  /* 0x8000000013132812 */ /* 0x000fe200078e3cff */
[----:B------:R-:W-:-:S03]  /*1cf0*/  IMAD.MOV R6, RZ, RZ, -R25 ;  /* 0x000000ffff067224 */ /* 0x000fc600078e0a19 */
[----:B------:R-:W-:Y:S01]  /*1d00*/  ISETP.NE.AND P2, PT, R19, RZ, PT ;  /* 0x000000ff1300720c */ /* 0x000fe20003f45270 */
[----:B------:R-:W-:-:S03]  /*1d10*/  @P3 IMAD.MOV.U32 R25, RZ, RZ, R6 ;  /* 0x000000ffff193224 */ /* 0x000fc600078e0006 */
[----:B-1----:R-:W-:Y:S01]  /*1d20*/  FSEL R24, R4, -R4, !P2 ;  /* 0x8000000404187208 */ /* 0x002fe20005000000 */
[----:B------:R-:W-:Y:S05]  /*1d30*/  BRA `(.L_x_1101) ;  /* 0x0000002000007947 */ /* 0x000fea0003800000 */
.L_x_1102:
[----:B------:R-:W-:Y:S01]  /*1d40*/  FMUL R24, RZ, R19 ;  /* 0x00000013ff187220 */ /* 0x000fe20000400000 */
[----:B------:R-:W-:Y:S02]  /*1d50*/  IMAD.MOV.U32 R25, RZ, RZ, RZ ;  /* 0x000000ffff197224 */ /* 0x000fe400078e00ff */
.L_x_1101:
[----:B------:R-:W-:Y:S05]  /*1d60*/  BSYNC B1 ;  /* 0x0000000000017941 */ /* 0x000fea0003800000 */
.L_x_1100:
[C---:B------:R-:W-:Y:S01]  /*1d70*/  LOP3.LUT P3, RZ, R25.reuse, 0x1, RZ, 0xc0, !PT ;  /* 0x0000000119ff7812 */ /* 0x040fe2000786c0ff */
[----:B------:R-:W-:Y:S01]  /*1d80*/  FMUL R5, R24, R24 ;  /* 0x0000001818057220 */ /* 0x000fe20000400000 */
[----:B------:R-:W-:Y:S01]  /*1d90*/  IMAD.MOV.U32 R3, RZ, RZ, -0x46b2bead ;  /* 0xb94d4153ff037424 */ /* 0x000fe200078e00ff */
[----:B------:R-:W-:Y:S01]  /*1da0*/  LOP3.LUT P2, RZ, R25, 0x2, RZ, 0xc0, !PT ;  /* 0x0000000219ff7812 */ /* 0x000fe2000784c0ff */
[----:B------:R-:W-:Y:S01]  /*1db0*/  FMUL R19, R20, R27 ;  /* 0x0000001b14137220 */ /* 0x000fe20000400000 */
[----:B------:R-:W-:Y:S01]  /*1dc0*/  FSEL R4, R22, 0.041666727513074874878, !P3 ;  /* 0x3d2aaabb16047808 */ /* 0x000fe20005800000 */
[----:B------:R-:W-:Y:S01]  /*1dd0*/  BSSY B1, `(.L_x_1104) ;  /* 0x0000048000017945 */ /* 0x000fe20003800000 */
[----:B------:R-:W-:-:S06]  /*1de0*/  FSEL R6, -R23, -0.4999999701976776123, !P3 ;  /* 0xbeffffff17067808 */ /* 0x000fcc0005800100 */
[----:B------:R-:W-:-:S04]  /*1df0*/  @P3 IMAD.MOV.U32 R2, RZ, RZ, 0x37cbac00 ;  /* 0x37cbac00ff023424 */ /* 0x000fc800078e00ff */
[----:B------:R-:W-:Y:S01]  /*1e00*/  @P3 FFMA R3, R5, R2, -0.0013887860113754868507 ;  /* 0xbab607ed05033423 */ /* 0x000fe20000000002 */
[----:B------:R-:W-:-:S03]  /*1e10*/  FSEL R2, R24, 1, !P3 ;  /* 0x3f80000018027808 */ /* 0x000fc60005800000 */
[C---:B------:R-:W-:Y:S02]  /*1e20*/  FFMA R3, R5.reuse, R3, R4 ;  /* 0x0000000305037223 */ /* 0x040fe40000000004 */
[----:B------:R-:W-:Y:S02]  /*1e30*/  FFMA R4, R2, R5, RZ ;  /* 0x0000000502047223 */ /* 0x000fe400000000ff */
        /* <DEDUP_REMOVED lines=12> */
[----:B------:R-:W-:Y:S01]  /*1f00*/  CS2R R2, SRZ ;  /* 0x0000000000027805 */ /* 0x000fe2000001ff00 */
[----:B------:R-:W-:Y:S02]  /*1f10*/  LOP3.LUT R27, R5, 0x80000000, RZ, 0xfc, !PT ;  /* 0x80000000051b7812 */ /* 0x000fe400078efcff */
[----:B------:R-:W-:-:S03]  /*1f20*/  IADD3 R25, R4, -0x80, RZ ;  /* 0xffffff8004197810 */ /* 0x000fc60007ffe0ff */
.L_x_1107:
[C---:B0-----:R-:W-:Y:S01]  /*1f30*/  IMAD.SHL.U32 R24, R2.reuse, 0x4, RZ ;  /* 0x0000000402187824 */ /* 0x041fe200078e00ff */
[----:B------:R-:W-:-:S04]  /*1f40*/  SHF.L.U64.HI R3, R2, 0x2, R3 ;  /* 0x0000000202037819 */ /* 0x000fc80000010203 */
[----:B------:R-:W-:-:S04]  /*1f50*/  IADD3 R4, P1, R24, c[0x4][0x88], RZ ;  /* 0x0100220018047a10 */ /* 0x000fc80007f3e0ff */
[----:B------:R-:W-:-:S05]  /*1f60*/  IADD3.X R5, R3, c[0x4][0x8c], RZ, P1, !PT ;  /* 0x0100230003057a10 */ /* 0x000fca0000ffe4ff */
[----:B------:R-:W2:Y:S01]  /*1f70*/  LDG.E.CONSTANT R4, [R4.64] ;  /* 0x0000000804047981 */ /* 0x000ea2000c1e9900 */
[----:B------:R-:W-:Y:S02]  /*1f80*/  IADD3 R24, R1, R24, RZ ;  /* 0x0000001801187210 */ /* 0x000fe40007ffe0ff */
        /* <DEDUP_REMOVED lines=10> */
[----:B------:R-:W-:-:S04]  /*2030*/  SHF.R.U32.HI R2, RZ, 0x5, R25 ;  /* 0x00000005ff027819 */ /* 0x000fc80000011619 */
[C---:B0-----:R-:W-:Y:S02]  /*2040*/  IADD3 R24, -R2.reuse, 0x4, RZ ;  /* 0x0000000402187810 */ /* 0x041fe40007ffe1ff */
[----:B------:R-:W-:-:S05]  /*2050*/  IADD3 R2, -R2, 0x6, RZ ;  /* 0x0000000602027810 */ /* 0x000fca0007ffe1ff */
[--C-:B------:R-:W-:Y:S02]  /*2060*/  @P1 IMAD R24, R24, 0x4, R1.reuse ;  /* 0x0000000418181824 */ /* 0x100fe400078e0201 */
[----:B------:R-:W-:-:S03]  /*2070*/  IMAD R7, R2, 0x4, R1 ;  /* 0x0000000402077824 */ /* 0x000fc600078e0201 */
[----:B------:R-:W2:Y:S04]  /*2080*/  @P1 LDL R4, [R24] ;  /* 0x0000000018041983 */ /* 0x000ea80000100800 */
[----:B------:R-:W3:Y:S04]  /*2090*/  LDL R21, [R7] ;  /* 0x0000000007157983 */ /* 0x000ee80000100800 */
[----:B------:R-:W4:Y:S01]  /*20a0*/  LDL R2, [R7+-0x4] ;  /* 0xfffffc0007027983 */ /* 0x000f220000100800 */
[----:B------:R-:W-:Y:S02]  /*20b0*/  @P1 IADD3 R3, -R6, 0x20, RZ ;  /* 0x0000002006031810 */ /* 0x000fe40007ffe1ff */
[----:B------:R-:W-:-:S02]  /*20c0*/  LOP3.LUT P2, R17, R17, 0x80000000, RZ, 0xc0, !PT ;  /* 0x8000000011117812 */ /* 0x000fc4000784c0ff */
[-C--:B--2---:R-:W-:Y:S02]  /*20d0*/  @P1 SHF.R.U32.HI R5, RZ, R3.reuse, R4 ;  /* 0x00000003ff051219 */ /* 0x084fe40000011604 */
[-C--:B---3--:R-:W-:Y:S02]  /*20e0*/  @P1 SHF.L.U32 R4, R21, R6.reuse, RZ ;  /* 0x0000000615041219 */ /* 0x088fe400000006ff */
[----:B----4-:R-:W-:Y:S02]  /*20f0*/  @P1 SHF.R.U32.HI R3, RZ, R3, R2 ;  /* 0x00000003ff031219 */ /* 0x010fe40000011602 */
[----:B------:R-:W-:-:S03]  /*2100*/  @P1 SHF.L.U32 R6, R2, R6, RZ ;  /* 0x0000000602061219 */ /* 0x000fc600000006ff */
[----:B------:R-:W-:Y:S02]  /*2110*/  @P1 IMAD.IADD R21, R3, 0x1, R4 ;  /* 0x0000000103151824 */ /* 0x000fe400078e0204 */
[----:B------:R-:W-:-:S05]  /*2120*/  @P1 IMAD.IADD R2, R5, 0x1, R6 ;  /* 0x0000000105021824 */ /* 0x000fca00078e0206 */
[C---:B------:R-:W-:Y:S01]  /*2130*/  SHF.L.U32.HI R3, R2.reuse, 0x2, R21 ;  /* 0x0000000202037819 */ /* 0x040fe20000010615 */
[----:B------:R-:W-:-:S03]  /*2140*/  IMAD.SHL.U32 R2, R2, 0x4, RZ ;  /* 0x0000000402027824 */ /* 0x000fc600078e00ff */
        /* <DEDUP_REMOVED lines=11> */
[----:B0-----:R-:W1:Y:S02]  /*2200*/  F2F.F32.F64 R4, R4 ;  /* 0x0000000400047310 */ /* 0x001e640000301000 */
[----:B-1----:R-:W-:Y:S01]  /*2210*/  FSEL R18, R4, -R4, !P1 ;  /* 0x8000000404127208 */ /* 0x002fe20004800000 */
[----:B------:R-:W-:Y:S05]  /*2220*/  BRA `(.L_x_1105) ;  /* 0x0000002000007947 */ /* 0x000fea0003800000 */
.L_x_1106:
[----:B------:R-:W-:Y:S01]  /*2230*/  FMUL R18, RZ, R17 ;  /* 0x00000011ff127220 */ /* 0x000fe20000400000 */
[----:B------:R-:W-:Y:S02]  /*2240*/  IMAD.MOV.U32 R21, RZ, RZ, RZ ;  /* 0x000000ffff157224 */ /* 0x000fe400078e00ff */
.L_x_1105:
[----:B------:R-:W-:Y:S05]  /*2250*/  BSYNC B1 ;  /* 0x0000000000017941 */ /* 0x000fea0003800000 */
.L_x_1104:
[----:B------:R-:W-:Y:S01]  /*2260*/  IADD3 R21, R21, 0x1, RZ ;  /* 0x0000000115157810 */ /* 0x000fe20007ffe0ff */
[----:B------:R-:W-:Y:S01]  /*2270*/  IMAD.MOV.U32 R2, RZ, RZ, c[0x0][0x274] ;  /* 0x00009d00ff027624 */ /* 0x000fe200078e00ff */
[----:B------:R-:W-:Y:S01]  /*2280*/  FMUL R11, R11, c[0x0][0x274] ;  /* 0x00009d000b0b7a20 */ /* 0x000fe20000400000 */
[----:B------:R-:W-:Y:S01]  /*2290*/  IMAD.MOV.U32 R3, RZ, RZ, -0x46b2bead ;  /* 0xb94d4153ff037424 */ /* 0x000fe200078e00ff */
[C---:B------:R-:W-:Y:S01]  /*22a0*/  LOP3.LUT P2, RZ, R21.reuse, 0x1, RZ, 0xc0, !PT ;  /* 0x0000000115ff7812 */ /* 0x040fe2000784c0ff */
[----:B------:R-:W-:Y:S01]  /*22b0*/  FADD R4, -R2, 1 ;  /* 0x3f80000002047421 */ /* 0x000fe20000000100 */
[----:B------:R-:W-:Y:S01]  /*22c0*/  FMUL R2, R18, R18 ;  /* 0x0000001212027220 */ /* 0x000fe20000400000 */
[----:B------:R-:W-:Y:S01]  /*22d0*/  LOP3.LUT P1, RZ, R21, 0x2, RZ, 0xc0, !PT ;  /* 0x0000000215ff7812 */ /* 0x000fe2000782c0ff */
[----:B------:R-:W-:Y:S01]  /*22e0*/  ULDC UR6, c[0x0][0x1a0] ;  /* 0x0000680000067ab9 */ /* 0x000fe20000000800 */
[----:B------:R-:W-:Y:S01]  /*22f0*/  FSEL R5, R22, 0.041666727513074874878, !P2 ;  /* 0x3d2aaabb16057808 */ /* 0x000fe20005000000 */
[C---:B------:R-:W-:Y:S01]  /*2300*/  FFMA R8, R4.reuse, R8, R11 ;  /* 0x0000000804087223 */ /* 0x040fe2000000000b */
[----:B------:R-:W-:Y:S01]  /*2310*/  FSEL R23, -R23, -0.4999999701976776123, !P2 ;  /* 0xbeffffff17177808 */ /* 0x000fe20005000100 */
[----:B------:R-:W-:Y:S01]  /*2320*/  USHF.R.S32.HI UR6, URZ, 0x1f, UR6 ;  /* 0x0000001f3f067899 */ /* 0x000fe20008011406 */
[----:B------:R-:W-:Y:S01]  /*2330*/  SHF.R.S32.HI R21, RZ, 0x1f, R10 ;  /* 0x0000001fff157819 */ /* 0x000fe2000001140a */
[----:B------:R-:W-:Y:S01]  /*2340*/  FADD R19, R19, R8 ;  /* 0x0000000813137221 */ /* 0x000fe20000000000 */
[----:B------:R-:W-:Y:S01]  /*2350*/  FMUL R13, R13, c[0x0][0x274] ;  /* 0x00009d000d0d7a20 */ /* 0x000fe20000400000 */
[----:B------:R-:W-:Y:S01]  /*2360*/  FMUL R15, R15, c[0x0][0x274] ;  /* 0x00009d000f0f7a20 */ /* 0x000fe20000400000 */
[----:B------:R-:W-:Y:S01]  /*2370*/  @P2 IMAD.MOV.U32 R7, RZ, RZ, 0x37cbac00 ;  /* 0x37cbac00ff072424 */ /* 0x000fe200078e00ff */
[----:B------:R-:W-:Y:S01]  /*2380*/  ULDC UR7, c[0x0][0x210] ;  /* 0x0000840000077ab9 */ /* 0x000fe20000000800 */
[----:B------:R-:W-:Y:S01]  /*2390*/  FFMA R13, R4, R12, R13 ;  /* 0x0000000c040d7223 */ /* 0x000fe2000000000d */
[----:B------:R-:W-:Y:S01]  /*23a0*/  USHF.R.S32.HI UR7, URZ, 0x1f, UR7 ;  /* 0x0000001f3f077899 */ /* 0x000fe20008011407 */
[----:B------:R-:W-:Y:S01]  /*23b0*/  @P2 FFMA R3, R2, R7, -0.0013887860113754868507 ;  /* 0xbab607ed02032423 */ /* 0x000fe20000000007 */
[----:B------:R-:W-:Y:S01]  /*23c0*/  FFMA R11, R4, R14, R15 ;  /* 0x0000000e040b7223 */ /* 0x000fe2000000000f */
[----:B------:R-:W-:Y:S01]  /*23d0*/  FADD R26, R26, R13 ;  /* 0x0000000d1a1a7221 */ /* 0x000fe20000000000 */
[C---:B------:R-:W-:Y:S01]  /*23e0*/  IMAD R17, R21.reuse, c[0x0][0x1d8], RZ ;  /* 0x0000760015117a24 */ /* 0x040fe200078e02ff */
[C---:B------:R-:W-:Y:S01]  /*23f0*/  FFMA R3, R2.reuse, R3, R5 ;  /* 0x0000000302037223 */ /* 0x040fe20000000005 */
[----:B------:R-:W-:Y:S01]  /*2400*/  ULDC UR4, c[0x0][0x248] ;  /* 0x0000920000047ab9 */ /* 0x000fe20000000800 */
[----:B------:R-:W-:Y:S01]  /*2410*/  IMAD.MOV.U32 R13, RZ, RZ, c[0x0][0x210] ;  /* 0x00008400ff0d7624 */ /* 0x000fe200078e00ff */
[----:B------:R-:W-:Y:S01]  /*2420*/  USHF.R.S32.HI UR4, URZ, 0x1f, UR4 ;  /* 0x0000001f3f047899 */ /* 0x000fe20008011404 */
[----:B------:R-:W-:Y:S01]  /*2430*/  FFMA R8, R2, R3, R23 ;  /* 0x0000000302087223 */ /* 0x000fe20000000017 */
[----:B------:R-:W-:-:S02]  /*2440*/  IMAD R3, R21, c[0x0][0x1a0], RZ ;  /* 0x0000680015037a24 */ /* 0x000fc400078e02ff */
[----:B------:R-:W-:Y:S02]  /*2450*/  IMAD R15, R21, c[0x0][0x210], RZ ;  /* 0x00008400150f7a24 */ /* 0x000fe400078e02ff */
[----:B------:R-:W-:Y:S01]  /*2460*/  IMAD R27, R10, UR6, R3 ;  /* 0x000000060a1b7c24 */ /* 0x000fe2000f8e0203 */
[----:B------:R-:W-:Y:S01]  /*2470*/  FSEL R3, R18, 1, !P2 ;  /* 0x3f80000012037808 */ /* 0x000fe20005000000 */
[----:B------:R-:W-:Y:S02]  /*2480*/  IMAD.MOV.U32 R5, RZ, RZ, c[0x0][0x1a0] ;  /* 0x00006800ff057624 */ /* 0x000fe400078e00ff */
[----:B------:R-:W-:Y:S02]  /*2490*/  IMAD.MOV.U32 R7, RZ, RZ, c[0x0][0x1d8] ;  /* 0x00007600ff077624 */ /* 0x000fe400078e00ff */
[----:B------:R-:W-:Y:S01]  /*24a0*/  FFMA R2, R3, R2, RZ ;  /* 0x0000000203027223 */ /* 0x000fe200000000ff */
[----:B------:R-:W-:Y:S02]  /*24b0*/  IMAD R25, R10, UR5, R17 ;  /* 0x000000050a197c24 */ /* 0x000fe4000f8e0211 */
[----:B------:R-:W-:Y:S01]  /*24c0*/  IMAD.MOV.U32 R23, RZ, RZ, c[0x0][0x248] ;  /* 0x00009200ff177624 */ /* 0x000fe200078e00ff */
[----:B------:R-:W-:Y:S01]  /*24d0*/  FFMA R3, R8, R2, R3 ;  /* 0x0000000208037223 */ /* 0x000fe20000000003 */
[----:B------:R-:W-:-:S02]  /*24e0*/  IMAD R21, R21, c[0x0][0x248], RZ ;  /* 0x0000920015157a24 */ /* 0x000fc400078e02ff */
[----:B------:R-:W-:Y:S01]  /*24f0*/  IMAD.WIDE.U32 R12, R10, R13, c[0x0][0x1f0] ;  /* 0x00007c000a0c7625 */ /* 0x000fe200078e000d */
[----:B------:R-:W-:-:S03]  /*2500*/  @P1 FFMA R3, R3, -1, RZ ;  /* 0xbf80000003031823 */ /* 0x000fc600000000ff */
[----:B------:R-:W-:Y:S01]  /*2510*/  IMAD R17, R10, UR7, R15 ;  /* 0x000000070a117c24 */ /* 0x000fe2000f8e020f */
[----:B------:R-:W-:Y:S01]  /*2520*/  FFMA R11, R20, R3, R11 ;  /* 0x00000003140b7223 */ /* 0x000fe2000000000b */
[----:B------:R-:W-:-:S04]  /*2530*/  IMAD.WIDE.U32 R4, R10, R5, c[0x0][0x180] ;  /* 0x000060000a047625 */ /* 0x000fc800078e0005 */
[----:B------:R-:W-:-:S04]  /*2540*/  IMAD.WIDE.U32 R6, R10, R7, c[0x0][0x1b8] ;  /* 0x00006e000a067625 */ /* 0x000fc800078e0007 */
[C---:B------:R-:W-:Y:S02]  /*2550*/  IMAD R21, R10.reuse, UR4, R21 ;  /* 0x000000040a157c24 */ /* 0x040fe4000f8e0215 */
[----:B------:R-:W-:-:S04]  /*2560*/  IMAD.WIDE.U32 R14, R10, R23, c[0x0][0x228] ;  /* 0x00008a000a0e7625 */ /* 0x000fc800078e0017 */
[----:B------:R-:W-:Y:S02]  /*2570*/  IMAD.IADD R13, R13, 0x1, R17 ;  /* 0x000000010d0d7824 */ /* 0x000fe400078e0211 */
[----:B------:R-:W-:Y:S02]  /*2580*/  IMAD.IADD R5, R5, 0x1, R27 ;  /* 0x0000000105057824 */ /* 0x000fe400078e021b */
[----:B------:R-:W-:Y:S02]  /*2590*/  IMAD.MOV.U32 R17, RZ, RZ, 0x1 ;  /* 0x00000001ff117424 */ /* 0x000fe400078e00ff */
[----:B------:R-:W-:Y:S02]  /*25a0*/  IMAD.IADD R7, R7, 0x1, R25 ;  /* 0x0000000107077824 */ /* 0x000fe400078e0219 */
[----:B------:R-:W-:Y:S01]  /*25b0*/  IMAD.IADD R15, R15, 0x1, R21 ;  /* 0x000000010f0f7824 */ /* 0x000fe200078e0215 */
[----:B------:R0:W-:Y:S04]  /*25c0*/  STG.E [R4.64], R17 ;  /* 0x0000001104007986 */ /* 0x0001e8000c101908 */
[----:B------:R0:W-:Y:S04]  /*25d0*/  STG.E [R6.64], R26 ;  /* 0x0000001a06007986 */ /* 0x0001e8000c101908 */
[----:B------:R0:W-:Y:S04]  /*25e0*/  STG.E [R6.64+0x4], R19 ;  /* 0x0000041306007986 */ /* 0x0001e8000c101908 */
[----:B------:R0:W-:Y:S04]  /*25f0*/  STG.E [R6.64+0x8], R11 ;  /* 0x0000080b06007986 */ /* 0x0001e8000c101908 */
[----:B-----5:R0:W-:Y:S04]  /*2600*/  STG.E [R12.64], R16 ;  /* 0x000000100c007986 */ /* 0x0201e8000c101908 */
[----:B------:R0:W-:Y:S02]  /*2610*/  STG.E [R14.64], RZ ;  /* 0x000000ff0e007986 */ /* 0x0001e4000c101908 */
.L_x_1084:
[----:B------:R-:W-:Y:S05]  /*2620*/  BSYNC B0 ;  /* 0x0000000000007941 */ /* 0x000fea0003800000 */
.L_x_1083:
[----:B------:R-:W-:Y:S01]  /*2630*/  @P0 CALL.REL.NOINC `(.L_x_1108) ;  /* 0x0000001000000944 */ /* 0x000fe20003c00000 */
[----:B------:R-:W-:Y:S05]  /*2640*/  BRA `(.L_x_1109) ;  /* 0xffffda8000007947 */ /* 0x000fea000383ffff */
.L_x_1108:
[----:B------:R-:W-:Y:S05]  /*2650*/  EXIT ;  /* 0x000000000000794d */ /* 0x000fea0003800000 */
        .weak           $__internal_34_$__cuda_sm20_sqrt_rn_f32_slowpath
        .type           $__internal_34_$__cuda_sm20_sqrt_rn_f32_slowpath,@function
        .size           $__internal_34_$__cuda_sm20_sqrt_rn_f32_slowpath,(.L_x_1204 - $__internal_34_$__cuda_sm20_sqrt_rn_f32_slowpath)
$__internal_34_$__cuda_sm20_sqrt_rn_f32_slowpath:
        /* <DEDUP_REMOVED lines=20> */
.L_x_1110:
[----:B------:R-:W-:Y:S02]  /*27a0*/  IMAD.MOV.U32 R2, RZ, RZ, R4 ;  /* 0x000000ffff027224 */ /* 0x000fe400078e0004 */
[----:B------:R-:W-:Y:S02]  /*27b0*/  IMAD.MOV.U32 R4, RZ, RZ, R18 ;  /* 0x000000ffff047224 */ /* 0x000fe400078e0012 */
[----:B------:R-:W-:-:S04]  /*27c0*/  IMAD.MOV.U32 R5, RZ, RZ, 0x0 ;  /* 0x00000000ff057424 */ /* 0x000fc800078e00ff */
[----:B------:R-:W-:Y:S05]  /*27d0*/  RET.REL.NODEC R4 `(swellParticles_cuda_kernel_forward) ;  /* 0xffffd82004007950 */ /* 0x000fea0003c3ffff */
.L_x_1111:
        /* <DEDUP_REMOVED lines=10> */
.L_x_1204:


//--------------------- .text.sleepParticles_cuda_kernel_backward --------------------------
	.section	.text.sleepParticles_cuda_kernel_backward,"ax",@progbits
	.sectioninfo	@"SHI_REGISTERS=30"
	.align	128
        .global         sleepParticles_cuda_kernel_backward
        .type           sleepParticles_cuda_kernel_backward,@function
        .size           sleepParticles_cuda_kernel_backward,(.L_x_1206 - sleepParticles_cuda_kernel_backward)
        .other          sleepParticles_cuda_kernel_backward,@"STO_CUDA_ENTRY STV_DEFAULT"
sleepParticles_cuda_kernel_backward:
.text.sleepParticles_cuda_kernel_backward:
        /* <DEDUP_REMOVED lines=9> */
[----:B------:R-:W-:-:S07]  /*0090*/  MOV R3, c[0x0][0x268] ;  /* 0x00009a0000037a02 */ /* 0x000fce0000000f00 */
[----:B------:R-:W1:Y:S01]  /*00a0*/  FCHK P0, RZ, c[0x0][0x268] ;  /* 0x00009a00ff007b02 */ /* 0x000e620000000000 */
[----:B0-----:R-:W-:-:S04]  /*00b0*/  FFMA R3, R0, -R3, 1 ;  /* 0x3f80000000037423 */ /* 0x001fc80000000803 */
[----:B------:R-:W-:-:S04]  /*00c0*/  FFMA R3, R0, R3, R0 ;  /* 0x0000000300037223 */ /* 0x000fc80000000000 */
[----:B------:R-:W-:-:S04]  /*00d0*/  FFMA R0, RZ, R3, RZ ;  /* 0x00000003ff007223 */ /* 0x000fc800000000ff */
[----:B------:R-:W-:-:S04]  /*00e0*/  FFMA R2, R0, -c[0x0][0x268], RZ ;  /* 0x80009a0000027a23 */ /* 0x000fc800000000ff */
[----:B------:R-:W-:Y:S01]  /*00f0*/  FFMA R0, R3, R2, R0 ;  /* 0x0000000203007223 */ /* 0x000fe20000000000 */
[----:B-1----:R-:W-:Y:S05]  /*0100*/  @!P0 BRA `(.L_x_1112) ;  /* 0x0000005000008947 */ /* 0x002fea0003800000 */
[----:B------:R-:W-:Y:S01]  /*0110*/  IMAD.MOV.U32 R6, RZ, RZ, RZ ;  /* 0x000000ffff067224 */ /* 0x000fe200078e00ff */
[----:B------:R-:W-:Y:S01]  /*0120*/  MOV R18, 0x150 ;  /* 0x0000015000127802 */ /* 0x000fe20000000f00 */
[----:B------:R-:W-:Y:S02]  /*0130*/  IMAD.MOV.U32 R7, RZ, RZ, c[0x0][0x268] ;  /* 0x00009a00ff077624 */ /* 0x000fe400078e00ff */
[----:B------:R-:W-:Y:S05]  /*0140*/  CALL.REL.NOINC `($__internal_36_$__cuda_sm3x_div_rn_noftz_f32_slowpath) ;  /* 0x000010e000007944 */ /* 0x000fea0003c00000 */
[----:B------:R-:W-:-:S04]  /*0150*/  MOV R0, R20 ;  /* 0x0000001400007202 */ /* 0x000fc80000000f00 */
.L_x_1112:
[----:B------:R-:W-:Y:S01]  /*0160*/  ULDC UR6, c[0x0][0x0] ;  /* 0x0000000000067ab9 */ /* 0x000fe20000000800 */
[----:B------:R-:W-:Y:S01]  /*0170*/  FADD R0, RZ, R0 ;  /* 0x00000000ff007221 */ /* 0x000fe20000000000 */
[----:B------:R-:W-:Y:S02]  /*0180*/  ULDC UR7, c[0x0][0xc] ;  /* 0x0000030000077ab9 */ /* 0x000fe40000000800 */
[----:B------:R-:W-:Y:S02]  /*0190*/  UIMAD.WIDE.U32 UR6, UR6, UR7, URZ ;  /* 0x00000007060672a5 */ /* 0x000fe4000f8e003f */
        /* <DEDUP_REMOVED lines=11> */
[----:B------:R-:W-:Y:S02]  /*0250*/  UIADD3 UR4, UR7, UR4, URZ ;  /* 0x0000000407047290 */ /* 0x000fe4000fffe03f */
[----:B------:R-:W-:Y:S02]  /*0260*/  ULDC.64 UR12, c[0x0][0x118] ;  /* 0x00004600000c7ab9 */ /* 0x000fe40000000a00 */
.L_x_1137:
[----:B------:R-:W-:Y:S01]  /*0270*/  SHF.R.S32.HI R14, RZ, 0x1f, R12 ;  /* 0x0000001fff0e7819 */ /* 0x000fe2000001140c */
[----:B01----:R-:W-:-:S04]  /*0280*/  IMAD.MOV.U32 R3, RZ, RZ, c[0x0][0x1a8] ;  /* 0x00006a00ff037624 */ /* 0x003fc800078e00ff */
[----:B------:R-:W-:Y:S02]  /*0290*/  IMAD R5, R14, c[0x0][0x1a8], RZ ;  /* 0x00006a000e057a24 */ /* 0x000fe400078e02ff */
[----:B------:R-:W-:-:S04]  /*02a0*/  IMAD.WIDE.U32 R2, R12, R3, c[0x0][0x188] ;  /* 0x000062000c027625 */ /* 0x000fc800078e0003 */
[----:B------:R-:W-:-:S04]  /*02b0*/  IMAD R5, R12, UR9, R5 ;  /* 0x000000090c057c24 */ /* 0x000fc8000f8e0205 */
[----:B------:R-:W-:-:S05]  /*02c0*/  IMAD.IADD R3, R3, 0x1, R5 ;  /* 0x0000000103037824 */ /* 0x000fca00078e0205 */
[----:B------:R-:W2:Y:S01]  /*02d0*/  LDG.E R2, [R2.64] ;  /* 0x0000000c02027981 */ /* 0x000ea2000c1e1900 */
[----:B------:R-:W-:Y:S01]  /*02e0*/  MOV R15, R12 ;  /* 0x0000000c000f7202 */ /* 0x000fe20000000f00 */
[----:B------:R-:W-:Y:S01]  /*02f0*/  YIELD ;  /* 0x0000000000007946 */ /* 0x000fe20003800000 */
[----:B------:R-:W-:Y:S01]  /*0300*/  IADD3 R12, P0, R12, UR6, RZ ;  /* 0x000000060c0c7c10 */ /* 0x000fe2000ff1e0ff */
[----:B------:R-:W-:Y:S03]  /*0310*/  BSSY B0, `(.L_x_1113) ;  /* 0x00000d6000007945 */ /* 0x000fe60003800000 */
[----:B------:R-:W-:Y:S02]  /*0320*/  IADD3.X R13, R13, UR4, RZ, P0, !PT ;  /* 0x000000040d0d7c10 */ /* 0x000fe400087fe4ff */
[----:B------:R-:W-:-:S04]  /*0330*/  ISETP.GE.U32.AND P0, PT, R12, c[0x0][0x178], PT ;  /* 0x00005e000c007a0c */ /* 0x000fc80003f06070 */
[----:B------:R-:W-:Y:S02]  /*0340*/  ISETP.GE.U32.AND.EX P0, PT, R13, c[0x0][0x17c], PT, P0 ;  /* 0x00005f000d007a0c */ /* 0x000fe40003f06100 */
[----:B--2---:R-:W-:-:S04]  /*0350*/  LOP3.LUT R4, R2, 0x1, RZ, 0xc0, !PT ;  /* 0x0000000102047812 */ /* 0x004fc800078ec0ff */
[----:B------:R-:W-:-:S13]  /*0360*/  ISETP.NE.U32.AND P1, PT, R4, 0x1, PT ;  /* 0x000000010400780c */ /* 0x000fda0003f25070 */
[----:B------:R-:W-:Y:S05]  /*0370*/  @P1 BRA `(.L_x_1114) ;  /* 0x00000cf000001947 */ /* 0x000fea0003800000 */
[C---:B------:R-:W-:Y:S02]  /*0380*/  IMAD R2, R14.reuse, c[0x0][0x218], RZ ;  /* 0x000086000e027a24 */ /* 0x040fe400078e02ff */
[----:B------:R-:W-:Y:S02]  /*0390*/  IMAD R4, R14, c[0x0][0x1e0], RZ ;  /* 0x000078000e047a24 */ /* 0x000fe400078e02ff */
[----:B------:R-:W-:-:S04]  /*03a0*/  IMAD.WIDE.U32 R10, R15, c[0x0][0x218], RZ ;  /* 0x000086000f0a7a25 */ /* 0x000fc800078e00ff */
[----:B------:R-:W-:Y:S01]  /*03b0*/  IMAD.WIDE.U32 R8, R15, c[0x0][0x1e0], RZ ;  /* 0x000078000f087a25 */ /* 0x000fe200078e00ff */
[----:B------:R-:W-:-:S03]  /*03c0*/  IADD3 R6, P1, R10, c[0x0][0x1f8], RZ ;  /* 0x00007e000a067a10 */ /* 0x000fc60007f3e0ff */
[C---:B------:R-:W-:Y:S01]  /*03d0*/  IMAD R3, R15.reuse, UR10, R2 ;  /* 0x0000000a0f037c24 */ /* 0x040fe2000f8e0202 */
[----:B------:R-:W-:Y:S01]  /*03e0*/  IADD3 R18, P2, R8, c[0x0][0x1c0], RZ ;  /* 0x0000700008127a10 */ /* 0x000fe20007f5e0ff */
[----:B------:R-:W-:Y:S02]  /*03f0*/  IMAD R17, R15, UR11, R4 ;  /* 0x0000000b0f117c24 */ /* 0x000fe4000f8e0204 */
[----:B------:R-:W-:Y:S02]  /*0400*/  IMAD.IADD R16, R11, 0x1, R3 ;  /* 0x000000010b107824 */ /* 0x000fe400078e0203 */
[----:B------:R-:W-:-:S03]  /*0410*/  IMAD.IADD R17, R9, 0x1, R17 ;  /* 0x0000000109117824 */ /* 0x000fc600078e0211 */
[----:B------:R-:W-:Y:S02]  /*0420*/  IADD3.X R7, R16, c[0x0][0x1fc], RZ, P1, !PT ;  /* 0x00007f0010077a10 */ /* 0x000fe40000ffe4ff */
[----:B------:R-:W-:-:S03]  /*0430*/  IADD3.X R19, R17, c[0x0][0x1c4], RZ, P2, !PT ;  /* 0x0000710011137a10 */ /* 0x000fc600017fe4ff */
[----:B------:R-:W2:Y:S04]  /*0440*/  LDG.E R2, [R6.64+0x4] ;  /* 0x0000040c06027981 */ /* 0x000ea8000c1e1900 */
[----:B------:R-:W2:Y:S04]  /*0450*/  LDG.E R3, [R18.64+0x4] ;  /* 0x0000040c12037981 */ /* 0x000ea8000c1e1900 */
[----:B------:R-:W3:Y:S04]  /*0460*/  LDG.E R4, [R18.64] ;  /* 0x0000000c12047981 */ /* 0x000ee8000c1e1900 */
[----:B------:R-:W3:Y:S04]  /*0470*/  LDG.E R5, [R6.64] ;  /* 0x0000000c06057981 */ /* 0x000ee8000c1e1900 */
[----:B------:R-:W4:Y:S04]  /*0480*/  LDG.E R20, [R18.64+0x8] ;  /* 0x0000080c12147981 */ /* 0x000f28000c1e1900 */
[----:B------:R-:W4:Y:S01]  /*0490*/  LDG.E R21, [R6.64+0x8] ;  /* 0x0000080c06157981 */ /* 0x000f22000c1e1900 */
[----:B------:R-:W-:Y:S01]  /*04a0*/  BSSY B1, `(.L_x_1115) ;  /* 0x0000012000017945 */ /* 0x000fe20003800000 */
[----:B--2---:R-:W-:Y:S01]  /*04b0*/  FADD R3, -R3, R2 ;  /* 0x0000000203037221 */ /* 0x004fe20000000100 */
[----:B---3--:R-:W-:-:S03]  /*04c0*/  FADD R4, -R4, R5 ;  /* 0x0000000504047221 */ /* 0x008fc60000000100 */
[----:B------:R-:W-:-:S04]  /*04d0*/  FMUL R5, R3, R3 ;  /* 0x0000000303057220 */ /* 0x000fc80000400000 */
[----:B------:R-:W-:Y:S01]  /*04e0*/  FFMA R5, R4, R4, R5 ;  /* 0x0000000404057223 */ /* 0x000fe20000000005 */
[----:B----4-:R-:W-:-:S04]  /*04f0*/  FADD R2, -R20, R21 ;  /* 0x0000001514027221 */ /* 0x010fc80000000100 */
[----:B------:R-:W-:-:S05]  /*0500*/  FFMA R20, R2, R2, R5 ;  /* 0x0000000202147223 */ /* 0x000fca0000000005 */
[----:B------:R-:W-:Y:S01]  /*0510*/  IADD3 R5, R20, -0xd000000, RZ ;  /* 0xf300000014057810 */ /* 0x000fe20007ffe0ff */
[----:B------:R0:W1:Y:S03]  /*0520*/  MUFU.RSQ R21, R20 ;  /* 0x0000001400157308 */ /* 0x0000660000001400 */
[----:B------:R-:W-:-:S13]  /*0530*/  ISETP.GT.U32.AND P1, PT, R5, 0x727fffff, PT ;  /* 0x727fffff0500780c */ /* 0x000fda0003f24070 */
[----:B------:R-:W-:Y:S05]  /*0540*/  @!P1 BRA `(.L_x_1116) ;  /* 0x0000003000009947 */ /* 0x000fea0003800000 */
[----:B01----:R-:W-:Y:S02]  /*0550*/  MOV R21, 0x570 ;  /* 0x0000057000157802 */ /* 0x003fe40000000f00 */
[----:B------:R-:W-:Y:S05]  /*0560*/  CALL.REL.NOINC `($__internal_35_$__cuda_sm20_sqrt_rn_f32_slowpath) ;  /* 0x00000b4000007944 */ /* 0x000fea0003c00000 */
[----:B------:R-:W-:Y:S05]  /*0570*/  BRA `(.L_x_1117) ;  /* 0x0000004000007947 */ /* 0x000fea0003800000 */
.L_x_1116:
[----:B01----:R-:W-:Y:S01]  /*0580*/  FMUL.FTZ R19, R20, R21 ;  /* 0x0000001514137220 */ /* 0x003fe20000410000 */
[----:B------:R-:W-:-:S03]  /*0590*/  FMUL.FTZ R5, R21, 0.5 ;  /* 0x3f00000015057820 */ /* 0x000fc60000410000 */
[----:B------:R-:W-:-:S04]  /*05a0*/  FFMA R6, -R19, R19, R20 ;  /* 0x0000001313067223 */ /* 0x000fc80000000114 */
[----:B------:R-:W-:Y:S02]  /*05b0*/  FFMA R19, R6, R5, R19 ;  /* 0x0000000506137223 */ /* 0x000fe40000000013 */
.L_x_1117:
[----:B------:R-:W-:Y:S05]  /*05c0*/  BSYNC B1 ;  /* 0x0000000000017941 */ /* 0x000fea0003800000 */
.L_x_1115:
        /* <DEDUP_REMOVED lines=11> */
[----:B------:R-:W-:Y:S01]  /*0680*/  MOV R18, 0x6b0 ;  /* 0x000006b000127802 */ /* 0x000fe20000000f00 */
[----:B------:R-:W-:Y:S02]  /*0690*/  IMAD.MOV.U32 R7, RZ, RZ, c[0x0][0x268] ;  /* 0x00009a00ff077624 */ /* 0x000fe400078e00ff */
[----:B------:R-:W-:Y:S05]  /*06a0*/  CALL.REL.NOINC `($__internal_36_$__cuda_sm3x_div_rn_noftz_f32_slowpath) ;  /* 0x00000b8000007944 */ /* 0x000fea0003c00000 */
[----:B------:R-:W-:Y:S02]  /*06b0*/  MOV R5, R20 ;  /* 0x0000001400057202 */ /* 0x000fe40000000f00 */
.L_x_1119:
[----:B------:R-:W-:Y:S05]  /*06c0*/  BSYNC B1 ;  /* 0x0000000000017941 */ /* 0x000fea0003800000 */
.L_x_1118:
[----:B------:R-:W-:Y:S01]  /*06d0*/  FSETP.GEU.AND P1, PT, R5, c[0x0][0x180], PT ;  /* 0x0000600005007a0b */ /* 0x000fe20003f2e000 */
[----:B------:R-:W-:-:S12]  /*06e0*/  BSSY B1, `(.L_x_1120) ;  /* 0x0000033000017945 */ /* 0x000fd80003800000 */
[----:B------:R-:W-:Y:S05]  /*06f0*/  @P1 BRA `(.L_x_1121) ;  /* 0x0000031000001947 */ /* 0x000fea0003800000 */
[----:B------:R-:W-:-:S04]  /*0700*/  ISETP.NE.U32.AND P1, PT, RZ, c[0x0][0x2e0], PT ;  /* 0x0000b800ff007a0c */ /* 0x000fc80003f25070 */
[----:B------:R-:W-:-:S13]  /*0710*/  ISETP.NE.AND.EX P1, PT, RZ, c[0x0][0x2e4], PT, P1 ;  /* 0x0000b900ff007a0c */ /* 0x000fda0003f25310 */
[----:B------:R-:W-:Y:S05]  /*0720*/  @!P1 BRA `(.L_x_1122) ;  /* 0x000000c000009947 */ /* 0x000fea0003800000 */
[----:B------:R-:W-:Y:S02]  /*0730*/  IMAD R6, R14, c[0x0][0x300], RZ ;  /* 0x0000c0000e067a24 */ /* 0x000fe400078e02ff */
[----:B------:R-:W-:Y:S02]  /*0740*/  IMAD.MOV.U32 R18, RZ, RZ, c[0x0][0x300] ;  /* 0x0000c000ff127624 */ /* 0x000fe400078e00ff */
[C---:B------:R-:W-:Y:S02]  /*0750*/  IMAD R5, R15.reuse, UR5, R6 ;  /* 0x000000050f057c24 */ /* 0x040fe4000f8e0206 */
[----:B------:R-:W-:-:S04]  /*0760*/  IMAD.WIDE.U32 R6, R15, R18, c[0x0][0x2e0] ;  /* 0x0000b8000f067625 */ /* 0x000fc800078e0012 */
        /* <DEDUP_REMOVED lines=8> */
.L_x_1122:
[----:B------:R-:W-:Y:S01]  /*07f0*/  ISETP.NE.U32.AND P1, PT, RZ, c[0x0][0x200], PT ;  /* 0x00008000ff007a0c */ /* 0x000fe20003f25070 */
[----:B------:R-:W-:Y:S01]  /*0800*/  IMAD.MOV.U32 R21, RZ, RZ, RZ ;  /* 0x000000ffff157224 */ /* 0x000fe200078e00ff */
[----:B------:R-:W-:Y:S01]  /*0810*/  MOV R23, RZ ;  /* 0x000000ff00177202 */ /* 0x000fe20000000f00 */
[----:B------:R-:W-:Y:S01]  /*0820*/  IMAD.MOV.U32 R5, RZ, RZ, RZ ;  /* 0x000000ffff057224 */ /* 0x000fe200078e00ff */
[----:B------:R-:W-:-:S13]  /*0830*/  ISETP.NE.AND.EX P1, PT, RZ, c[0x0][0x204], PT, P1 ;  /* 0x00008100ff007a0c */ /* 0x000fda0003f25310 */
[----:B------:R-:W-:Y:S05]  /*0840*/  @!P1 BRA `(.L_x_1123) ;  /* 0x0000008000009947 */ /* 0x000fea0003800000 */
[----:B------:R-:W-:-:S04]  /*0850*/  IADD3 R6, P1, R10, c[0x0][0x200], RZ ;  /* 0x000080000a067a10 */ /* 0x000fc80007f3e0ff */
[----:B------:R-:W-:-:S05]  /*0860*/  IADD3.X R7, R16, c[0x0][0x204], RZ, P1, !PT ;  /* 0x0000810010077a10 */ /* 0x000fca0000ffe4ff */
[----:B------:R-:W2:Y:S04]  /*0870*/  LDG.E R5, [R6.64] ;  /* 0x0000000c06057981 */ /* 0x000ea8000c1e1900 */
[----:B------:R-:W3:Y:S04]  /*0880*/  LDG.E R21, [R6.64+0x4] ;  /* 0x0000040c06157981 */ /* 0x000ee8000c1e1900 */
[----:B------:R-:W4:Y:S01]  /*0890*/  LDG.E R23, [R6.64+0x8] ;  /* 0x0000080c06177981 */ /* 0x000f22000c1e1900 */
[----:B--2---:R-:W-:Y:S01]  /*08a0*/  FADD R5, RZ, R5 ;  /* 0x00000005ff057221 */ /* 0x004fe20000000000 */
[----:B---3--:R-:W-:Y:S01]  /*08b0*/  FADD R21, RZ, R21 ;  /* 0x00000015ff157221 */ /* 0x008fe20000000000 */
[----:B----4-:R-:W-:Y:S01]  /*08c0*/  FADD R23, RZ, R23 ;  /* 0x00000017ff177221 */ /* 0x010fe20000000000 */
.L_x_1123:
[----:B------:R-:W-:-:S04]  /*08d0*/  ISETP.NE.U32.AND P1, PT, RZ, c[0x0][0x2a8], PT ;  /* 0x0000aa00ff007a0c */ /* 0x000fc80003f25070 */
[----:B------:R-:W-:-:S13]  /*08e0*/  ISETP.NE.AND.EX P1, PT, RZ, c[0x0][0x2ac], PT, P1 ;  /* 0x0000ab00ff007a0c */ /* 0x000fda0003f25310 */
[----:B------:R-:W-:Y:S05]  /*08f0*/  @!P1 BRA `(.L_x_1124) ;  /* 0x0000009000009947 */ /* 0x000fea0003800000 */
[----:B------:R-:W-:Y:S01]  /*0900*/  IMAD R6, R14, c[0x0][0x2c8], RZ ;  /* 0x0000b2000e067a24 */ /* 0x000fe200078e02ff */
[----:B------:R-:W-:-:S03]  /*0910*/  MOV R18, c[0x0][0x2c8] ;  /* 0x0000b20000127a02 */ /* 0x000fc60000000f00 */
[C---:B------:R-:W-:Y:S02]  /*0920*/  IMAD R25, R15.reuse, UR8, R6 ;  /* 0x000000080f197c24 */ /* 0x040fe4000f8e0206 */
[----:B------:R-:W-:-:S04]  /*0930*/  IMAD.WIDE.U32 R6, R15, R18, c[0x0][0x2a8] ;  /* 0x0000aa000f067625 */ /* 0x000fc800078e0012 */
[----:B------:R-:W-:-:S05]  /*0940*/  IMAD.IADD R7, R7, 0x1, R25 ;  /* 0x0000000107077824 */ /* 0x000fca00078e0219 */
[----:B------:R0:W-:Y:S04]  /*0950*/  RED.E.ADD.F32.FTZ.RN.STRONG.GPU [R6.64], R5 ;  /* 0x000000050600798e */ /* 0x0001e8000c10e78c */
[----:B------:R0:W-:Y:S04]  /*0960*/  RED.E.ADD.F32.FTZ.RN.STRONG.GPU [R6.64+0x4], R21 ;  /* 0x000004150600798e */ /* 0x0001e8000c10e78c */
[----:B------:R0:W-:Y:S01]  /*0970*/  RED.E.ADD.F32.FTZ.RN.STRONG.GPU [R6.64+0x8], R23 ;  /* 0x000008170600798e */ /* 0x0001e2000c10e78c */
[----:B------:R-:W-:Y:S05]  /*0980*/  BRA `(.L_x_1121) ;  /* 0x0000008000007947 */ /* 0x000fea0003800000 */
.L_x_1124:
        /* <DEDUP_REMOVED lines=8> */
.L_x_1121:
[----:B------:R-:W-:Y:S05]  /*0a10*/  BSYNC B1 ;  /* 0x0000000000017941 */ /* 0x000fea0003800000 */
.L_x_1120:
[----:B------:R-:W-:Y:S01]  /*0a20*/  FSETP.GT.AND P1, PT, R19, RZ, PT ;  /* 0x000000ff1300720b */ /* 0x000fe20003f24000 */
[----:B------:R-:W-:Y:S01]  /*0a30*/  BSSY B1, `(.L_x_1125) ;  /* 0x0000035000017945 */ /* 0x000fe20003800000 */
[----:B0-----:R-:W-:Y:S01]  /*0a40*/  MOV R5, RZ ;  /* 0x000000ff00057202 */ /* 0x001fe20000000f00 */
        /* <DEDUP_REMOVED lines=15> */
[----:B------:R-:W-:Y:S05]  /*0b40*/  CALL.REL.NOINC `($__internal_36_$__cuda_sm3x_div_rn_noftz_f32_slowpath) ;  /* 0x000006e000007944 */ /* 0x000fea0003c00000 */
[----:B------:R-:W-:Y:S02]  /*0b50*/  IMAD.MOV.U32 R21, RZ, RZ, R20 ;  /* 0x000000ffff157224 */ /* 0x000fe400078e0014 */
.L_x_1128:
[----:B------:R-:W-:Y:S05]  /*0b60*/  BSYNC B2 ;  /* 0x0000000000027941 */ /* 0x000fea0003800000 */
.L_x_1127:
        /* <DEDUP_REMOVED lines=12> */
[----:B------:R-:W-:Y:S05]  /*0c30*/  CALL.REL.NOINC `($__internal_36_$__cuda_sm3x_div_rn_noftz_f32_slowpath) ;  /* 0x000005f000007944 */ /* 0x000fea0003c00000 */
[----:B------:R-:W-:Y:S02]  /*0c40*/  MOV R5, R20 ;  /* 0x0000001400057202 */ /* 0x000fe40000000f00 */
.L_x_1130:
[----:B------:R-:W-:Y:S05]  /*0c50*/  BSYNC B2 ;  /* 0x0000000000027941 */ /* 0x000fea0003800000 */
.L_x_1129:
        /* <DEDUP_REMOVED lines=14> */
.L_x_1132:
[----:B------:R-:W-:Y:S05]  /*0d40*/  BSYNC B2 ;  /* 0x0000000000027941 */ /* 0x000fea0003800000 */
.L_x_1131:
[C---:B------:R-:W-:Y:S01]  /*0d50*/  FFMA R6, R0.reuse, R5, RZ ;  /* 0x0000000500067223 */ /* 0x040fe200000000ff */
[C---:B------:R-:W-:Y:S01]  /*0d60*/  FFMA R21, R0.reuse, R21, RZ ;  /* 0x0000001500157223 */ /* 0x040fe200000000ff */
[----:B------:R-:W-:Y:S02]  /*0d70*/  FFMA R5, R0, R3, RZ ;  /* 0x0000000300057223 */ /* 0x000fe400000000ff */
.L_x_1126:
[----:B------:R-:W-:Y:S05]  /*0d80*/  BSYNC B1 ;  /* 0x0000000000017941 */ /* 0x000fea0003800000 */
.L_x_1125:
[----:B------:R-:W-:Y:S01]  /*0d90*/  ISETP.NE.U32.AND P1, PT, RZ, c[0x0][0x2a8], PT ;  /* 0x0000aa00ff007a0c */ /* 0x000fe20003f25070 */
[--C-:B------:R-:W-:Y:S01]  /*0da0*/  FADD R2, RZ, R21.reuse ;  /* 0x00000015ff027221 */ /* 0x100fe20000000000 */
[----:B------:R-:W-:Y:S01]  /*0db0*/  FADD R21, RZ, -R21 ;  /* 0x80000015ff157221 */ /* 0x000fe20000000000 */
[--C-:B------:R-:W-:Y:S01]  /*0dc0*/  FADD R3, RZ, R6.reuse ;  /* 0x00000006ff037221 */ /* 0x100fe20000000000 */
[----:B------:R-:W-:Y:S01]  /*0dd0*/  ISETP.NE.AND.EX P1, PT, RZ, c[0x0][0x2ac], PT, P1 ;  /* 0x0000ab00ff007a0c */ /* 0x000fe20003f25310 */
[----:B------:R-:W-:Y:S01]  /*0de0*/  FADD R19, RZ, -R6 ;  /* 0x80000006ff137221 */ /* 0x000fe20000000000 */
[--C-:B------:R-:W-:Y:S01]  /*0df0*/  FADD R7, RZ, R5.reuse ;  /* 0x00000005ff077221 */ /* 0x100fe20000000000 */
[----:B------:R-:W-:-:S10]  /*0e00*/  FADD R23, RZ, -R5 ;  /* 0x80000005ff177221 */ /* 0x000fd40000000000 */
        /* <DEDUP_REMOVED lines=8> */
[----:B------:R0:W-:Y:S01]  /*0e90*/  RED.E.ADD.F32.FTZ.RN.STRONG.GPU [R4.64+0x8], R23 ;  /* 0x000008170400798e */ /* 0x0001e2000c10e78c */
[----:B------:R-:W-:Y:S05]  /*0ea0*/  BRA `(.L_x_1134) ;  /* 0x0000008000007947 */ /* 0x000fea0003800000 */
.L_x_1133:
        /* <DEDUP_REMOVED lines=8> */
.L_x_1134:
[----:B------:R-:W-:-:S04]  /*0f30*/  ISETP.NE.U32.AND P1, PT, RZ, c[0x0][0x2e0], PT ;  /* 0x0000b800ff007a0c */ /* 0x000fc80003f25070 */
[----:B------:R-:W-:-:S13]  /*0f40*/  ISETP.NE.AND.EX P1, PT, RZ, c[0x0][0x2e4], PT, P1 ;  /* 0x0000b900ff007a0c */ /* 0x000fda0003f25310 */
[----:B------:R-:W-:Y:S05]  /*0f50*/  @!P1 BRA `(.L_x_1135) ;  /* 0x0000009000009947 */ /* 0x000fea0003800000 */
[----:B0-----:R-:W-:Y:S01]  /*0f60*/  MOV R4, c[0x0][0x300] ;  /* 0x0000c00000047a02 */ /* 0x001fe20000000f00 */
        /* <DEDUP_REMOVED lines=8> */
.L_x_1135:
        /* <DEDUP_REMOVED lines=8> */
.L_x_1114:
[----:B------:R-:W-:Y:S05]  /*1070*/  BSYNC B0 ;  /* 0x0000000000007941 */ /* 0x000fea0003800000 */
.L_x_1113:
[----:B------:R-:W-:Y:S01]  /*1080*/  @P0 CALL.REL.NOINC `(.L_x_1136) ;  /* 0x0000001000000944 */ /* 0x000fe20003c00000 */
[----:B------:R-:W-:Y:S05]  /*1090*/  BRA `(.L_x_1137) ;  /* 0xfffff1d000007947 */ /* 0x000fea000383ffff */
.L_x_1136:
[----:B------:R-:W-:Y:S05]  /*10a0*/  EXIT ;  /* 0x000000000000794d */ /* 0x000fea0003800000 */
        .weak           $__internal_35_$__cuda_sm20_sqrt_rn_f32_slowpath
        .type           $__internal_35_$__cuda_sm20_sqrt_rn_f32_slowpath,@function
        .size           $__internal_35_$__cuda_sm20_sqrt_rn_f32_slowpath,($__internal_36_$__cuda_sm3x_div_rn_noftz_f32_slowpath - $__internal_35_$__cuda_sm20_sqrt_rn_f32_slowpath)
$__internal_35_$__cuda_sm20_sqrt_rn_f32_slowpath:
        /* <DEDUP_REMOVED lines=20> */
.L_x_1138:
[----:B------:R-:W-:Y:S01]  /*11f0*/  MOV R19, R6 ;  /* 0x0000000600137202 */ /* 0x000fe20000000f00 */
[----:B------:R-:W-:Y:S01]  /*1200*/  IMAD.MOV.U32 R6, RZ, RZ, R21 ;  /* 0x000000ffff067224 */ /* 0x000fe200078e0015 */
[----:B------:R-:W-:-:S04]  /*1210*/  MOV R7, 0x0 ;  /* 0x0000000000077802 */ /* 0x000fc80000000f00 */
[----:B------:R-:W-:Y:S05]  /*1220*/  RET.REL.NODEC R6 `(sleepParticles_cuda_kernel_backward) ;  /* 0xffffedd006007950 */ /* 0x000fea0003c3ffff */
        .weak           $__internal_36_$__cuda_sm3x_div_rn_noftz_f32_slowpath
        .type           $__internal_36_$__cuda_sm3x_div_rn_noftz_f32_slowpath,@function
        .size           $__internal_36_$__cuda_sm3x_div_rn_noftz_f32_slowpath,(.L_x_1206 - $__internal_36_$__cuda_sm3x_div_rn_noftz_f32_slowpath)
$__internal_36_$__cuda_sm3x_div_rn_noftz_f32_slowpath:
        /* <DEDUP_REMOVED lines=34> */
.L_x_1140:
[----:B------:R-:W-:Y:S01]  /*1450*/  LEA R24, R22, 0xc0800000, 0x17 ;  /* 0xc080000016187811 */ /* 0x000fe200078eb8ff */
[----:B------:R-:W-:Y:S01]  /*1460*/  BSSY B4, `(.L_x_1145) ;  /* 0x0000036000047945 */ /* 0x000fe20003800000 */
[----:B------:R-:W-:Y:S02]  /*1470*/  IADD3 R23, R23, -0x7f, RZ ;  /* 0xffffff8117177810 */ /* 0x000fe40007ffe0ff */
[----:B------:R-:W-:-:S03]  /*1480*/  IADD3 R24, -R24, R7, RZ ;  /* 0x0000000718187210 */ /* 0x000fc60007ffe1ff */
[C---:B------:R-:W-:Y:S01]  /*1490*/  IMAD R6, R23.reuse, -0x800000, R6 ;  /* 0xff80000017067824 */ /* 0x040fe200078e0206 */
[----:B------:R-:W0:Y:S01]  /*14a0*/  MUFU.RCP R7, R24 ;  /* 0x0000001800077308 */ /* 0x000e220000001000 */
[----:B------:R-:W-:Y:S01]  /*14b0*/  FADD.FTZ R25, -R24, -RZ ;  /* 0x800000ff18197221 */ /* 0x000fe20000010100 */
        /* <DEDUP_REMOVED lines=23> */
[C---:B------:R-:W-:Y:S02]  /*1630*/  IADD3 R23, R24.reuse, 0x20, RZ ;  /* 0x0000002018177810 */ /* 0x040fe40007ffe0ff */
[----:B------:R-:W-:Y:S02]  /*1640*/  ISETP.NE.AND P3, PT, R24, RZ, PT ;  /* 0x000000ff1800720c */ /* 0x000fe40003f65270 */
[----:B------:R-:W-:Y:S01]  /*1650*/  LOP3.LUT R22, R20, 0x7fffff, RZ, 0xc0, !PT ;  /* 0x007fffff14167812 */ /* 0x000fe200078ec0ff */
[CCC-:B------:R-:W-:Y:S01]  /*1660*/  FFMA.RP R20, R7.reuse, R25.reuse, R26.reuse ;  /* 0x0000001907147223 */ /* 0x1c0fe2000000801a */
[----:B------:R-:W-:Y:S01]  /*1670*/  FFMA.RM R7, R7, R25, R26 ;  /* 0x0000001907077223 */ /* 0x000fe2000000401a */
        /* <DEDUP_REMOVED lines=16> */
.L_x_1147:
[----:B------:R-:W-:-:S04]  /*1780*/  LOP3.LUT R6, R6, 0x80000000, RZ, 0xc0, !PT ;  /* 0x8000000006067812 */ /* 0x000fc800078ec0ff */
[----:B------:R-:W-:Y:S01]  /*1790*/  LOP3.LUT R6, R6, 0x7f800000, RZ, 0xfc, !PT ;  /* 0x7f80000006067812 */ /* 0x000fe200078efcff */
[----:B------:R-:W-:Y:S05]  /*17a0*/  BRA `(.L_x_1148) ;  /* 0x0000001000007947 */ /* 0x000fea0003800000 */
.L_x_1146:
[----:B------:R-:W-:Y:S02]  /*17b0*/  IMAD R6, R23, 0x800000, R6 ;  /* 0x0080000017067824 */ /* 0x000fe400078e0206 */
.L_x_1148:
[----:B------:R-:W-:Y:S05]  /*17c0*/  BSYNC B4 ;  /* 0x0000000000047941 */ /* 0x000fea0003800000 */
.L_x_1145:
[----:B------:R-:W-:Y:S05]  /*17d0*/  BRA `(.L_x_1149) ;  /* 0x0000008000007947 */ /* 0x000fea0003800000 */
.L_x_1144:
[----:B------:R-:W-:-:S04]  /*17e0*/  LOP3.LUT R6, R7, 0x80000000, R6, 0x48, !PT ;  /* 0x8000000007067812 */ /* 0x000fc800078e4806 */
[----:B------:R-:W-:Y:S01]  /*17f0*/  LOP3.LUT R6, R6, 0x7f800000, RZ, 0xfc, !PT ;  /* 0x7f80000006067812 */ /* 0x000fe200078efcff */
[----:B------:R-:W-:Y:S05]  /*1800*/  BRA `(.L_x_1149) ;  /* 0x0000005000007947 */ /* 0x000fea0003800000 */
.L_x_1143:
[----:B------:R-:W-:Y:S01]  /*1810*/  LOP3.LUT R6, R7, 0x80000000, R6, 0x48, !PT ;  /* 0x8000000007067812 */ /* 0x000fe200078e4806 */
[----:B------:R-:W-:Y:S05]  /*1820*/  BRA `(.L_x_1149) ;  /* 0x0000003000007947 */ /* 0x000fea0003800000 */
.L_x_1142:
[----:B------:R-:W0:Y:S01]  /*1830*/  MUFU.RSQ R6, -QNAN ;  /* 0xffc0000000067908 */ /* 0x000e220000001400 */
[----:B------:R-:W-:Y:S05]  /*1840*/  BRA `(.L_x_1149) ;  /* 0x0000001000007947 */ /* 0x000fea0003800000 */
.L_x_1141:
[----:B------:R-:W-:Y:S02]  /*1850*/  FADD.FTZ R6, R6, R7 ;  /* 0x0000000706067221 */ /* 0x000fe40000010000 */
.L_x_1149:
[----:B------:R-:W-:Y:S05]  /*1860*/  BSYNC B3 ;  /* 0x0000000000037941 */ /* 0x000fea0003800000 */
.L_x_1139:
[----:B0-----:R-:W-:Y:S01]  /*1870*/  MOV R20, R6 ;  /* 0x0000000600147202 */ /* 0x001fe20000000f00 */
[----:B------:R-:W-:Y:S01]  /*1880*/  IMAD.MOV.U32 R6, RZ, RZ, R18 ;  /* 0x000000ffff067224 */ /* 0x000fe200078e0012 */
[----:B------:R-:W-:-:S04]  /*1890*/  MOV R7, 0x0 ;  /* 0x0000000000077802 */ /* 0x000fc80000000f00 */
[----:B------:R-:W-:Y:S05]  /*18a0*/  RET.REL.NODEC R6 `(sleepParticles_cuda_kernel_backward) ;  /* 0xffffe75006007950 */ /* 0x000fea0003c3ffff */
.L_x_1150:
        /* <DEDUP_REMOVED lines=13> */
.L_x_1206:


//--------------------- .text.sleepParticles_cuda_kernel_forward --------------------------
	.section	.text.sleepParticles_cuda_kernel_forward,"ax",@progbits
	.sectioninfo	@"SHI_REGISTERS=22"
	.align	128
        .global         sleepParticles_cuda_kernel_forward
        .type           sleepParticles_cuda_kernel_forward,@function
        .size           sleepParticles_cuda_kernel_forward,(.L_x_1208 - sleepParticles_cuda_kernel_forward)
        .other          sleepParticles_cuda_kernel_forward,@"STO_CUDA_ENTRY STV_DEFAULT"
sleepParticles_cuda_kernel_forward:
.text.sleepParticles_cuda_kernel_forward:
        /* <DEDUP_REMOVED lines=15> */
[----:B------:R-:W-:Y:S02]  /*00f0*/  UMOV UR4, URZ ;  /* 0x0000003f00047c82 */ /* 0x000fe40008000000 */
[----:B------:R-:W-:Y:S02]  /*0100*/  USHF.R.S32.HI UR5, URZ, 0x1f, UR5 ;  /* 0x0000001f3f057899 */ /* 0x000fe40008011405 */
[----:B------:R-:W-:Y:S02]  /*0110*/  USHF.R.S32.HI UR8, URZ, 0x1f, UR8 ;  /* 0x0000001f3f087899 */ /* 0x000fe40008011408 */
[----:B------:R-:W-:Y:S02]  /*0120*/  USHF.R.S32.HI UR9, URZ, 0x1f, UR9 ;  /* 0x0000001f3f097899 */ /* 0x000fe40008011409 */
[----:B------:R-:W-:Y:S02]  /*0130*/  UIADD3 UR4, UR7, UR4, URZ ;  /* 0x0000000407047290 */ /* 0x000fe4000fffe03f */
[----:B------:R-:W-:-:S02]  /*0140*/  ULDC.64 UR10, c[0x0][0x118] ;  /* 0x00004600000a7ab9 */ /* 0x000fc40000000a00 */
.L_x_1156:
[----:B0-----:R-:W-:Y:S01]  /*0150*/  SHF.R.S32.HI R4, RZ, 0x1f, R6 ;  /* 0x0000001fff047819 */ /* 0x001fe20000011406 */
[----:B------:R-:W-:-:S04]  /*0160*/  IMAD.MOV.U32 R3, RZ, RZ, c[0x0][0x1a8] ;  /* 0x00006a00ff037624 */ /* 0x000fc800078e00ff */
[----:B------:R-:W-:Y:S02]  /*0170*/  IMAD R5, R4, c[0x0][0x1a8], RZ ;  /* 0x00006a0004057a24 */ /* 0x000fe400078e02ff */
[----:B------:R-:W-:-:S04]  /*0180*/  IMAD.WIDE.U32 R2, R6, R3, c[0x0][0x188] ;  /* 0x0000620006027625 */ /* 0x000fc800078e0003 */
[----:B------:R-:W-:-:S04]  /*0190*/  IMAD R5, R6, UR5, R5 ;  /* 0x0000000506057c24 */ /* 0x000fc8000f8e0205 */
[----:B------:R-:W-:-:S05]  /*01a0*/  IMAD.IADD R3, R3, 0x1, R5 ;  /* 0x0000000103037824 */ /* 0x000fca00078e0205 */
[----:B------:R-:W2:Y:S01]  /*01b0*/  LDG.E R2, [R2.64] ;  /* 0x0000000a02027981 */ /* 0x000ea2000c1e1900 */
[----:B------:R-:W-:-:S04]  /*01c0*/  IADD3 R8, P1, R6, UR6, RZ ;  /* 0x0000000606087c10 */ /* 0x000fc8000ff3e0ff */
[----:B------:R-:W-:Y:S02]  /*01d0*/  IADD3.X R12, R11, UR4, RZ, P1, !PT ;  /* 0x000000040b0c7c10 */ /* 0x000fe40008ffe4ff */
[----:B--2---:R-:W-:-:S04]  /*01e0*/  LOP3.LUT R0, R2, 0x1, RZ, 0xc0, !PT ;  /* 0x0000000102007812 */ /* 0x004fc800078ec0ff */
[----:B------:R-:W-:-:S13]  /*01f0*/  ISETP.NE.U32.AND P0, PT, R0, 0x1, PT ;  /* 0x000000010000780c */ /* 0x000fda0003f05070 */
[----:B------:R-:W-:Y:S05]  /*0200*/  @P0 EXIT ;  /* 0x000000000000094d */ /* 0x000fea0003800000 */
[----:B------:R-:W-:Y:S01]  /*0210*/  MOV R5, c[0x0][0x218] ;  /* 0x0000860000057a02 */ /* 0x000fe20000000f00 */
[C---:B------:R-:W-:Y:S02]  /*0220*/  IMAD R0, R4.reuse, c[0x0][0x218], RZ ;  /* 0x0000860004007a24 */ /* 0x040fe400078e02ff */
[----:B------:R-:W-:Y:S02]  /*0230*/  IMAD R2, R4, c[0x0][0x1e0], RZ ;  /* 0x0000780004027a24 */ /* 0x000fe400078e02ff */
[----:B------:R-:W-:Y:S02]  /*0240*/  IMAD.MOV.U32 R11, RZ, RZ, c[0x0][0x1e0] ;  /* 0x00007800ff0b7624 */ /* 0x000fe400078e00ff */
[C---:B------:R-:W-:Y:S02]  /*0250*/  IMAD R3, R6.reuse, UR8, R0 ;  /* 0x0000000806037c24 */ /* 0x040fe4000f8e0200 */
[C---:B------:R-:W-:Y:S02]  /*0260*/  IMAD R7, R6.reuse, UR9, R2 ;  /* 0x0000000906077c24 */ /* 0x040fe4000f8e0202 */
[----:B------:R-:W-:-:S04]  /*0270*/  IMAD.WIDE.U32 R4, R6, R5, c[0x0][0x1f8] ;  /* 0x00007e0006047625 */ /* 0x000fc800078e0005 */
[----:B------:R-:W-:-:S04]  /*0280*/  IMAD.WIDE.U32 R10, R6, R11, c[0x0][0x1c0] ;  /* 0x00007000060a7625 */ /* 0x000fc800078e000b */
[----:B------:R-:W-:Y:S02]  /*0290*/  IMAD.IADD R5, R5, 0x1, R3 ;  /* 0x0000000105057824 */ /* 0x000fe400078e0203 */
[----:B------:R-:W-:-:S03]  /*02a0*/  IMAD.IADD R11, R11, 0x1, R7 ;  /* 0x000000010b0b7824 */ /* 0x000fc600078e0207 */
[----:B------:R-:W2:Y:S04]  /*02b0*/  LDG.E R2, [R4.64+0x4] ;  /* 0x0000040a04027981 */ /* 0x000ea8000c1e1900 */
[----:B------:R0:W2:Y:S04]  /*02c0*/  LDG.E R7, [R10.64+0x4] ;  /* 0x0000040a0a077981 */ /* 0x0000a8000c1e1900 */
[----:B------:R0:W3:Y:S04]  /*02d0*/  LDG.E R3, [R10.64] ;  /* 0x0000000a0a037981 */ /* 0x0000e8000c1e1900 */
[----:B------:R-:W3:Y:S04]  /*02e0*/  LDG.E R0, [R4.64] ;  /* 0x0000000a04007981 */ /* 0x000ee8000c1e1900 */
[----:B------:R0:W4:Y:S04]  /*02f0*/  LDG.E R9, [R10.64+0x8] ;  /* 0x0000080a0a097981 */ /* 0x000128000c1e1900 */
[----:B------:R-:W4:Y:S01]  /*0300*/  LDG.E R6, [R4.64+0x8] ;  /* 0x0000080a04067981 */ /* 0x000f22000c1e1900 */
[----:B------:R-:W-:Y:S01]  /*0310*/  ISETP.GE.U32.AND P0, PT, R8, c[0x0][0x178], PT ;  /* 0x00005e0008007a0c */ /* 0x000fe20003f06070 */
[----:B------:R-:W-:Y:S03]  /*0320*/  BSSY B0, `(.L_x_1151) ;  /* 0x0000016000007945 */ /* 0x000fe60003800000 */
[----:B------:R-:W-:-:S02]  /*0330*/  ISETP.GE.U32.AND.EX P0, PT, R12, c[0x0][0x17c], PT, P0 ;  /* 0x00005f000c007a0c */ /* 0x000fc40003f06100 */
[----:B0-----:R-:W-:Y:S01]  /*0340*/  MOV R11, R12 ;  /* 0x0000000c000b7202 */ /* 0x001fe20000000f00 */
[----:B--2---:R-:W-:-:S04]  /*0350*/  FADD R2, -R7, R2 ;  /* 0x0000000207027221 */ /* 0x004fc80000000100 */
[----:B------:R-:W-:Y:S01]  /*0360*/  FMUL R13, R2, R2 ;  /* 0x00000002020d7220 */ /* 0x000fe20000400000 */
[----:B---3--:R-:W-:-:S04]  /*0370*/  FADD R0, -R3, R0 ;  /* 0x0000000003007221 */ /* 0x008fc80000000100 */
[----:B------:R-:W-:Y:S01]  /*0380*/  FFMA R13, R0, R0, R13 ;  /* 0x00000000000d7223 */ /* 0x000fe2000000000d */
[----:B----4-:R-:W-:-:S04]  /*0390*/  FADD R6, -R9, R6 ;  /* 0x0000000609067221 */ /* 0x010fc80000000100 */
[----:B------:R-:W-:-:S05]  /*03a0*/  FFMA R14, R6, R6, R13 ;  /* 0x00000006060e7223 */ /* 0x000fca000000000d */
[----:B------:R-:W-:Y:S01]  /*03b0*/  IADD3 R0, R14, -0xd000000, RZ ;  /* 0xf30000000e007810 */ /* 0x000fe20007ffe0ff */
[----:B------:R0:W1:Y:S03]  /*03c0*/  MUFU.RSQ R15, R14 ;  /* 0x0000000e000f7308 */ /* 0x0000660000001400 */
[----:B------:R-:W-:Y:S01]  /*03d0*/  ISETP.GT.U32.AND P1, PT, R0, 0x727fffff, PT ;  /* 0x727fffff0000780c */ /* 0x000fe20003f24070 */
[----:B------:R-:W-:-:S12]  /*03e0*/  IMAD.MOV.U32 R6, RZ, RZ, R8 ;  /* 0x000000ffff067224 */ /* 0x000fd800078e0008 */
[----:B------:R-:W-:Y:S05]  /*03f0*/  @!P1 BRA `(.L_x_1152) ;  /* 0x0000004000009947 */ /* 0x000fea0003800000 */
[----:B01----:R-:W-:Y:S02]  /*0400*/  MOV R12, 0x420 ;  /* 0x00000420000c7802 */ /* 0x003fe40000000f00 */
[----:B------:R-:W-:Y:S05]  /*0410*/  CALL.REL.NOINC `($__internal_37_$__cuda_sm20_sqrt_rn_f32_slowpath) ;  /* 0x000001c000007944 */ /* 0x000fea0003c00000 */
[----:B------:R-:W-:Y:S01]  /*0420*/  IMAD.MOV.U32 R13, RZ, RZ, R2 ;  /* 0x000000ffff0d7224 */ /* 0x000fe200078e0002 */
[----:B------:R-:W-:Y:S05]  /*0430*/  BRA `(.L_x_1153) ;  /* 0x0000004000007947 */ /* 0x000fea0003800000 */
.L_x_1152:
[----:B01----:R-:W-:Y:S01]  /*0440*/  FMUL.FTZ R13, R14, R15 ;  /* 0x0000000f0e0d7220 */ /* 0x003fe20000410000 */
[----:B------:R-:W-:-:S03]  /*0450*/  FMUL.FTZ R2, R15, 0.5 ;  /* 0x3f0000000f027820 */ /* 0x000fc60000410000 */
[----:B------:R-:W-:-:S04]  /*0460*/  FFMA R0, -R13, R13, R14 ;  /* 0x0000000d0d007223 */ /* 0x000fc8000000010e */
[----:B------:R-:W-:Y:S02]  /*0470*/  FFMA R13, R0, R2, R13 ;  /* 0x00000002000d7223 */ /* 0x000fe4000000000d */
.L_x_1153:
[----:B------:R-:W-:Y:S05]  /*0480*/  BSYNC B0 ;  /* 0x0000000000007941 */ /* 0x000fea0003800000 */
.L_x_1151:
        /* <DEDUP_REMOVED lines=11> */
[----:B------:R-:W-:Y:S02]  /*0540*/  MOV R8, 0x560 ;  /* 0x0000056000087802 */ /* 0x000fe40000000f00 */
[----:B------:R-:W-:Y:S05]  /*0550*/  CALL.REL.NOINC `($__internal_38_$__cuda_sm3x_div_rn_noftz_f32_slowpath) ;  /* 0x000001e000007944 */ /* 0x000fea0003c00000 */
[----:B0-----:R-:W-:Y:S02]  /*0560*/  IMAD.MOV.U32 R0, RZ, RZ, R14 ;  /* 0x000000ffff007224 */ /* 0x001fe400078e000e */
.L_x_1155:
[----:B------:R-:W-:Y:S05]  /*0570*/  BSYNC B0 ;  /* 0x0000000000007941 */ /* 0x000fea0003800000 */
.L_x_1154:
[----:B------:R-:W-:-:S13]  /*0580*/  FSETP.GEU.AND P1, PT, R0, c[0x0][0x180], PT ;  /* 0x0000600000007a0b */ /* 0x000fda0003f2e000 */
[----:B------:R0:W-:Y:S04]  /*0590*/  @!P1 STG.E [R4.64], R3 ;  /* 0x0000000304009986 */ /* 0x0001e8000c10190a */
[----:B------:R0:W-:Y:S04]  /*05a0*/  @!P1 STG.E [R4.64+0x4], R7 ;  /* 0x0000040704009986 */ /* 0x0001e8000c10190a */
[----:B------:R0:W-:Y:S01]  /*05b0*/  @!P1 STG.E [R4.64+0x8], R9 ;  /* 0x0000080904009986 */ /* 0x0001e2000c10190a */
[----:B------:R-:W-:Y:S05]  /*05c0*/  @!P0 BRA `(.L_x_1156) ;  /* 0xfffffb8000008947 */ /* 0x000fea000383ffff */
[----:B------:R-:W-:Y:S05]  /*05d0*/  EXIT ;  /* 0x000000000000794d */ /* 0x000fea0003800000 */
        .weak           $__internal_37_$__cuda_sm20_sqrt_rn_f32_slowpath
        .type           $__internal_37_$__cuda_sm20_sqrt_rn_f32_slowpath,@function
        .size           $__internal_37_$__cuda_sm20_sqrt_rn_f32_slowpath,($__internal_38_$__cuda_sm3x_div_rn_noftz_f32_slowpath - $__internal_37_$__cuda_sm20_sqrt_rn_f32_slowpath)
$__internal_37_$__cuda_sm20_sqrt_rn_f32_slowpath:
[----:B------:R-:W-:-:S13]  /*05e0*/  LOP3.LUT P1, RZ, R14, 0x7fffffff, RZ, 0xc0, !PT ;  /* 0x7fffffff0eff7812 */ /* 0x000fda000782c0ff */
[----:B------:R-:W-:Y:S01]  /*05f0*/  @!P1 MOV R2, R14 ;  /* 0x0000000e00029202 */ /* 0x000fe20000000f00 */
        /* <DEDUP_REMOVED lines=18> */
.L_x_1157:
[----:B------:R-:W-:-:S04]  /*0720*/  IMAD.MOV.U32 R13, RZ, RZ, 0x0 ;  /* 0x00000000ff0d7424 */ /* 0x000fc800078e00ff */
[----:B------:R-:W-:Y:S05]  /*0730*/  RET.REL.NODEC R12 `(sleepParticles_cuda_kernel_forward) ;  /* 0xfffff8c00c007950 */ /* 0x000fea0003c3ffff */
        .weak           $__internal_38_$__cuda_sm3x_div_rn_noftz_f32_slowpath
        .type           $__internal_38_$__cuda_sm3x_div_rn_noftz_f32_slowpath,@function
        .size           $__internal_38_$__cuda_sm3x_div_rn_noftz_f32_slowpath,(.L_x_1208 - $__internal_38_$__cuda_sm3x_div_rn_noftz_f32_slowpath)
$__internal_38_$__cuda_sm3x_div_rn_noftz_f32_slowpath:
[----:B------:R-:W-:Y:S01]  /*0740*/  MOV R2, c[0x0][0x268] ;  /* 0x00009a0000027a02 */ /* 0x000fe20000000f00 */
[----:B------:R-:W-:Y:S01]  /*0750*/  BSSY B1, `(.L_x_1158) ;  /* 0x0000064000017945 */ /* 0x000fe20003800000 */
[----:B------:R-:W-:Y:S01]  /*0760*/  SHF.R.U32.HI R10, RZ, 0x17, R0 ;  /* 0x00000017ff0a7819 */ /* 0x000fe20000011600 */
[----:B------:R-:W-:Y:S01]  /*0770*/  IMAD.MOV.U32 R13, RZ, RZ, c[0x0][0x268] ;  /* 0x00009a00ff0d7624 */ /* 0x000fe200078e00ff */
[----:B------:R-:W-:Y:S02]  /*0780*/  SHF.R.U32.HI R12, RZ, 0x17, R2 ;  /* 0x00000017ff0c7819 */ /* 0x000fe40000011602 */
[----:B------:R-:W-:Y:S02]  /*0790*/  LOP3.LUT R16, R10, 0xff, RZ, 0xc0, !PT ;  /* 0x000000ff0a107812 */ /* 0x000fe400078ec0ff */
[----:B------:R-:W-:Y:S02]  /*07a0*/  LOP3.LUT R12, R12, 0xff, RZ, 0xc0, !PT ;  /* 0x000000ff0c0c7812 */ /* 0x000fe400078ec0ff */
[----:B------:R-:W-:-:S02]  /*07b0*/  IADD3 R15, R16, -0x1, RZ ;  /* 0xffffffff100f7810 */ /* 0x000fc40007ffe0ff */
[----:B------:R-:W-:-:S04]  /*07c0*/  IADD3 R14, R12, -0x1, RZ ;  /* 0xffffffff0c0e7810 */ /* 0x000fc80007ffe0ff */
        /* <DEDUP_REMOVED lines=27> */
.L_x_1159:
[----:B------:R-:W-:Y:S01]  /*0980*/  LEA R2, R12, 0xc0800000, 0x17 ;  /* 0xc08000000c027811 */ /* 0x000fe200078eb8ff */
[----:B------:R-:W-:Y:S03]  /*0990*/  BSSY B2, `(.L_x_1164) ;  /* 0x0000036000027945 */ /* 0x000fe60003800000 */
[----:B------:R-:W-:Y:S02]  /*09a0*/  IADD3 R2, -R2, R13, RZ ;  /* 0x0000000d02027210 */ /* 0x000fe40007ffe1ff */
[----:B------:R-:W-:Y:S02]  /*09b0*/  IADD3 R13, R16, -0x7f, RZ ;  /* 0xffffff81100d7810 */ /* 0x000fe40007ffe0ff */
[----:B------:R-:W0:Y:S01]  /*09c0*/  MUFU.RCP R14, R2 ;  /* 0x00000002000e7308 */ /* 0x000e220000001000 */
[----:B------:R-:W-:Y:S02]  /*09d0*/  FADD.FTZ R15, -R2, -RZ ;  /* 0x800000ff020f7221 */ /* 0x000fe40000010100 */
        /* <DEDUP_REMOVED lines=24> */
[CCC-:B------:R-:W-:Y:S01]  /*0b60*/  FFMA.RM R13, R19.reuse, R15.reuse, R16.reuse ;  /* 0x0000000f130d7223 */ /* 0x1c0fe20000004010 */
[C---:B------:R-:W-:Y:S02]  /*0b70*/  ISETP.NE.AND P3, PT, R10.reuse, RZ, PT ;  /* 0x000000ff0a00720c */ /* 0x040fe40003f65270 */
[----:B------:R-:W-:Y:S02]  /*0b80*/  ISETP.NE.AND P2, PT, R10, RZ, PT ;  /* 0x000000ff0a00720c */ /* 0x000fe40003f45270 */
[----:B------:R-:W-:Y:S01]  /*0b90*/  LOP3.LUT R2, R0, 0x7fffff, RZ, 0xc0, !PT ;  /* 0x007fffff00027812 */ /* 0x000fe200078ec0ff */
[----:B------:R-:W-:Y:S01]  /*0ba0*/  FFMA.RP R0, R19, R15, R16 ;  /* 0x0000000f13007223 */ /* 0x000fe20000008010 */
        /* <DEDUP_REMOVED lines=16> */
.L_x_1166:
[----:B------:R-:W-:-:S04]  /*0cb0*/  LOP3.LUT R14, R14, 0x80000000, RZ, 0xc0, !PT ;  /* 0x800000000e0e7812 */ /* 0x000fc800078ec0ff */
[----:B------:R-:W-:Y:S01]  /*0cc0*/  LOP3.LUT R14, R14, 0x7f800000, RZ, 0xfc, !PT ;  /* 0x7f8000000e0e7812 */ /* 0x000fe200078efcff */
[----:B------:R-:W-:Y:S05]  /*0cd0*/  BRA `(.L_x_1167) ;  /* 0x0000001000007947 */ /* 0x000fea0003800000 */
.L_x_1165:
[----:B------:R-:W-:Y:S02]  /*0ce0*/  LEA R14, R13, R14, 0x17 ;  /* 0x0000000e0d0e7211 */ /* 0x000fe400078eb8ff */
.L_x_1167:
[----:B------:R-:W-:Y:S05]  /*0cf0*/  BSYNC B2 ;  /* 0x0000000000027941 */ /* 0x000fea0003800000 */
.L_x_1164:
[----:B------:R-:W-:Y:S05]  /*0d00*/  BRA `(.L_x_1168) ;  /* 0x0000008000007947 */ /* 0x000fea0003800000 */
.L_x_1163:
[----:B------:R-:W-:-:S04]  /*0d10*/  LOP3.LUT R0, R13, 0x80000000, R0, 0x48, !PT ;  /* 0x800000000d007812 */ /* 0x000fc800078e4800 */
[----:B------:R-:W-:Y:S01]  /*0d20*/  LOP3.LUT R14, R0, 0x7f800000, RZ, 0xfc, !PT ;  /* 0x7f800000000e7812 */ /* 0x000fe200078efcff */
[----:B------:R-:W-:Y:S05]  /*0d30*/  BRA `(.L_x_1168) ;  /* 0x0000005000007947 */ /* 0x000fea0003800000 */
.L_x_1162:
[----:B------:R-:W-:Y:S01]  /*0d40*/  LOP3.LUT R14, R13, 0x80000000, R0, 0x48, !PT ;  /* 0x800000000d0e7812 */ /* 0x000fe200078e4800 */
[----:B------:R-:W-:Y:S05]  /*0d50*/  BRA `(.L_x_1168) ;  /* 0x0000003000007947 */ /* 0x000fea0003800000 */
.L_x_1161:
[----:B------:R-:W0:Y:S01]  /*0d60*/  MUFU.RSQ R14, -QNAN ;  /* 0xffc00000000e7908 */ /* 0x000e220000001400 */
[----:B------:R-:W-:Y:S05]  /*0d70*/  BRA `(.L_x_1168) ;  /* 0x0000001000007947 */ /* 0x000fea0003800000 */
.L_x_1160:
[----:B------:R-:W-:Y:S02]  /*0d80*/  FADD.FTZ R14, R0, c[0x0][0x268] ;  /* 0x00009a00000e7621 */ /* 0x000fe40000010000 */
.L_x_1168:
[----:B------:R-:W-:Y:S05]  /*0d90*/  BSYNC B1 ;  /* 0x0000000000017941 */ /* 0x000fea0003800000 */
.L_x_1158:
[----:B------:R-:W-:Y:S02]  /*0da0*/  IMAD.MOV.U32 R12, RZ, RZ, R8 ;  /* 0x000000ffff0c7224 */ /* 0x000fe400078e0008 */
[----:B------:R-:W-:-:S04]  /*0db0*/  IMAD.MOV.U32 R13, RZ, RZ, 0x0 ;  /* 0x00000000ff0d7424 */ /* 0x000fc800078e00ff */
[----:B------:R-:W-:Y:S05]  /*0dc0*/  RET.REL.NODEC R12 `(sleepParticles_cuda_kernel_forward) ;  /* 0xfffff2300c007950 */ /* 0x000fea0003c3ffff */
.L_x_1169:
        /* <DEDUP_REMOVED lines=11> */
.L_x_1208:


//--------------------- .nv.global.init           --------------------------
	.section	.nv.global.init,"aw",@progbits
	.align	4
.nv.global.init:
	.type		_ZN46_INTERNAL_00000000_15_default_program_953a223e2wp15LAUNCH_MAX_DIMSE,@object
	.size		_ZN46_INTERNAL_00000000_15_default_program_953a223e2wp15LAUNCH_MAX_DIMSE,(_ZN2wp6volume12pnano_traitsIjE9GRID_TYPEE - _ZN46_INTERNAL_00000000_15_default_program_953a223e2wp15LAUNCH_MAX_DIMSE)
_ZN46_INTERNAL_00000000_15_default_program_953a223e2wp15LAUNCH_MAX_DIMSE:
        /*0000*/ 	.byte	0x04, 0x00, 0x00, 0x00
	.type		_ZN2wp6volume12pnano_traitsIjE9GRID_TYPEE,@object
	.size		_ZN2wp6volume12pnano_traitsIjE9GRID_TYPEE,(_ZN46_INTERNAL_00000000_15_default_program_953a223e2wp25ARRAY_TYPE_FABRIC_INDEXEDE - _ZN2wp6volume12pnano_traitsIjE9GRID_TYPEE)
_ZN2wp6volume12pnano_traitsIjE9GRID_TYPEE:
        /*0004*/ 	.byte	0x0a, 0x00, 0x00, 0x00
	.type		_ZN46_INTERNAL_00000000_15_default_program_953a223e2wp25ARRAY_TYPE_FABRIC_INDEXEDE,@object
	.size		_ZN46_INTERNAL_00000000_15_default_program_953a223e2wp25ARRAY_TYPE_FABRIC_INDEXEDE,(_ZN2wp6volume12pnano_traitsINS_5vec_tILj3EdEEE9GRID_TYPEE - _ZN46_INTERNAL_00000000_15_default_program_953a223e2wp25ARRAY_TYPE_FABRIC_INDEXEDE)
_ZN46_INTERNAL_00000000_15_default_program_953a223e2wp25ARRAY_TYPE_FABRIC_INDEXEDE:
        /*0008*/ 	.byte	0x03, 0x00, 0x00, 0x00
	.type		_ZN2wp6volume12pnano_traitsINS_5vec_tILj3EdEEE9GRID_TYPEE,@object
	.size		_ZN2wp6volume12pnano_traitsINS_5vec_tILj3EdEEE9GRID_TYPEE,(_ZN2wp6volume12pnano_traitsINS_5vec_tILj4EdEEE9GRID_TYPEE - _ZN2wp6volume12pnano_traitsINS_5vec_tILj3EdEEE9GRID_TYPEE)
_ZN2wp6volume12pnano_traitsINS_5vec_tILj3EdEEE9GRID_TYPEE:
        /*000c*/ 	.byte	0x07, 0x00, 0x00, 0x00
	.type		_ZN2wp6volume12pnano_traitsINS_5vec_tILj4EdEEE9GRID_TYPEE,@object
	.size		_ZN2wp6volume12pnano_traitsINS_5vec_tILj4EdEEE9GRID_TYPEE,(_ZN2wp6volume12pnano_traitsIiE9GRID_TYPEE - _ZN2wp6volume12pnano_traitsINS_5vec_tILj4EdEEE9GRID_TYPEE)
_ZN2wp6volume12pnano_traitsINS_5vec_tILj4EdEEE9GRID_TYPEE:
        /*0010*/ 	.byte	0x12, 0x00, 0x00, 0x00
	.type		_ZN2wp6volume12pnano_traitsIiE9GRID_TYPEE,@object
	.size		_ZN2wp6volume12pnano_traitsIiE9GRID_TYPEE,(_ZN46_INTERNAL_00000000_15_default_program_953a223e2wp18ARRAY_TYPE_INDEXEDE - _ZN2wp6volume12pnano_traitsIiE9GRID_TYPEE)
_ZN2wp6volume12pnano_traitsIiE9GRID_TYPEE:
        /*0014*/ 	.byte	0x04, 0x00, 0x00, 0x00
	.type		_ZN46_INTERNAL_00000000_15_default_program_953a223e2wp18ARRAY_TYPE_INDEXEDE,@object
	.size		_ZN46_INTERNAL_00000000_15_default_program_953a223e2wp18ARRAY_TYPE_INDEXEDE,(_ZN2wp6volume12pnano_traitsIdE9GRID_TYPEE - _ZN46_INTERNAL_00000000_15_default_program_953a223e2wp18ARRAY_TYPE_INDEXEDE)
_ZN46_INTERNAL_00000000_15_default_program_953a223e2wp18ARRAY_TYPE_INDEXEDE:
        /*0018*/ 	.byte	0x01, 0x00, 0x00, 0x00
	.type		_ZN2wp6volume12pnano_traitsIdE9GRID_TYPEE,@object
	.size		_ZN2wp6volume12pnano_traitsIdE9GRID_TYPEE,(_ZN46_INTERNAL_00000000_15_default_program_953a223e2wp14ARRAY_MAX_DIMSE - _ZN2wp6volume12pnano_traitsIdE9GRID_TYPEE)
_ZN2wp6volume12pnano_traitsIdE9GRID_TYPEE:
        /*001c*/ 	.byte	0x02, 0x00, 0x00, 0x00
	.type		_ZN46_INTERNAL_00000000_15_default_program_953a223e2wp14ARRAY_MAX_DIMSE,@object
	.size		_ZN46_INTERNAL_00000000_15_default_program_953a223e2wp14ARRAY_MAX_DIMSE,(_ZN2wp6volume12pnano_traitsIfE9GRID_TYPEE - _ZN46_INTERNAL_00000000_15_default_program_953a223e2wp14ARRAY_MAX_DIMSE)
_ZN46_INTERNAL_00000000_15_default_program_953a223e2wp14ARRAY_MAX_DIMSE:
        /*0020*/ 	.byte	0x04, 0x00, 0x00, 0x00
	.type		_ZN2wp6volume12pnano_traitsIfE9GRID_TYPEE,@object
	.size		_ZN2wp6volume12pnano_traitsIfE9GRID_TYPEE,(_ZN2wp6volume12pnano_traitsINS_5vec_tILj4EfEEE9GRID_TYPEE - _ZN2wp6volume12pnano_traitsIfE9GRID_TYPEE)
_ZN2wp6volume12pnano_traitsIfE9GRID_TYPEE:
        /*0024*/ 	.byte	0x01, 0x00, 0x00, 0x00
	.type		_ZN2wp6volume12pnano_traitsINS_5vec_tILj4EfEEE9GRID_TYPEE,@object
	.size		_ZN2wp6volume12pnano_traitsINS_5vec_tILj4EfEEE9GRID_TYPEE,(_ZN46_INTERNAL_00000000_15_default_program_953a223e2wp6volume6LINEARE - _ZN2wp6volume12pnano_traitsINS_5vec_tILj4EfEEE9GRID_TYPEE)
_ZN2wp6volume12pnano_traitsINS_5vec_tILj4EfEEE9GRID_TYPEE:
        /*0028*/ 	.byte	0x11, 0x00, 0x00, 0x00
	.type		_ZN46_INTERNAL_00000000_15_default_program_953a223e2wp6volume6LINEARE,@object
	.size		_ZN46_INTERNAL_00000000_15_default_program_953a223e2wp6volume6LINEARE,(_ZN2wp6volume12pnano_traitsIxE9GRID_TYPEE - _ZN46_INTERNAL_00000000_15_default_program_953a223e2wp6volume6LINEARE)
_ZN46_INTERNAL_00000000_15_default_program_953a223e2wp6volume6LINEARE:
        /*002c*/ 	.byte	0x01, 0x00, 0x00, 0x00
	.type		_ZN2wp6volume12pnano_traitsIxE9GRID_TYPEE,@object
	.size		_ZN2wp6volume12pnano_traitsIxE9GRID_TYPEE,(_ZN46_INTERNAL_00000000_15_default_program_953a223e2wp17ARRAY_TYPE_FABRICE - _ZN2wp6volume12pnano_traitsIxE9GRID_TYPEE)
_ZN2wp6volume12pnano_traitsIxE9GRID_TYPEE:
        /*0030*/ 	.byte	0x05, 0x00, 0x00, 0x00
	.type		_ZN46_INTERNAL_00000000_15_default_program_953a223e2wp17ARRAY_TYPE_FABRICE,@object
	.size		_ZN46_INTERNAL_00000000_15_default_program_953a223e2wp17ARRAY_TYPE_FABRICE,(_ZN2wp6volume12pnano_traitsINS_5vec_tILj3EfEEE9GRID_TYPEE - _ZN46_INTERNAL_00000000_15_default_program_953a223e2wp17ARRAY_TYPE_FABRICE)
_ZN46_INTERNAL_00000000_15_default_program_953a223e2wp17ARRAY_TYPE_FABRICE:
        /*0034*/ 	.byte	0x02, 0x00, 0x00, 0x00
	.type		_ZN2wp6volume12pnano_traitsINS_5vec_tILj3EfEEE9GRID_TYPEE,@object
	.size		_ZN2wp6volume12pnano_traitsINS_5vec_tILj3EfEEE9GRID_TYPEE,(__cudart_i2opi_f - _ZN2wp6volume12pnano_traitsINS_5vec_tILj3EfEEE9GRID_TYPEE)
_ZN2wp6volume12pnano_traitsINS_5vec_tILj3EfEEE9GRID_TYPEE:
        /*0038*/ 	.byte	0x06, 0x00, 0x00, 0x00
	.type		__cudart_i2opi_f,@object
	.size		__cudart_i2opi_f,(.L_25 - __cudart_i2opi_f)
__cudart_i2opi_f:
        /*003c*/ 	.byte	0x41, 0x90, 0x43, 0x3c, 0x99, 0x95, 0x62, 0xdb, 0xc0, 0xdd, 0x34, 0xf5, 0xd1, 0x57, 0x27, 0xfc
        /*004c*/ 	.byte	0x29, 0x15, 0x44, 0x4e, 0x6e, 0x83, 0xf9, 0xa2
.L_25:


//--------------------- .nv.global                --------------------------
	.section	.nv.global,"aw",@nobits
	.align	4
.nv.global:
	.type		_ZN46_INTERNAL_00000000_15_default_program_953a223e2wp6volume7CLOSESTE,@object
	.size		_ZN46_INTERNAL_00000000_15_default_program_953a223e2wp6volume7CLOSESTE,(_ZN46_INTERNAL_00000000_15_default_program_953a223e2wp18ARRAY_TYPE_REGULARE - _ZN46_INTERNAL_00000000_15_default_program_953a223e2wp6volume7CLOSESTE)
_ZN46_INTERNAL_00000000_15_default_program_953a223e2wp6volume7CLOSESTE:
	.zero		4
	.type		_ZN46_INTERNAL_00000000_15_default_program_953a223e2wp18ARRAY_TYPE_REGULARE,@object
	.size		_ZN46_INTERNAL_00000000_15_default_program_953a223e2wp18ARRAY_TYPE_REGULARE,(.L_21 - _ZN46_INTERNAL_00000000_15_default_program_953a223e2wp18ARRAY_TYPE_REGULARE)
_ZN46_INTERNAL_00000000_15_default_program_953a223e2wp18ARRAY_TYPE_REGULARE:
	.zero		4
.L_21:
